//
// Generated by NVIDIA NVVM Compiler
//
// Compiler Build ID: CL-36424714
// Cuda compilation tools, release 13.0, V13.0.88
// Based on NVVM 20.0.0
//

.version 9.0
.target sm_100
.address_size 64

	// .globl	_Z8GPU_TilePViiiiiiiiiiiiiiiiiS0_iiiiS0_S0_
.global .align 4 .u32 row;
// _ZZ8GPU_TilePViiiiiiiiiiiiiiiiiS0_iiiiS0_S0_E5tile1 has been demoted
// _ZZ8GPU_TilePViiiiiiiiiiiiiiiiiS0_iiiiS0_S0_E5tile2 has been demoted
// _ZZ8GPU_TilePViiiiiiiiiiiiiiiiiS0_iiiiS0_S0_E9intra_dep has been demoted

.visible .entry _Z8GPU_TilePViiiiiiiiiiiiiiiiiS0_iiiiS0_S0_(
	.param .u64 .ptr .align 1 _Z8GPU_TilePViiiiiiiiiiiiiiiiiS0_iiiiS0_S0__param_0,
	.param .u32 _Z8GPU_TilePViiiiiiiiiiiiiiiiiS0_iiiiS0_S0__param_1,
	.param .u32 _Z8GPU_TilePViiiiiiiiiiiiiiiiiS0_iiiiS0_S0__param_2,
	.param .u32 _Z8GPU_TilePViiiiiiiiiiiiiiiiiS0_iiiiS0_S0__param_3,
	.param .u32 _Z8GPU_TilePViiiiiiiiiiiiiiiiiS0_iiiiS0_S0__param_4,
	.param .u32 _Z8GPU_TilePViiiiiiiiiiiiiiiiiS0_iiiiS0_S0__param_5,
	.param .u32 _Z8GPU_TilePViiiiiiiiiiiiiiiiiS0_iiiiS0_S0__param_6,
	.param .u32 _Z8GPU_TilePViiiiiiiiiiiiiiiiiS0_iiiiS0_S0__param_7,
	.param .u32 _Z8GPU_TilePViiiiiiiiiiiiiiiiiS0_iiiiS0_S0__param_8,
	.param .u32 _Z8GPU_TilePViiiiiiiiiiiiiiiiiS0_iiiiS0_S0__param_9,
	.param .u32 _Z8GPU_TilePViiiiiiiiiiiiiiiiiS0_iiiiS0_S0__param_10,
	.param .u32 _Z8GPU_TilePViiiiiiiiiiiiiiiiiS0_iiiiS0_S0__param_11,
	.param .u32 _Z8GPU_TilePViiiiiiiiiiiiiiiiiS0_iiiiS0_S0__param_12,
	.param .u32 _Z8GPU_TilePViiiiiiiiiiiiiiiiiS0_iiiiS0_S0__param_13,
	.param .u32 _Z8GPU_TilePViiiiiiiiiiiiiiiiiS0_iiiiS0_S0__param_14,
	.param .u32 _Z8GPU_TilePViiiiiiiiiiiiiiiiiS0_iiiiS0_S0__param_15,
	.param .u32 _Z8GPU_TilePViiiiiiiiiiiiiiiiiS0_iiiiS0_S0__param_16,
	.param .u64 .ptr .align 1 _Z8GPU_TilePViiiiiiiiiiiiiiiiiS0_iiiiS0_S0__param_17,
	.param .u32 _Z8GPU_TilePViiiiiiiiiiiiiiiiiS0_iiiiS0_S0__param_18,
	.param .u32 _Z8GPU_TilePViiiiiiiiiiiiiiiiiS0_iiiiS0_S0__param_19,
	.param .u32 _Z8GPU_TilePViiiiiiiiiiiiiiiiiS0_iiiiS0_S0__param_20,
	.param .u32 _Z8GPU_TilePViiiiiiiiiiiiiiiiiS0_iiiiS0_S0__param_21,
	.param .u64 .ptr .align 1 _Z8GPU_TilePViiiiiiiiiiiiiiiiiS0_iiiiS0_S0__param_22,
	.param .u64 .ptr .align 1 _Z8GPU_TilePViiiiiiiiiiiiiiiiiS0_iiiiS0_S0__param_23
)
{
	.reg .pred 	%p<460>;
	.reg .b32 	%r<3837>;
	.reg .b64 	%rd<1379>;
	// demoted variable
	.shared .align 4 .b8 _ZZ8GPU_TilePViiiiiiiiiiiiiiiiiS0_iiiiS0_S0_E5tile1[20480];
	// demoted variable
	.shared .align 4 .b8 _ZZ8GPU_TilePViiiiiiiiiiiiiiiiiS0_iiiiS0_S0_E5tile2[20480];
	// demoted variable
	.shared .align 4 .b8 _ZZ8GPU_TilePViiiiiiiiiiiiiiiiiS0_iiiiS0_S0_E9intra_dep[8188];
	ld.param.u64 	%rd42, [_Z8GPU_TilePViiiiiiiiiiiiiiiiiS0_iiiiS0_S0__param_0];
	ld.param.u32 	%r948, [_Z8GPU_TilePViiiiiiiiiiiiiiiiiS0_iiiiS0_S0__param_1];
	ld.param.u32 	%r949, [_Z8GPU_TilePViiiiiiiiiiiiiiiiiS0_iiiiS0_S0__param_2];
	ld.param.u32 	%r950, [_Z8GPU_TilePViiiiiiiiiiiiiiiiiS0_iiiiS0_S0__param_3];
	ld.param.u32 	%r951, [_Z8GPU_TilePViiiiiiiiiiiiiiiiiS0_iiiiS0_S0__param_4];
	ld.param.u32 	%r952, [_Z8GPU_TilePViiiiiiiiiiiiiiiiiS0_iiiiS0_S0__param_5];
	ld.param.u32 	%r953, [_Z8GPU_TilePViiiiiiiiiiiiiiiiiS0_iiiiS0_S0__param_7];
	ld.param.u32 	%r954, [_Z8GPU_TilePViiiiiiiiiiiiiiiiiS0_iiiiS0_S0__param_8];
	ld.param.u32 	%r955, [_Z8GPU_TilePViiiiiiiiiiiiiiiiiS0_iiiiS0_S0__param_9];
	ld.param.u32 	%r956, [_Z8GPU_TilePViiiiiiiiiiiiiiiiiS0_iiiiS0_S0__param_10];
	ld.param.u32 	%r957, [_Z8GPU_TilePViiiiiiiiiiiiiiiiiS0_iiiiS0_S0__param_11];
	ld.param.u32 	%r958, [_Z8GPU_TilePViiiiiiiiiiiiiiiiiS0_iiiiS0_S0__param_13];
	ld.param.u32 	%r959, [_Z8GPU_TilePViiiiiiiiiiiiiiiiiS0_iiiiS0_S0__param_14];
	ld.param.u32 	%r960, [_Z8GPU_TilePViiiiiiiiiiiiiiiiiS0_iiiiS0_S0__param_15];
	ld.param.u64 	%rd43, [_Z8GPU_TilePViiiiiiiiiiiiiiiiiS0_iiiiS0_S0__param_17];
	ld.param.u32 	%r961, [_Z8GPU_TilePViiiiiiiiiiiiiiiiiS0_iiiiS0_S0__param_19];
	ld.param.u32 	%r962, [_Z8GPU_TilePViiiiiiiiiiiiiiiiiS0_iiiiS0_S0__param_20];
	ld.param.u32 	%r963, [_Z8GPU_TilePViiiiiiiiiiiiiiiiiS0_iiiiS0_S0__param_21];
	ld.param.u64 	%rd44, [_Z8GPU_TilePViiiiiiiiiiiiiiiiiS0_iiiiS0_S0__param_22];
	ld.param.u64 	%rd45, [_Z8GPU_TilePViiiiiiiiiiiiiiiiiS0_iiiiS0_S0__param_23];
	cvta.to.global.u64 	%rd1, %rd43;
	cvta.to.global.u64 	%rd2, %rd42;
	cvta.to.global.u64 	%rd3, %rd45;
	cvta.to.global.u64 	%rd4, %rd44;
	add.s32 	%r1, %r952, 1;
	not.b32 	%r2, %r952;
	add.s32 	%r3, %r1, %r949;
	add.s32 	%r4, %r1, %r950;
	div.s32 	%r5, %r950, %r949;
	setp.ne.s32 	%p3, %r948, 0;
	@%p3 bra 	$L__BB0_215;
	mov.u32 	%r6, %tid.x;
	setp.ne.s32 	%p296, %r6, 0;
	mul.lo.s32 	%r2693, %r962, %r956;
	mul.wide.s32 	%rd894, %r2693, 4;
	add.s64 	%rd5, %rd4, %rd894;
	@%p296 bra 	$L__BB0_4;
	min.s32 	%r7, %r5, %r955;
$L__BB0_3:
	ld.volatile.global.u32 	%r2694, [%rd5];
	setp.lt.s32 	%p297, %r2694, %r7;
	@%p297 bra 	$L__BB0_3;
$L__BB0_4:
	setp.ne.s32 	%p298, %r6, 0;
	bar.sync 	0;
	@%p298 bra 	$L__BB0_7;
	mul.wide.s32 	%rd895, %r960, 4;
	add.s64 	%rd6, %rd3, %rd895;
$L__BB0_6:
	ld.volatile.global.u32 	%r2695, [%rd6];
	setp.lt.s32 	%p299, %r2695, %r955;
	@%p299 bra 	$L__BB0_6;
$L__BB0_7:
	setp.ne.s32 	%p300, %r6, 0;
	bar.sync 	0;
	mul.wide.s32 	%rd896, %r959, 4;
	add.s64 	%rd7, %rd3, %rd896;
	@%p300 bra 	$L__BB0_9;
	mov.b32 	%r2696, 0;
	st.volatile.global.u32 	[%rd7], %r2696;
$L__BB0_9:
	membar.gl;
	bar.sync 	0;
	and.b32  	%r8, %r6, 31;
	shr.u32 	%r9, %r6, 5;
	setp.ge.s32 	%p301, %r9, %r950;
	@%p301 bra 	$L__BB0_19;
	mad.lo.s32 	%r3550, %r954, %r9, %r963;
	add.s32 	%r2697, %r1, %r9;
	mad.lo.s32 	%r3549, %r2697, %r3, %r1;
	mul.lo.s32 	%r12, %r958, %r3;
	mul.lo.s32 	%r13, %r958, %r954;
	not.b32 	%r2698, %r8;
	add.s32 	%r14, %r949, %r2698;
	and.b32  	%r15, %r14, 96;
	or.b32  	%r16, %r8, 32;
	or.b32  	%r17, %r8, 64;
	or.b32  	%r18, %r8, 96;
	mov.u32 	%r3551, %r9;
$L__BB0_11:
	setp.ge.s32 	%p302, %r8, %r949;
	@%p302 bra 	$L__BB0_18;
	setp.eq.s32 	%p303, %r15, 96;
	mov.u32 	%r3552, %r8;
	@%p303 bra 	$L__BB0_16;
	setp.eq.s32 	%p304, %r15, 0;
	add.s32 	%r2699, %r8, %r3550;
	mul.wide.s32 	%rd897, %r2699, 4;
	add.s64 	%rd8, %rd2, %rd897;
	ld.volatile.global.u32 	%r2700, [%rd8];
	add.s32 	%r2701, %r8, %r3549;
	shl.b32 	%r2702, %r2701, 2;
	mov.u32 	%r2703, _ZZ8GPU_TilePViiiiiiiiiiiiiiiiiS0_iiiiS0_S0_E5tile1;
	add.s32 	%r22, %r2703, %r2702;
	st.volatile.shared.u32 	[%r22], %r2700;
	mov.u32 	%r3552, %r16;
	@%p304 bra 	$L__BB0_16;
	setp.eq.s32 	%p305, %r15, 32;
	ld.volatile.global.u32 	%r2704, [%rd8+128];
	st.volatile.shared.u32 	[%r22+128], %r2704;
	mov.u32 	%r3552, %r17;
	@%p305 bra 	$L__BB0_16;
	ld.volatile.global.u32 	%r2705, [%rd8+256];
	st.volatile.shared.u32 	[%r22+256], %r2705;
	mov.u32 	%r3552, %r18;
$L__BB0_16:
	setp.lt.u32 	%p306, %r14, 96;
	@%p306 bra 	$L__BB0_18;
$L__BB0_17:
	add.s32 	%r2706, %r3552, %r3550;
	mul.wide.s32 	%rd898, %r2706, 4;
	add.s64 	%rd899, %rd2, %rd898;
	ld.volatile.global.u32 	%r2707, [%rd899];
	add.s32 	%r2708, %r3552, %r3549;
	shl.b32 	%r2709, %r2708, 2;
	mov.u32 	%r2710, _ZZ8GPU_TilePViiiiiiiiiiiiiiiiiS0_iiiiS0_S0_E5tile1;
	add.s32 	%r2711, %r2710, %r2709;
	st.volatile.shared.u32 	[%r2711], %r2707;
	ld.volatile.global.u32 	%r2712, [%rd899+128];
	st.volatile.shared.u32 	[%r2711+128], %r2712;
	ld.volatile.global.u32 	%r2713, [%rd899+256];
	st.volatile.shared.u32 	[%r2711+256], %r2713;
	ld.volatile.global.u32 	%r2714, [%rd899+384];
	st.volatile.shared.u32 	[%r2711+384], %r2714;
	add.s32 	%r3552, %r3552, 128;
	setp.lt.s32 	%p307, %r3552, %r949;
	@%p307 bra 	$L__BB0_17;
$L__BB0_18:
	add.s32 	%r3549, %r3549, %r12;
	add.s32 	%r3550, %r3550, %r13;
	add.s32 	%r3551, %r3551, %r958;
	setp.lt.s32 	%p308, %r3551, %r950;
	@%p308 bra 	$L__BB0_11;
$L__BB0_19:
	bar.sync 	0;
	setp.lt.s32 	%p309, %r961, 1;
	@%p309 bra 	$L__BB0_77;
	mul.lo.s32 	%r29, %r3, %r1;
	mul.lo.s32 	%r30, %r1, %r950;
	cvt.s64.s32 	%rd9, %r963;
	add.s32 	%r2716, %r6, %r2;
	mad.lo.s32 	%r31, %r954, %r2, %r2716;
	setp.ge.u32 	%p310, %r6, %r3;
	setp.lt.s32 	%p311, %r952, 0;
	or.pred  	%p1, %p310, %p311;
	mul.lo.s32 	%r32, %r950, %r949;
	mov.u32 	%r33, %ntid.x;
	add.s32 	%r34, %r29, %r949;
	mul.lo.s32 	%r35, %r961, %r960;
	add.s32 	%r36, %r957, %r1;
	mul.lo.s32 	%r37, %r36, %r1;
	add.s32 	%r38, %r1, %r6;
	mul.lo.s32 	%r39, %r3, %r9;
	mul.lo.s32 	%r40, %r958, %r3;
	and.b32  	%r41, %r1, 15;
	add.s32 	%r42, %r41, -1;
	and.b32  	%r43, %r1, 7;
	add.s32 	%r44, %r43, -1;
	and.b32  	%r45, %r1, 3;
	add.s32 	%r46, %r45, -1;
	and.b32  	%r47, %r1, -16;
	and.b32  	%r48, %r1, -8;
	and.b32  	%r49, %r952, 1;
	mov.b32 	%r3554, 0;
	mul.wide.s32 	%rd1046, %r36, 4;
$L__BB0_21:
	setp.ge.u32 	%p312, %r6, %r30;
	@%p312 bra 	$L__BB0_23;
	div.u32 	%r2717, %r6, %r1;
	mad.lo.s32 	%r2718, %r2717, %r954, %r2;
	mul.lo.s32 	%r2719, %r2717, %r1;
	sub.s32 	%r2720, %r6, %r2719;
	add.s32 	%r2721, %r2718, %r2720;
	cvt.s64.s32 	%rd900, %r2721;
	add.s64 	%rd901, %rd900, %rd9;
	shl.b64 	%rd902, %rd901, 2;
	add.s64 	%rd903, %rd2, %rd902;
	ld.volatile.global.u32 	%r2722, [%rd903];
	add.s32 	%r2723, %r2720, %r29;
	mad.lo.s32 	%r2724, %r2717, %r3, %r2723;
	shl.b32 	%r2725, %r2724, 2;
	mov.u32 	%r2726, _ZZ8GPU_TilePViiiiiiiiiiiiiiiiiS0_iiiiS0_S0_E5tile1;
	add.s32 	%r2727, %r2726, %r2725;
	st.volatile.shared.u32 	[%r2727], %r2722;
$L__BB0_23:
	@%p1 bra 	$L__BB0_37;
	setp.lt.u32 	%p313, %r952, 15;
	mov.u32 	%r3558, %r6;
	mov.u32 	%r3559, %r31;
	@%p313 bra 	$L__BB0_27;
	mov.b32 	%r3557, 0;
	mov.u32 	%r3558, %r6;
	mov.u32 	%r3559, %r31;
$L__BB0_26:
	.pragma "nounroll";
	cvt.s64.s32 	%rd904, %r3559;
	add.s64 	%rd905, %rd904, %rd9;
	shl.b64 	%rd906, %rd905, 2;
	add.s64 	%rd907, %rd2, %rd906;
	ld.volatile.global.u32 	%r2729, [%rd907];
	shl.b32 	%r2730, %r3558, 2;
	mov.u32 	%r2731, _ZZ8GPU_TilePViiiiiiiiiiiiiiiiiS0_iiiiS0_S0_E5tile1;
	add.s32 	%r2732, %r2731, %r2730;
	st.volatile.shared.u32 	[%r2732], %r2729;
	add.s32 	%r2733, %r952, %r949;
	add.s32 	%r2734, %r3559, %r954;
	cvt.s64.s32 	%rd908, %r2734;
	add.s64 	%rd909, %rd908, %rd9;
	shl.b64 	%rd910, %rd909, 2;
	add.s64 	%rd911, %rd2, %rd910;
	ld.volatile.global.u32 	%r2735, [%rd911];
	shl.b32 	%r2736, %r2733, 2;
	add.s32 	%r2737, %r2732, %r2736;
	st.volatile.shared.u32 	[%r2737+4], %r2735;
	add.s32 	%r2738, %r2734, %r954;
	cvt.s64.s32 	%rd912, %r2738;
	add.s64 	%rd913, %rd912, %rd9;
	shl.b64 	%rd914, %rd913, 2;
	add.s64 	%rd915, %rd2, %rd914;
	ld.volatile.global.u32 	%r2739, [%rd915];
	shl.b32 	%r2740, %r3, 2;
	add.s32 	%r2741, %r2737, %r2740;
	st.volatile.shared.u32 	[%r2741+4], %r2739;
	add.s32 	%r2742, %r2738, %r954;
	cvt.s64.s32 	%rd916, %r2742;
	add.s64 	%rd917, %rd916, %rd9;
	shl.b64 	%rd918, %rd917, 2;
	add.s64 	%rd919, %rd2, %rd918;
	ld.volatile.global.u32 	%r2743, [%rd919];
	add.s32 	%r2744, %r2741, %r2740;
	st.volatile.shared.u32 	[%r2744+4], %r2743;
	add.s32 	%r2745, %r2742, %r954;
	cvt.s64.s32 	%rd920, %r2745;
	add.s64 	%rd921, %rd920, %rd9;
	shl.b64 	%rd922, %rd921, 2;
	add.s64 	%rd923, %rd2, %rd922;
	ld.volatile.global.u32 	%r2746, [%rd923];
	add.s32 	%r2747, %r2744, %r2740;
	st.volatile.shared.u32 	[%r2747+4], %r2746;
	add.s32 	%r2748, %r2745, %r954;
	cvt.s64.s32 	%rd924, %r2748;
	add.s64 	%rd925, %rd924, %rd9;
	shl.b64 	%rd926, %rd925, 2;
	add.s64 	%rd927, %rd2, %rd926;
	ld.volatile.global.u32 	%r2749, [%rd927];
	add.s32 	%r2750, %r2747, %r2740;
	st.volatile.shared.u32 	[%r2750+4], %r2749;
	add.s32 	%r2751, %r2748, %r954;
	cvt.s64.s32 	%rd928, %r2751;
	add.s64 	%rd929, %rd928, %rd9;
	shl.b64 	%rd930, %rd929, 2;
	add.s64 	%rd931, %rd2, %rd930;
	ld.volatile.global.u32 	%r2752, [%rd931];
	add.s32 	%r2753, %r2750, %r2740;
	st.volatile.shared.u32 	[%r2753+4], %r2752;
	add.s32 	%r2754, %r2751, %r954;
	cvt.s64.s32 	%rd932, %r2754;
	add.s64 	%rd933, %rd932, %rd9;
	shl.b64 	%rd934, %rd933, 2;
	add.s64 	%rd935, %rd2, %rd934;
	ld.volatile.global.u32 	%r2755, [%rd935];
	add.s32 	%r2756, %r2753, %r2740;
	st.volatile.shared.u32 	[%r2756+4], %r2755;
	add.s32 	%r2757, %r2754, %r954;
	cvt.s64.s32 	%rd936, %r2757;
	add.s64 	%rd937, %rd936, %rd9;
	shl.b64 	%rd938, %rd937, 2;
	add.s64 	%rd939, %rd2, %rd938;
	ld.volatile.global.u32 	%r2758, [%rd939];
	add.s32 	%r2759, %r2756, %r2740;
	st.volatile.shared.u32 	[%r2759+4], %r2758;
	add.s32 	%r2760, %r2757, %r954;
	cvt.s64.s32 	%rd940, %r2760;
	add.s64 	%rd941, %rd940, %rd9;
	shl.b64 	%rd942, %rd941, 2;
	add.s64 	%rd943, %rd2, %rd942;
	ld.volatile.global.u32 	%r2761, [%rd943];
	add.s32 	%r2762, %r2759, %r2740;
	st.volatile.shared.u32 	[%r2762+4], %r2761;
	add.s32 	%r2763, %r2760, %r954;
	cvt.s64.s32 	%rd944, %r2763;
	add.s64 	%rd945, %rd944, %rd9;
	shl.b64 	%rd946, %rd945, 2;
	add.s64 	%rd947, %rd2, %rd946;
	ld.volatile.global.u32 	%r2764, [%rd947];
	add.s32 	%r2765, %r2762, %r2740;
	st.volatile.shared.u32 	[%r2765+4], %r2764;
	add.s32 	%r2766, %r2763, %r954;
	cvt.s64.s32 	%rd948, %r2766;
	add.s64 	%rd949, %rd948, %rd9;
	shl.b64 	%rd950, %rd949, 2;
	add.s64 	%rd951, %rd2, %rd950;
	ld.volatile.global.u32 	%r2767, [%rd951];
	add.s32 	%r2768, %r2765, %r2740;
	st.volatile.shared.u32 	[%r2768+4], %r2767;
	add.s32 	%r2769, %r2766, %r954;
	cvt.s64.s32 	%rd952, %r2769;
	add.s64 	%rd953, %rd952, %rd9;
	shl.b64 	%rd954, %rd953, 2;
	add.s64 	%rd955, %rd2, %rd954;
	ld.volatile.global.u32 	%r2770, [%rd955];
	add.s32 	%r2771, %r2768, %r2740;
	st.volatile.shared.u32 	[%r2771+4], %r2770;
	add.s32 	%r2772, %r2769, %r954;
	cvt.s64.s32 	%rd956, %r2772;
	add.s64 	%rd957, %rd956, %rd9;
	shl.b64 	%rd958, %rd957, 2;
	add.s64 	%rd959, %rd2, %rd958;
	ld.volatile.global.u32 	%r2773, [%rd959];
	add.s32 	%r2774, %r2771, %r2740;
	st.volatile.shared.u32 	[%r2774+4], %r2773;
	add.s32 	%r2775, %r2772, %r954;
	cvt.s64.s32 	%rd960, %r2775;
	add.s64 	%rd961, %rd960, %rd9;
	shl.b64 	%rd962, %rd961, 2;
	add.s64 	%rd963, %rd2, %rd962;
	ld.volatile.global.u32 	%r2776, [%rd963];
	add.s32 	%r2777, %r2774, %r2740;
	st.volatile.shared.u32 	[%r2777+4], %r2776;
	add.s32 	%r2778, %r2775, %r954;
	cvt.s64.s32 	%rd964, %r2778;
	add.s64 	%rd965, %rd964, %rd9;
	shl.b64 	%rd966, %rd965, 2;
	add.s64 	%rd967, %rd2, %rd966;
	ld.volatile.global.u32 	%r2779, [%rd967];
	add.s32 	%r2780, %r2777, %r2740;
	st.volatile.shared.u32 	[%r2780+4], %r2779;
	shl.b32 	%r2781, %r3, 4;
	add.s32 	%r3558, %r2781, %r3558;
	add.s32 	%r3559, %r2778, %r954;
	add.s32 	%r3557, %r3557, 16;
	setp.ne.s32 	%p314, %r3557, %r47;
	@%p314 bra 	$L__BB0_26;
$L__BB0_27:
	setp.eq.s32 	%p315, %r41, 0;
	@%p315 bra 	$L__BB0_37;
	setp.lt.u32 	%p316, %r42, 7;
	@%p316 bra 	$L__BB0_30;
	cvt.s64.s32 	%rd968, %r3559;
	add.s64 	%rd969, %rd968, %rd9;
	shl.b64 	%rd970, %rd969, 2;
	add.s64 	%rd971, %rd2, %rd970;
	ld.volatile.global.u32 	%r2782, [%rd971];
	shl.b32 	%r2783, %r3558, 2;
	mov.u32 	%r2784, _ZZ8GPU_TilePViiiiiiiiiiiiiiiiiS0_iiiiS0_S0_E5tile1;
	add.s32 	%r2785, %r2784, %r2783;
	st.volatile.shared.u32 	[%r2785], %r2782;
	add.s32 	%r2786, %r952, %r949;
	add.s32 	%r2787, %r3559, %r954;
	cvt.s64.s32 	%rd972, %r2787;
	add.s64 	%rd973, %rd972, %rd9;
	shl.b64 	%rd974, %rd973, 2;
	add.s64 	%rd975, %rd2, %rd974;
	ld.volatile.global.u32 	%r2788, [%rd975];
	shl.b32 	%r2789, %r2786, 2;
	add.s32 	%r2790, %r2785, %r2789;
	st.volatile.shared.u32 	[%r2790+4], %r2788;
	add.s32 	%r2791, %r2787, %r954;
	cvt.s64.s32 	%rd976, %r2791;
	add.s64 	%rd977, %rd976, %rd9;
	shl.b64 	%rd978, %rd977, 2;
	add.s64 	%rd979, %rd2, %rd978;
	ld.volatile.global.u32 	%r2792, [%rd979];
	shl.b32 	%r2793, %r3, 2;
	add.s32 	%r2794, %r2790, %r2793;
	st.volatile.shared.u32 	[%r2794+4], %r2792;
	add.s32 	%r2795, %r2791, %r954;
	cvt.s64.s32 	%rd980, %r2795;
	add.s64 	%rd981, %rd980, %rd9;
	shl.b64 	%rd982, %rd981, 2;
	add.s64 	%rd983, %rd2, %rd982;
	ld.volatile.global.u32 	%r2796, [%rd983];
	add.s32 	%r2797, %r2794, %r2793;
	st.volatile.shared.u32 	[%r2797+4], %r2796;
	add.s32 	%r2798, %r2795, %r954;
	cvt.s64.s32 	%rd984, %r2798;
	add.s64 	%rd985, %rd984, %rd9;
	shl.b64 	%rd986, %rd985, 2;
	add.s64 	%rd987, %rd2, %rd986;
	ld.volatile.global.u32 	%r2799, [%rd987];
	add.s32 	%r2800, %r2797, %r2793;
	st.volatile.shared.u32 	[%r2800+4], %r2799;
	add.s32 	%r2801, %r2798, %r954;
	cvt.s64.s32 	%rd988, %r2801;
	add.s64 	%rd989, %rd988, %rd9;
	shl.b64 	%rd990, %rd989, 2;
	add.s64 	%rd991, %rd2, %rd990;
	ld.volatile.global.u32 	%r2802, [%rd991];
	add.s32 	%r2803, %r2800, %r2793;
	st.volatile.shared.u32 	[%r2803+4], %r2802;
	add.s32 	%r2804, %r2801, %r954;
	cvt.s64.s32 	%rd992, %r2804;
	add.s64 	%rd993, %rd992, %rd9;
	shl.b64 	%rd994, %rd993, 2;
	add.s64 	%rd995, %rd2, %rd994;
	ld.volatile.global.u32 	%r2805, [%rd995];
	add.s32 	%r2806, %r2803, %r2793;
	st.volatile.shared.u32 	[%r2806+4], %r2805;
	add.s32 	%r2807, %r2804, %r954;
	cvt.s64.s32 	%rd996, %r2807;
	add.s64 	%rd997, %rd996, %rd9;
	shl.b64 	%rd998, %rd997, 2;
	add.s64 	%rd999, %rd2, %rd998;
	ld.volatile.global.u32 	%r2808, [%rd999];
	add.s32 	%r2809, %r2806, %r2793;
	st.volatile.shared.u32 	[%r2809+4], %r2808;
	shl.b32 	%r2810, %r3, 3;
	add.s32 	%r3558, %r2810, %r3558;
	add.s32 	%r3559, %r2807, %r954;
$L__BB0_30:
	setp.eq.s32 	%p317, %r43, 0;
	@%p317 bra 	$L__BB0_37;
	setp.lt.u32 	%p318, %r44, 3;
	@%p318 bra 	$L__BB0_33;
	cvt.s64.s32 	%rd1000, %r3559;
	add.s64 	%rd1001, %rd1000, %rd9;
	shl.b64 	%rd1002, %rd1001, 2;
	add.s64 	%rd1003, %rd2, %rd1002;
	ld.volatile.global.u32 	%r2811, [%rd1003];
	shl.b32 	%r2812, %r3558, 2;
	mov.u32 	%r2813, _ZZ8GPU_TilePViiiiiiiiiiiiiiiiiS0_iiiiS0_S0_E5tile1;
	add.s32 	%r2814, %r2813, %r2812;
	st.volatile.shared.u32 	[%r2814], %r2811;
	add.s32 	%r2815, %r952, %r949;
	add.s32 	%r2816, %r3559, %r954;
	cvt.s64.s32 	%rd1004, %r2816;
	add.s64 	%rd1005, %rd1004, %rd9;
	shl.b64 	%rd1006, %rd1005, 2;
	add.s64 	%rd1007, %rd2, %rd1006;
	ld.volatile.global.u32 	%r2817, [%rd1007];
	shl.b32 	%r2818, %r2815, 2;
	add.s32 	%r2819, %r2814, %r2818;
	st.volatile.shared.u32 	[%r2819+4], %r2817;
	add.s32 	%r2820, %r2816, %r954;
	cvt.s64.s32 	%rd1008, %r2820;
	add.s64 	%rd1009, %rd1008, %rd9;
	shl.b64 	%rd1010, %rd1009, 2;
	add.s64 	%rd1011, %rd2, %rd1010;
	ld.volatile.global.u32 	%r2821, [%rd1011];
	shl.b32 	%r2822, %r3, 2;
	add.s32 	%r2823, %r2819, %r2822;
	st.volatile.shared.u32 	[%r2823+4], %r2821;
	add.s32 	%r2824, %r2820, %r954;
	cvt.s64.s32 	%rd1012, %r2824;
	add.s64 	%rd1013, %rd1012, %rd9;
	shl.b64 	%rd1014, %rd1013, 2;
	add.s64 	%rd1015, %rd2, %rd1014;
	ld.volatile.global.u32 	%r2825, [%rd1015];
	add.s32 	%r2826, %r2823, %r2822;
	st.volatile.shared.u32 	[%r2826+4], %r2825;
	add.s32 	%r3558, %r2822, %r3558;
	add.s32 	%r3559, %r2824, %r954;
$L__BB0_33:
	setp.eq.s32 	%p319, %r45, 0;
	@%p319 bra 	$L__BB0_37;
	setp.eq.s32 	%p320, %r45, 1;
	cvt.s64.s32 	%rd1016, %r3559;
	add.s64 	%rd1017, %rd1016, %rd9;
	shl.b64 	%rd1018, %rd1017, 2;
	add.s64 	%rd1019, %rd2, %rd1018;
	ld.volatile.global.u32 	%r2827, [%rd1019];
	shl.b32 	%r2828, %r3558, 2;
	mov.u32 	%r2829, _ZZ8GPU_TilePViiiiiiiiiiiiiiiiiS0_iiiiS0_S0_E5tile1;
	add.s32 	%r71, %r2829, %r2828;
	st.volatile.shared.u32 	[%r71], %r2827;
	@%p320 bra 	$L__BB0_37;
	add.s32 	%r72, %r3559, %r954;
	setp.eq.s32 	%p321, %r45, 2;
	add.s32 	%r2830, %r952, %r949;
	cvt.s64.s32 	%rd1020, %r72;
	add.s64 	%rd1021, %rd1020, %rd9;
	shl.b64 	%rd1022, %rd1021, 2;
	add.s64 	%rd1023, %rd2, %rd1022;
	ld.volatile.global.u32 	%r2831, [%rd1023];
	shl.b32 	%r2832, %r2830, 2;
	add.s32 	%r73, %r71, %r2832;
	st.volatile.shared.u32 	[%r73+4], %r2831;
	@%p321 bra 	$L__BB0_37;
	add.s32 	%r2833, %r72, %r954;
	cvt.s64.s32 	%rd1024, %r2833;
	add.s64 	%rd1025, %rd1024, %rd9;
	shl.b64 	%rd1026, %rd1025, 2;
	add.s64 	%rd1027, %rd2, %rd1026;
	ld.volatile.global.u32 	%r2834, [%rd1027];
	shl.b32 	%r2835, %r3, 2;
	add.s32 	%r2836, %r73, %r2835;
	st.volatile.shared.u32 	[%r2836+4], %r2834;
$L__BB0_37:
	setp.ge.s32 	%p322, %r6, %r32;
	bar.sync 	0;
	@%p322 bra 	$L__BB0_42;
	sub.s32 	%r74, %r949, %r3554;
	sub.s32 	%r75, %r950, %r3554;
	mov.u32 	%r3564, %r6;
$L__BB0_39:
	div.s32 	%r2837, %r3564, %r949;
	mul.lo.s32 	%r2839, %r2837, %r949;
	sub.s32 	%r2840, %r3564, %r2839;
	add.s32 	%r2841, %r2837, %r952;
	add.s32 	%r2842, %r2840, %r952;
	mad.lo.s32 	%r77, %r2841, %r3, %r2842;
	setp.ge.s32 	%p323, %r2840, %r74;
	min.s32 	%r2843, %r2840, %r2837;
	setp.lt.s32 	%p324, %r2843, 1;
	setp.ge.s32 	%p325, %r2837, %r75;
	or.pred  	%p326, %p323, %p325;
	or.pred  	%p327, %p326, %p324;
	@%p327 bra 	$L__BB0_41;
	add.s32 	%r2844, %r77, %r952;
	shl.b32 	%r2845, %r2844, 2;
	mov.u32 	%r2846, _ZZ8GPU_TilePViiiiiiiiiiiiiiiiiS0_iiiiS0_S0_E5tile1;
	add.s32 	%r2847, %r2846, %r2845;
	ld.volatile.shared.u32 	%r2848, [%r2847];
	shl.b32 	%r2849, %r949, 2;
	add.s32 	%r2850, %r2847, %r2849;
	ld.volatile.shared.u32 	%r2851, [%r2850+4];
	add.s32 	%r2852, %r2851, %r2848;
	shl.b32 	%r2853, %r77, 2;
	add.s32 	%r2854, %r2846, %r2853;
	ld.volatile.shared.u32 	%r2855, [%r2854];
	add.s32 	%r2856, %r2852, %r2855;
	sub.s32 	%r2857, %r77, %r952;
	shl.b32 	%r2858, %r2857, 2;
	add.s32 	%r2859, %r2846, %r2858;
	ld.volatile.shared.u32 	%r2860, [%r2859];
	add.s32 	%r2861, %r2856, %r2860;
	add.s32 	%r2862, %r952, %r949;
	sub.s32 	%r2863, %r77, %r2862;
	shl.b32 	%r2864, %r2863, 2;
	add.s32 	%r2865, %r2846, %r2864;
	ld.volatile.shared.u32 	%r2866, [%r2865+-4];
	add.s32 	%r2867, %r2861, %r2866;
	mul.hi.s32 	%r2868, %r2867, 1717986919;
	shr.u32 	%r2869, %r2868, 31;
	shr.s32 	%r2870, %r2868, 1;
	add.s32 	%r2871, %r2870, %r2869;
	mov.u32 	%r2872, _ZZ8GPU_TilePViiiiiiiiiiiiiiiiiS0_iiiiS0_S0_E5tile2;
	add.s32 	%r2873, %r2872, %r2853;
	st.volatile.shared.u32 	[%r2873], %r2871;
$L__BB0_41:
	add.s32 	%r3564, %r3564, %r33;
	setp.lt.s32 	%p328, %r3564, %r32;
	@%p328 bra 	$L__BB0_39;
$L__BB0_42:
	setp.ge.u32 	%p329, %r6, %r30;
	bar.sync 	0;
	@%p329 bra 	$L__BB0_44;
	mad.lo.s32 	%r2874, %r30, %r3554, %r6;
	div.u32 	%r2875, %r6, %r1;
	mul.lo.s32 	%r2876, %r2875, %r1;
	sub.s32 	%r2877, %r6, %r2876;
	sub.s32 	%r2878, %r34, %r3554;
	add.s32 	%r2879, %r2878, %r2877;
	mad.lo.s32 	%r2880, %r2875, %r3, %r2879;
	shl.b32 	%r2881, %r2880, 2;
	mov.u32 	%r2882, _ZZ8GPU_TilePViiiiiiiiiiiiiiiiiS0_iiiiS0_S0_E5tile1;
	add.s32 	%r2883, %r2882, %r2881;
	ld.volatile.shared.u32 	%r2884, [%r2883];
	shl.b32 	%r2885, %r2874, 2;
	mov.u32 	%r2886, _ZZ8GPU_TilePViiiiiiiiiiiiiiiiiS0_iiiiS0_S0_E9intra_dep;
	add.s32 	%r2887, %r2886, %r2885;
	st.shared.u32 	[%r2887], %r2884;
$L__BB0_44:
	setp.ge.u32 	%p330, %r6, %r1;
	bar.sync 	0;
	add.s32 	%r2888, %r3554, %r35;
	mul.lo.s32 	%r79, %r37, %r2888;
	sub.s32 	%r2889, %r950, %r3554;
	mul.lo.s32 	%r80, %r2889, %r3;
	@%p330 bra 	$L__BB0_57;
	setp.lt.s32 	%p331, %r952, 0;
	add.s32 	%r3569, %r79, %r6;
	add.s32 	%r3568, %r80, %r6;
	@%p331 bra 	$L__BB0_57;
	setp.lt.u32 	%p332, %r952, 7;
	@%p332 bra 	$L__BB0_49;
	mov.b32 	%r3567, 0;
$L__BB0_48:
	.pragma "nounroll";
	shl.b32 	%r2891, %r3568, 2;
	mov.u32 	%r2892, _ZZ8GPU_TilePViiiiiiiiiiiiiiiiiS0_iiiiS0_S0_E5tile1;
	add.s32 	%r2893, %r2892, %r2891;
	ld.volatile.shared.u32 	%r2894, [%r2893];
	mul.wide.s32 	%rd1028, %r3569, 4;
	add.s64 	%rd1029, %rd1, %rd1028;
	st.volatile.global.u32 	[%rd1029], %r2894;
	add.s32 	%r2895, %r952, %r949;
	shl.b32 	%r2896, %r2895, 2;
	add.s32 	%r2897, %r2893, %r2896;
	ld.volatile.shared.u32 	%r2898, [%r2897+4];
	add.s64 	%rd1031, %rd1029, %rd1046;
	st.volatile.global.u32 	[%rd1031], %r2898;
	shl.b32 	%r2899, %r3, 2;
	add.s32 	%r2900, %r2897, %r2899;
	ld.volatile.shared.u32 	%r2901, [%r2900+4];
	add.s64 	%rd1032, %rd1031, %rd1046;
	st.volatile.global.u32 	[%rd1032], %r2901;
	add.s32 	%r2902, %r2900, %r2899;
	ld.volatile.shared.u32 	%r2903, [%r2902+4];
	add.s64 	%rd1033, %rd1032, %rd1046;
	st.volatile.global.u32 	[%rd1033], %r2903;
	add.s32 	%r2904, %r2902, %r2899;
	ld.volatile.shared.u32 	%r2905, [%r2904+4];
	add.s64 	%rd1034, %rd1033, %rd1046;
	st.volatile.global.u32 	[%rd1034], %r2905;
	add.s32 	%r2906, %r2904, %r2899;
	ld.volatile.shared.u32 	%r2907, [%r2906+4];
	add.s64 	%rd1035, %rd1034, %rd1046;
	st.volatile.global.u32 	[%rd1035], %r2907;
	add.s32 	%r2908, %r2906, %r2899;
	ld.volatile.shared.u32 	%r2909, [%r2908+4];
	add.s64 	%rd1036, %rd1035, %rd1046;
	st.volatile.global.u32 	[%rd1036], %r2909;
	add.s32 	%r2910, %r2908, %r2899;
	ld.volatile.shared.u32 	%r2911, [%r2910+4];
	add.s64 	%rd1037, %rd1036, %rd1046;
	st.volatile.global.u32 	[%rd1037], %r2911;
	shl.b32 	%r2912, %r3, 3;
	add.s32 	%r3568, %r2912, %r3568;
	shl.b32 	%r2913, %r36, 3;
	add.s32 	%r3569, %r2913, %r3569;
	add.s32 	%r3567, %r3567, 8;
	setp.ne.s32 	%p333, %r3567, %r48;
	@%p333 bra 	$L__BB0_48;
$L__BB0_49:
	setp.eq.s32 	%p334, %r43, 0;
	@%p334 bra 	$L__BB0_57;
	setp.lt.u32 	%p335, %r44, 3;
	@%p335 bra 	$L__BB0_52;
	shl.b32 	%r2914, %r3568, 2;
	mov.u32 	%r2915, _ZZ8GPU_TilePViiiiiiiiiiiiiiiiiS0_iiiiS0_S0_E5tile1;
	add.s32 	%r2916, %r2915, %r2914;
	ld.volatile.shared.u32 	%r2917, [%r2916];
	mul.wide.s32 	%rd1038, %r3569, 4;
	add.s64 	%rd1039, %rd1, %rd1038;
	st.volatile.global.u32 	[%rd1039], %r2917;
	add.s32 	%r2918, %r952, %r949;
	shl.b32 	%r2919, %r2918, 2;
	add.s32 	%r2920, %r2916, %r2919;
	ld.volatile.shared.u32 	%r2921, [%r2920+4];
	add.s64 	%rd1041, %rd1039, %rd1046;
	st.volatile.global.u32 	[%rd1041], %r2921;
	shl.b32 	%r2922, %r3, 2;
	add.s32 	%r2923, %r2920, %r2922;
	ld.volatile.shared.u32 	%r2924, [%r2923+4];
	add.s64 	%rd1042, %rd1041, %rd1046;
	st.volatile.global.u32 	[%rd1042], %r2924;
	add.s32 	%r2925, %r2923, %r2922;
	ld.volatile.shared.u32 	%r2926, [%r2925+4];
	add.s64 	%rd1043, %rd1042, %rd1046;
	st.volatile.global.u32 	[%rd1043], %r2926;
	add.s32 	%r3568, %r2922, %r3568;
	shl.b32 	%r2927, %r36, 2;
	add.s32 	%r3569, %r2927, %r3569;
$L__BB0_52:
	setp.eq.s32 	%p336, %r45, 0;
	@%p336 bra 	$L__BB0_57;
	setp.eq.s32 	%p337, %r46, 0;
	@%p337 bra 	$L__BB0_55;
	shl.b32 	%r2928, %r3568, 2;
	mov.u32 	%r2929, _ZZ8GPU_TilePViiiiiiiiiiiiiiiiiS0_iiiiS0_S0_E5tile1;
	add.s32 	%r2930, %r2929, %r2928;
	ld.volatile.shared.u32 	%r2931, [%r2930];
	mul.wide.s32 	%rd1044, %r3569, 4;
	add.s64 	%rd1045, %rd1, %rd1044;
	st.volatile.global.u32 	[%rd1045], %r2931;
	add.s32 	%r2932, %r952, %r949;
	shl.b32 	%r2933, %r2932, 2;
	add.s32 	%r2934, %r2930, %r2933;
	ld.volatile.shared.u32 	%r2935, [%r2934+4];
	add.s64 	%rd1047, %rd1045, %rd1046;
	st.volatile.global.u32 	[%rd1047], %r2935;
	shl.b32 	%r2936, %r3, 1;
	add.s32 	%r3568, %r3568, %r2936;
	shl.b32 	%r2937, %r36, 1;
	add.s32 	%r3569, %r3569, %r2937;
$L__BB0_55:
	setp.ne.s32 	%p338, %r49, 0;
	@%p338 bra 	$L__BB0_57;
	shl.b32 	%r2938, %r3568, 2;
	mov.u32 	%r2939, _ZZ8GPU_TilePViiiiiiiiiiiiiiiiiS0_iiiiS0_S0_E5tile1;
	add.s32 	%r2940, %r2939, %r2938;
	ld.volatile.shared.u32 	%r2941, [%r2940];
	mul.wide.s32 	%rd1048, %r3569, 4;
	add.s64 	%rd1049, %rd1, %rd1048;
	st.volatile.global.u32 	[%rd1049], %r2941;
$L__BB0_57:
	bar.sync 	0;
	sub.s32 	%r2942, %r949, %r3554;
	setp.ge.u32 	%p339, %r6, %r2942;
	@%p339 bra 	$L__BB0_70;
	setp.lt.s32 	%p340, %r952, 0;
	add.s32 	%r3578, %r38, %r79;
	add.s32 	%r3577, %r38, %r80;
	@%p340 bra 	$L__BB0_70;
	setp.lt.u32 	%p341, %r952, 7;
	@%p341 bra 	$L__BB0_62;
	mov.b32 	%r3576, 0;
$L__BB0_61:
	.pragma "nounroll";
	shl.b32 	%r2944, %r3577, 2;
	mov.u32 	%r2945, _ZZ8GPU_TilePViiiiiiiiiiiiiiiiiS0_iiiiS0_S0_E5tile1;
	add.s32 	%r2946, %r2945, %r2944;
	ld.volatile.shared.u32 	%r2947, [%r2946];
	mul.wide.s32 	%rd1050, %r3578, 4;
	add.s64 	%rd1051, %rd1, %rd1050;
	st.volatile.global.u32 	[%rd1051], %r2947;
	add.s32 	%r2948, %r952, %r949;
	shl.b32 	%r2949, %r2948, 2;
	add.s32 	%r2950, %r2946, %r2949;
	ld.volatile.shared.u32 	%r2951, [%r2950+4];
	add.s64 	%rd1053, %rd1051, %rd1046;
	st.volatile.global.u32 	[%rd1053], %r2951;
	shl.b32 	%r2952, %r3, 2;
	add.s32 	%r2953, %r2950, %r2952;
	ld.volatile.shared.u32 	%r2954, [%r2953+4];
	add.s64 	%rd1054, %rd1053, %rd1046;
	st.volatile.global.u32 	[%rd1054], %r2954;
	add.s32 	%r2955, %r2953, %r2952;
	ld.volatile.shared.u32 	%r2956, [%r2955+4];
	add.s64 	%rd1055, %rd1054, %rd1046;
	st.volatile.global.u32 	[%rd1055], %r2956;
	add.s32 	%r2957, %r2955, %r2952;
	ld.volatile.shared.u32 	%r2958, [%r2957+4];
	add.s64 	%rd1056, %rd1055, %rd1046;
	st.volatile.global.u32 	[%rd1056], %r2958;
	add.s32 	%r2959, %r2957, %r2952;
	ld.volatile.shared.u32 	%r2960, [%r2959+4];
	add.s64 	%rd1057, %rd1056, %rd1046;
	st.volatile.global.u32 	[%rd1057], %r2960;
	add.s32 	%r2961, %r2959, %r2952;
	ld.volatile.shared.u32 	%r2962, [%r2961+4];
	add.s64 	%rd1058, %rd1057, %rd1046;
	st.volatile.global.u32 	[%rd1058], %r2962;
	add.s32 	%r2963, %r2961, %r2952;
	ld.volatile.shared.u32 	%r2964, [%r2963+4];
	add.s64 	%rd1059, %rd1058, %rd1046;
	st.volatile.global.u32 	[%rd1059], %r2964;
	shl.b32 	%r2965, %r36, 3;
	add.s32 	%r3578, %r2965, %r3578;
	shl.b32 	%r2966, %r3, 3;
	add.s32 	%r3577, %r2966, %r3577;
	add.s32 	%r3576, %r3576, 8;
	setp.ne.s32 	%p342, %r3576, %r48;
	@%p342 bra 	$L__BB0_61;
$L__BB0_62:
	setp.eq.s32 	%p343, %r43, 0;
	@%p343 bra 	$L__BB0_70;
	setp.lt.u32 	%p344, %r44, 3;
	@%p344 bra 	$L__BB0_65;
	shl.b32 	%r2967, %r3577, 2;
	mov.u32 	%r2968, _ZZ8GPU_TilePViiiiiiiiiiiiiiiiiS0_iiiiS0_S0_E5tile1;
	add.s32 	%r2969, %r2968, %r2967;
	ld.volatile.shared.u32 	%r2970, [%r2969];
	mul.wide.s32 	%rd1060, %r3578, 4;
	add.s64 	%rd1061, %rd1, %rd1060;
	st.volatile.global.u32 	[%rd1061], %r2970;
	add.s32 	%r2971, %r952, %r949;
	shl.b32 	%r2972, %r2971, 2;
	add.s32 	%r2973, %r2969, %r2972;
	ld.volatile.shared.u32 	%r2974, [%r2973+4];
	add.s64 	%rd1063, %rd1061, %rd1046;
	st.volatile.global.u32 	[%rd1063], %r2974;
	shl.b32 	%r2975, %r3, 2;
	add.s32 	%r2976, %r2973, %r2975;
	ld.volatile.shared.u32 	%r2977, [%r2976+4];
	add.s64 	%rd1064, %rd1063, %rd1046;
	st.volatile.global.u32 	[%rd1064], %r2977;
	add.s32 	%r2978, %r2976, %r2975;
	ld.volatile.shared.u32 	%r2979, [%r2978+4];
	add.s64 	%rd1065, %rd1064, %rd1046;
	st.volatile.global.u32 	[%rd1065], %r2979;
	shl.b32 	%r2980, %r36, 2;
	add.s32 	%r3578, %r2980, %r3578;
	add.s32 	%r3577, %r2975, %r3577;
$L__BB0_65:
	setp.eq.s32 	%p345, %r45, 0;
	@%p345 bra 	$L__BB0_70;
	setp.eq.s32 	%p346, %r46, 0;
	@%p346 bra 	$L__BB0_68;
	shl.b32 	%r2981, %r3577, 2;
	mov.u32 	%r2982, _ZZ8GPU_TilePViiiiiiiiiiiiiiiiiS0_iiiiS0_S0_E5tile1;
	add.s32 	%r2983, %r2982, %r2981;
	ld.volatile.shared.u32 	%r2984, [%r2983];
	mul.wide.s32 	%rd1066, %r3578, 4;
	add.s64 	%rd1067, %rd1, %rd1066;
	st.volatile.global.u32 	[%rd1067], %r2984;
	add.s32 	%r2985, %r952, %r949;
	shl.b32 	%r2986, %r2985, 2;
	add.s32 	%r2987, %r2983, %r2986;
	ld.volatile.shared.u32 	%r2988, [%r2987+4];
	add.s64 	%rd1069, %rd1067, %rd1046;
	st.volatile.global.u32 	[%rd1069], %r2988;
	shl.b32 	%r2989, %r36, 1;
	add.s32 	%r3578, %r3578, %r2989;
	shl.b32 	%r2990, %r3, 1;
	add.s32 	%r3577, %r3577, %r2990;
$L__BB0_68:
	setp.ne.s32 	%p347, %r49, 0;
	@%p347 bra 	$L__BB0_70;
	shl.b32 	%r2991, %r3577, 2;
	mov.u32 	%r2992, _ZZ8GPU_TilePViiiiiiiiiiiiiiiiiS0_iiiiS0_S0_E5tile1;
	add.s32 	%r2993, %r2992, %r2991;
	ld.volatile.shared.u32 	%r2994, [%r2993];
	mul.wide.s32 	%rd1070, %r3578, 4;
	add.s64 	%rd1071, %rd1, %rd1070;
	st.volatile.global.u32 	[%rd1071], %r2994;
$L__BB0_70:
	setp.ge.s32 	%p348, %r9, %r4;
	membar.gl;
	bar.sync 	0;
	@%p348 bra 	$L__BB0_76;
	mov.u32 	%r3583, %r39;
	mov.u32 	%r3584, %r9;
$L__BB0_72:
	setp.ge.s32 	%p349, %r8, %r3;
	@%p349 bra 	$L__BB0_75;
	mov.u32 	%r3585, %r8;
$L__BB0_74:
	add.s32 	%r2995, %r3585, %r3583;
	shl.b32 	%r2996, %r2995, 2;
	mov.u32 	%r2997, _ZZ8GPU_TilePViiiiiiiiiiiiiiiiiS0_iiiiS0_S0_E5tile2;
	add.s32 	%r2998, %r2997, %r2996;
	ld.volatile.shared.u32 	%r2999, [%r2998];
	mov.u32 	%r3000, _ZZ8GPU_TilePViiiiiiiiiiiiiiiiiS0_iiiiS0_S0_E5tile1;
	add.s32 	%r3001, %r3000, %r2996;
	st.volatile.shared.u32 	[%r3001], %r2999;
	mov.b32 	%r3002, 0;
	st.volatile.shared.u32 	[%r2998], %r3002;
	add.s32 	%r3585, %r3585, 32;
	setp.lt.s32 	%p350, %r3585, %r3;
	@%p350 bra 	$L__BB0_74;
$L__BB0_75:
	add.s32 	%r3583, %r3583, %r40;
	add.s32 	%r3584, %r3584, %r958;
	setp.lt.s32 	%p351, %r3584, %r4;
	@%p351 bra 	$L__BB0_72;
$L__BB0_76:
	bar.sync 	0;
	add.s32 	%r3554, %r3554, 1;
	setp.eq.s32 	%p352, %r3554, %r961;
	@%p352 bra 	$L__BB0_77;
	bra.uni 	$L__BB0_21;
$L__BB0_77:
	mul.lo.s32 	%r50, %r950, %r949;
	setp.ge.s32 	%p353, %r6, %r50;
	@%p353 bra 	$L__BB0_82;
	sub.s32 	%r51, %r949, %r961;
	sub.s32 	%r52, %r950, %r961;
	mov.u32 	%r53, %ntid.x;
	mov.u32 	%r3586, %r6;
$L__BB0_79:
	div.s32 	%r3003, %r3586, %r949;
	mul.lo.s32 	%r3004, %r3003, %r949;
	sub.s32 	%r125, %r3586, %r3004;
	setp.ge.s32 	%p354, %r125, %r51;
	setp.ge.s32 	%p355, %r3003, %r52;
	or.pred  	%p356, %p354, %p355;
	@%p356 bra 	$L__BB0_81;
	add.s32 	%r3005, %r125, %r963;
	mad.lo.s32 	%r3006, %r3003, %r954, %r3005;
	add.s32 	%r3007, %r3003, %r1;
	add.s32 	%r3008, %r125, %r952;
	mad.lo.s32 	%r3009, %r3007, %r3, %r3008;
	shl.b32 	%r3010, %r3009, 2;
	mov.u32 	%r3011, _ZZ8GPU_TilePViiiiiiiiiiiiiiiiiS0_iiiiS0_S0_E5tile1;
	add.s32 	%r3012, %r3011, %r3010;
	ld.volatile.shared.u32 	%r3013, [%r3012+4];
	mul.wide.s32 	%rd1072, %r3006, 4;
	add.s64 	%rd1073, %rd2, %rd1072;
	st.volatile.global.u32 	[%rd1073], %r3013;
$L__BB0_81:
	add.s32 	%r3586, %r3586, %r53;
	setp.lt.s32 	%p357, %r3586, %r50;
	@%p357 bra 	$L__BB0_79;
$L__BB0_82:
	setp.ne.s32 	%p358, %r6, 0;
	bar.sync 	0;
	@%p358 bra 	$L__BB0_84;
	ld.volatile.global.u32 	%r3014, [%rd5+4];
	add.s32 	%r3015, %r3014, 1;
	st.volatile.global.u32 	[%rd5+4], %r3015;
$L__BB0_84:
	bar.sync 	0;
	add.s32 	%r128, %r955, -1;
	setp.lt.s32 	%p359, %r955, 3;
	@%p359 bra 	$L__BB0_148;
	mul.lo.s32 	%r129, %r954, %r9;
	add.s32 	%r3017, %r1, %r9;
	mad.lo.s32 	%r130, %r3017, %r3, %r1;
	mul.lo.s32 	%r131, %r958, %r3;
	mul.lo.s32 	%r132, %r958, %r954;
	mul.lo.s32 	%r133, %r1, %r950;
	cvt.s64.s32 	%rd10, %r963;
	add.s32 	%r3018, %r6, %r2;
	mad.lo.s32 	%r134, %r954, %r2, %r3018;
	setp.ge.u32 	%p360, %r6, %r3;
	setp.lt.s32 	%p361, %r952, 0;
	or.pred  	%p2, %p360, %p361;
	mad.lo.s32 	%r135, %r3, %r952, %r952;
	mov.u32 	%r136, %ntid.x;
	mul.lo.s32 	%r137, %r961, %r960;
	add.s32 	%r138, %r957, %r1;
	mul.lo.s32 	%r139, %r138, %r1;
	add.s32 	%r140, %r3, %r6;
	add.s32 	%r141, %r1, %r6;
	mul.lo.s32 	%r142, %r3, %r9;
	sub.s32 	%r143, %r950, %r961;
	and.b32  	%r144, %r1, 15;
	add.s32 	%r145, %r144, -1;
	and.b32  	%r146, %r1, 7;
	add.s32 	%r147, %r146, -1;
	and.b32  	%r148, %r1, -16;
	and.b32  	%r149, %r1, 3;
	and.b32  	%r150, %r1, -8;
	and.b32  	%r151, %r952, 3;
	and.b32  	%r152, %r952, 1;
	mov.b32 	%r3587, 1;
	mul.wide.s32 	%rd1218, %r138, 4;
$L__BB0_86:
	setp.ne.s32 	%p362, %r6, 0;
	mul.lo.s32 	%r154, %r3587, %r949;
	add.s32 	%r155, %r154, %r963;
	@%p362 bra 	$L__BB0_89;
	add.s32 	%r3019, %r3587, %r5;
	min.s32 	%r156, %r3019, %r955;
$L__BB0_88:
	ld.volatile.global.u32 	%r3020, [%rd5];
	setp.lt.s32 	%p363, %r3020, %r156;
	@%p363 bra 	$L__BB0_88;
$L__BB0_89:
	setp.ge.s32 	%p364, %r9, %r950;
	bar.sync 	0;
	@%p364 bra 	$L__BB0_95;
	add.s32 	%r3589, %r155, %r129;
	mov.u32 	%r3588, %r130;
	mov.u32 	%r3590, %r9;
$L__BB0_91:
	setp.ge.s32 	%p365, %r8, %r949;
	@%p365 bra 	$L__BB0_94;
	mov.u32 	%r3591, %r8;
$L__BB0_93:
	add.s32 	%r3021, %r3591, %r3589;
	mul.wide.s32 	%rd1074, %r3021, 4;
	add.s64 	%rd1075, %rd2, %rd1074;
	ld.volatile.global.u32 	%r3022, [%rd1075];
	add.s32 	%r3023, %r3591, %r3588;
	shl.b32 	%r3024, %r3023, 2;
	mov.u32 	%r3025, _ZZ8GPU_TilePViiiiiiiiiiiiiiiiiS0_iiiiS0_S0_E5tile1;
	add.s32 	%r3026, %r3025, %r3024;
	st.volatile.shared.u32 	[%r3026], %r3022;
	add.s32 	%r3591, %r3591, 32;
	setp.lt.s32 	%p366, %r3591, %r949;
	@%p366 bra 	$L__BB0_93;
$L__BB0_94:
	add.s32 	%r3588, %r3588, %r131;
	add.s32 	%r3589, %r3589, %r132;
	add.s32 	%r3590, %r3590, %r958;
	setp.lt.s32 	%p367, %r3590, %r950;
	@%p367 bra 	$L__BB0_91;
$L__BB0_95:
	setp.lt.s32 	%p368, %r961, 1;
	bar.sync 	0;
	@%p368 bra 	$L__BB0_140;
	add.s32 	%r166, %r134, %r154;
	sub.s32 	%r3028, %r154, %r949;
	add.s32 	%r167, %r140, %r3028;
	mov.b32 	%r3592, 0;
	mov.u32 	%r3593, %r3592;
$L__BB0_97:
	setp.ge.u32 	%p369, %r6, %r133;
	mad.lo.s32 	%r3029, %r133, %r3593, %r6;
	shl.b32 	%r3030, %r3029, 2;
	mov.u32 	%r3031, _ZZ8GPU_TilePViiiiiiiiiiiiiiiiiS0_iiiiS0_S0_E9intra_dep;
	add.s32 	%r170, %r3031, %r3030;
	@%p369 bra 	$L__BB0_99;
	div.u32 	%r3032, %r6, %r1;
	mul.lo.s32 	%r3033, %r3032, %r1;
	sub.s32 	%r3034, %r6, %r3033;
	add.s32 	%r3035, %r3032, %r1;
	mad.lo.s32 	%r3036, %r3035, %r3, %r3034;
	ld.shared.u32 	%r3037, [%r170];
	shl.b32 	%r3038, %r3036, 2;
	mov.u32 	%r3039, _ZZ8GPU_TilePViiiiiiiiiiiiiiiiiS0_iiiiS0_S0_E5tile1;
	add.s32 	%r3040, %r3039, %r3038;
	st.volatile.shared.u32 	[%r3040], %r3037;
$L__BB0_99:
	add.s32 	%r3598, %r166, %r3592;
	@%p2 bra 	$L__BB0_113;
	setp.lt.u32 	%p370, %r952, 15;
	mov.u32 	%r3597, %r6;
	@%p370 bra 	$L__BB0_103;
	mov.b32 	%r3596, 0;
	mov.u32 	%r3597, %r6;
$L__BB0_102:
	.pragma "nounroll";
	cvt.s64.s32 	%rd1076, %r3598;
	add.s64 	%rd1077, %rd1076, %rd10;
	shl.b64 	%rd1078, %rd1077, 2;
	add.s64 	%rd1079, %rd2, %rd1078;
	ld.volatile.global.u32 	%r3042, [%rd1079];
	shl.b32 	%r3043, %r3597, 2;
	mov.u32 	%r3044, _ZZ8GPU_TilePViiiiiiiiiiiiiiiiiS0_iiiiS0_S0_E5tile1;
	add.s32 	%r3045, %r3044, %r3043;
	st.volatile.shared.u32 	[%r3045], %r3042;
	add.s32 	%r3046, %r952, %r949;
	add.s32 	%r3047, %r3598, %r954;
	cvt.s64.s32 	%rd1080, %r3047;
	add.s64 	%rd1081, %rd1080, %rd10;
	shl.b64 	%rd1082, %rd1081, 2;
	add.s64 	%rd1083, %rd2, %rd1082;
	ld.volatile.global.u32 	%r3048, [%rd1083];
	shl.b32 	%r3049, %r3046, 2;
	add.s32 	%r3050, %r3045, %r3049;
	st.volatile.shared.u32 	[%r3050+4], %r3048;
	add.s32 	%r3051, %r3047, %r954;
	cvt.s64.s32 	%rd1084, %r3051;
	add.s64 	%rd1085, %rd1084, %rd10;
	shl.b64 	%rd1086, %rd1085, 2;
	add.s64 	%rd1087, %rd2, %rd1086;
	ld.volatile.global.u32 	%r3052, [%rd1087];
	shl.b32 	%r3053, %r3, 2;
	add.s32 	%r3054, %r3050, %r3053;
	st.volatile.shared.u32 	[%r3054+4], %r3052;
	add.s32 	%r3055, %r3051, %r954;
	cvt.s64.s32 	%rd1088, %r3055;
	add.s64 	%rd1089, %rd1088, %rd10;
	shl.b64 	%rd1090, %rd1089, 2;
	add.s64 	%rd1091, %rd2, %rd1090;
	ld.volatile.global.u32 	%r3056, [%rd1091];
	add.s32 	%r3057, %r3054, %r3053;
	st.volatile.shared.u32 	[%r3057+4], %r3056;
	add.s32 	%r3058, %r3055, %r954;
	cvt.s64.s32 	%rd1092, %r3058;
	add.s64 	%rd1093, %rd1092, %rd10;
	shl.b64 	%rd1094, %rd1093, 2;
	add.s64 	%rd1095, %rd2, %rd1094;
	ld.volatile.global.u32 	%r3059, [%rd1095];
	add.s32 	%r3060, %r3057, %r3053;
	st.volatile.shared.u32 	[%r3060+4], %r3059;
	add.s32 	%r3061, %r3058, %r954;
	cvt.s64.s32 	%rd1096, %r3061;
	add.s64 	%rd1097, %rd1096, %rd10;
	shl.b64 	%rd1098, %rd1097, 2;
	add.s64 	%rd1099, %rd2, %rd1098;
	ld.volatile.global.u32 	%r3062, [%rd1099];
	add.s32 	%r3063, %r3060, %r3053;
	st.volatile.shared.u32 	[%r3063+4], %r3062;
	add.s32 	%r3064, %r3061, %r954;
	cvt.s64.s32 	%rd1100, %r3064;
	add.s64 	%rd1101, %rd1100, %rd10;
	shl.b64 	%rd1102, %rd1101, 2;
	add.s64 	%rd1103, %rd2, %rd1102;
	ld.volatile.global.u32 	%r3065, [%rd1103];
	add.s32 	%r3066, %r3063, %r3053;
	st.volatile.shared.u32 	[%r3066+4], %r3065;
	add.s32 	%r3067, %r3064, %r954;
	cvt.s64.s32 	%rd1104, %r3067;
	add.s64 	%rd1105, %rd1104, %rd10;
	shl.b64 	%rd1106, %rd1105, 2;
	add.s64 	%rd1107, %rd2, %rd1106;
	ld.volatile.global.u32 	%r3068, [%rd1107];
	add.s32 	%r3069, %r3066, %r3053;
	st.volatile.shared.u32 	[%r3069+4], %r3068;
	add.s32 	%r3070, %r3067, %r954;
	cvt.s64.s32 	%rd1108, %r3070;
	add.s64 	%rd1109, %rd1108, %rd10;
	shl.b64 	%rd1110, %rd1109, 2;
	add.s64 	%rd1111, %rd2, %rd1110;
	ld.volatile.global.u32 	%r3071, [%rd1111];
	add.s32 	%r3072, %r3069, %r3053;
	st.volatile.shared.u32 	[%r3072+4], %r3071;
	add.s32 	%r3073, %r3070, %r954;
	cvt.s64.s32 	%rd1112, %r3073;
	add.s64 	%rd1113, %rd1112, %rd10;
	shl.b64 	%rd1114, %rd1113, 2;
	add.s64 	%rd1115, %rd2, %rd1114;
	ld.volatile.global.u32 	%r3074, [%rd1115];
	add.s32 	%r3075, %r3072, %r3053;
	st.volatile.shared.u32 	[%r3075+4], %r3074;
	add.s32 	%r3076, %r3073, %r954;
	cvt.s64.s32 	%rd1116, %r3076;
	add.s64 	%rd1117, %rd1116, %rd10;
	shl.b64 	%rd1118, %rd1117, 2;
	add.s64 	%rd1119, %rd2, %rd1118;
	ld.volatile.global.u32 	%r3077, [%rd1119];
	add.s32 	%r3078, %r3075, %r3053;
	st.volatile.shared.u32 	[%r3078+4], %r3077;
	add.s32 	%r3079, %r3076, %r954;
	cvt.s64.s32 	%rd1120, %r3079;
	add.s64 	%rd1121, %rd1120, %rd10;
	shl.b64 	%rd1122, %rd1121, 2;
	add.s64 	%rd1123, %rd2, %rd1122;
	ld.volatile.global.u32 	%r3080, [%rd1123];
	add.s32 	%r3081, %r3078, %r3053;
	st.volatile.shared.u32 	[%r3081+4], %r3080;
	add.s32 	%r3082, %r3079, %r954;
	cvt.s64.s32 	%rd1124, %r3082;
	add.s64 	%rd1125, %rd1124, %rd10;
	shl.b64 	%rd1126, %rd1125, 2;
	add.s64 	%rd1127, %rd2, %rd1126;
	ld.volatile.global.u32 	%r3083, [%rd1127];
	add.s32 	%r3084, %r3081, %r3053;
	st.volatile.shared.u32 	[%r3084+4], %r3083;
	add.s32 	%r3085, %r3082, %r954;
	cvt.s64.s32 	%rd1128, %r3085;
	add.s64 	%rd1129, %rd1128, %rd10;
	shl.b64 	%rd1130, %rd1129, 2;
	add.s64 	%rd1131, %rd2, %rd1130;
	ld.volatile.global.u32 	%r3086, [%rd1131];
	add.s32 	%r3087, %r3084, %r3053;
	st.volatile.shared.u32 	[%r3087+4], %r3086;
	add.s32 	%r3088, %r3085, %r954;
	cvt.s64.s32 	%rd1132, %r3088;
	add.s64 	%rd1133, %rd1132, %rd10;
	shl.b64 	%rd1134, %rd1133, 2;
	add.s64 	%rd1135, %rd2, %rd1134;
	ld.volatile.global.u32 	%r3089, [%rd1135];
	add.s32 	%r3090, %r3087, %r3053;
	st.volatile.shared.u32 	[%r3090+4], %r3089;
	add.s32 	%r3091, %r3088, %r954;
	cvt.s64.s32 	%rd1136, %r3091;
	add.s64 	%rd1137, %rd1136, %rd10;
	shl.b64 	%rd1138, %rd1137, 2;
	add.s64 	%rd1139, %rd2, %rd1138;
	ld.volatile.global.u32 	%r3092, [%rd1139];
	add.s32 	%r3093, %r3090, %r3053;
	st.volatile.shared.u32 	[%r3093+4], %r3092;
	shl.b32 	%r3094, %r3, 4;
	add.s32 	%r3597, %r3094, %r3597;
	add.s32 	%r3598, %r3091, %r954;
	add.s32 	%r3596, %r3596, 16;
	setp.ne.s32 	%p371, %r3596, %r148;
	@%p371 bra 	$L__BB0_102;
$L__BB0_103:
	setp.eq.s32 	%p372, %r144, 0;
	@%p372 bra 	$L__BB0_113;
	setp.lt.u32 	%p373, %r145, 7;
	@%p373 bra 	$L__BB0_106;
	cvt.s64.s32 	%rd1140, %r3598;
	add.s64 	%rd1141, %rd1140, %rd10;
	shl.b64 	%rd1142, %rd1141, 2;
	add.s64 	%rd1143, %rd2, %rd1142;
	ld.volatile.global.u32 	%r3095, [%rd1143];
	shl.b32 	%r3096, %r3597, 2;
	mov.u32 	%r3097, _ZZ8GPU_TilePViiiiiiiiiiiiiiiiiS0_iiiiS0_S0_E5tile1;
	add.s32 	%r3098, %r3097, %r3096;
	st.volatile.shared.u32 	[%r3098], %r3095;
	add.s32 	%r3099, %r952, %r949;
	add.s32 	%r3100, %r3598, %r954;
	cvt.s64.s32 	%rd1144, %r3100;
	add.s64 	%rd1145, %rd1144, %rd10;
	shl.b64 	%rd1146, %rd1145, 2;
	add.s64 	%rd1147, %rd2, %rd1146;
	ld.volatile.global.u32 	%r3101, [%rd1147];
	shl.b32 	%r3102, %r3099, 2;
	add.s32 	%r3103, %r3098, %r3102;
	st.volatile.shared.u32 	[%r3103+4], %r3101;
	add.s32 	%r3104, %r3100, %r954;
	cvt.s64.s32 	%rd1148, %r3104;
	add.s64 	%rd1149, %rd1148, %rd10;
	shl.b64 	%rd1150, %rd1149, 2;
	add.s64 	%rd1151, %rd2, %rd1150;
	ld.volatile.global.u32 	%r3105, [%rd1151];
	shl.b32 	%r3106, %r3, 2;
	add.s32 	%r3107, %r3103, %r3106;
	st.volatile.shared.u32 	[%r3107+4], %r3105;
	add.s32 	%r3108, %r3104, %r954;
	cvt.s64.s32 	%rd1152, %r3108;
	add.s64 	%rd1153, %rd1152, %rd10;
	shl.b64 	%rd1154, %rd1153, 2;
	add.s64 	%rd1155, %rd2, %rd1154;
	ld.volatile.global.u32 	%r3109, [%rd1155];
	add.s32 	%r3110, %r3107, %r3106;
	st.volatile.shared.u32 	[%r3110+4], %r3109;
	add.s32 	%r3111, %r3108, %r954;
	cvt.s64.s32 	%rd1156, %r3111;
	add.s64 	%rd1157, %rd1156, %rd10;
	shl.b64 	%rd1158, %rd1157, 2;
	add.s64 	%rd1159, %rd2, %rd1158;
	ld.volatile.global.u32 	%r3112, [%rd1159];
	add.s32 	%r3113, %r3110, %r3106;
	st.volatile.shared.u32 	[%r3113+4], %r3112;
	add.s32 	%r3114, %r3111, %r954;
	cvt.s64.s32 	%rd1160, %r3114;
	add.s64 	%rd1161, %rd1160, %rd10;
	shl.b64 	%rd1162, %rd1161, 2;
	add.s64 	%rd1163, %rd2, %rd1162;
	ld.volatile.global.u32 	%r3115, [%rd1163];
	add.s32 	%r3116, %r3113, %r3106;
	st.volatile.shared.u32 	[%r3116+4], %r3115;
	add.s32 	%r3117, %r3114, %r954;
	cvt.s64.s32 	%rd1164, %r3117;
	add.s64 	%rd1165, %rd1164, %rd10;
	shl.b64 	%rd1166, %rd1165, 2;
	add.s64 	%rd1167, %rd2, %rd1166;
	ld.volatile.global.u32 	%r3118, [%rd1167];
	add.s32 	%r3119, %r3116, %r3106;
	st.volatile.shared.u32 	[%r3119+4], %r3118;
	add.s32 	%r3120, %r3117, %r954;
	cvt.s64.s32 	%rd1168, %r3120;
	add.s64 	%rd1169, %rd1168, %rd10;
	shl.b64 	%rd1170, %rd1169, 2;
	add.s64 	%rd1171, %rd2, %rd1170;
	ld.volatile.global.u32 	%r3121, [%rd1171];
	add.s32 	%r3122, %r3119, %r3106;
	st.volatile.shared.u32 	[%r3122+4], %r3121;
	shl.b32 	%r3123, %r3, 3;
	add.s32 	%r3597, %r3123, %r3597;
	add.s32 	%r3598, %r3120, %r954;
$L__BB0_106:
	setp.eq.s32 	%p374, %r146, 0;
	@%p374 bra 	$L__BB0_113;
	setp.lt.u32 	%p375, %r147, 3;
	@%p375 bra 	$L__BB0_109;
	cvt.s64.s32 	%rd1172, %r3598;
	add.s64 	%rd1173, %rd1172, %rd10;
	shl.b64 	%rd1174, %rd1173, 2;
	add.s64 	%rd1175, %rd2, %rd1174;
	ld.volatile.global.u32 	%r3124, [%rd1175];
	shl.b32 	%r3125, %r3597, 2;
	mov.u32 	%r3126, _ZZ8GPU_TilePViiiiiiiiiiiiiiiiiS0_iiiiS0_S0_E5tile1;
	add.s32 	%r3127, %r3126, %r3125;
	st.volatile.shared.u32 	[%r3127], %r3124;
	add.s32 	%r3128, %r952, %r949;
	add.s32 	%r3129, %r3598, %r954;
	cvt.s64.s32 	%rd1176, %r3129;
	add.s64 	%rd1177, %rd1176, %rd10;
	shl.b64 	%rd1178, %rd1177, 2;
	add.s64 	%rd1179, %rd2, %rd1178;
	ld.volatile.global.u32 	%r3130, [%rd1179];
	shl.b32 	%r3131, %r3128, 2;
	add.s32 	%r3132, %r3127, %r3131;
	st.volatile.shared.u32 	[%r3132+4], %r3130;
	add.s32 	%r3133, %r3129, %r954;
	cvt.s64.s32 	%rd1180, %r3133;
	add.s64 	%rd1181, %rd1180, %rd10;
	shl.b64 	%rd1182, %rd1181, 2;
	add.s64 	%rd1183, %rd2, %rd1182;
	ld.volatile.global.u32 	%r3134, [%rd1183];
	shl.b32 	%r3135, %r3, 2;
	add.s32 	%r3136, %r3132, %r3135;
	st.volatile.shared.u32 	[%r3136+4], %r3134;
	add.s32 	%r3137, %r3133, %r954;
	cvt.s64.s32 	%rd1184, %r3137;
	add.s64 	%rd1185, %rd1184, %rd10;
	shl.b64 	%rd1186, %rd1185, 2;
	add.s64 	%rd1187, %rd2, %rd1186;
	ld.volatile.global.u32 	%r3138, [%rd1187];
	add.s32 	%r3139, %r3136, %r3135;
	st.volatile.shared.u32 	[%r3139+4], %r3138;
	add.s32 	%r3597, %r3135, %r3597;
	add.s32 	%r3598, %r3137, %r954;
$L__BB0_109:
	setp.eq.s32 	%p376, %r149, 0;
	@%p376 bra 	$L__BB0_113;
	setp.eq.s32 	%p377, %r149, 1;
	cvt.s64.s32 	%rd1188, %r3598;
	add.s64 	%rd1189, %rd1188, %rd10;
	shl.b64 	%rd1190, %rd1189, 2;
	add.s64 	%rd1191, %rd2, %rd1190;
	ld.volatile.global.u32 	%r3140, [%rd1191];
	shl.b32 	%r3141, %r3597, 2;
	mov.u32 	%r3142, _ZZ8GPU_TilePViiiiiiiiiiiiiiiiiS0_iiiiS0_S0_E5tile1;
	add.s32 	%r188, %r3142, %r3141;
	st.volatile.shared.u32 	[%r188], %r3140;
	@%p377 bra 	$L__BB0_113;
	add.s32 	%r189, %r3598, %r954;
	setp.eq.s32 	%p378, %r149, 2;
	add.s32 	%r3143, %r952, %r949;
	cvt.s64.s32 	%rd1192, %r189;
	add.s64 	%rd1193, %rd1192, %rd10;
	shl.b64 	%rd1194, %rd1193, 2;
	add.s64 	%rd1195, %rd2, %rd1194;
	ld.volatile.global.u32 	%r3144, [%rd1195];
	shl.b32 	%r3145, %r3143, 2;
	add.s32 	%r190, %r188, %r3145;
	st.volatile.shared.u32 	[%r190+4], %r3144;
	@%p378 bra 	$L__BB0_113;
	add.s32 	%r3146, %r189, %r954;
	cvt.s64.s32 	%rd1196, %r3146;
	add.s64 	%rd1197, %rd1196, %rd10;
	shl.b64 	%rd1198, %rd1197, 2;
	add.s64 	%rd1199, %rd2, %rd1198;
	ld.volatile.global.u32 	%r3147, [%rd1199];
	shl.b32 	%r3148, %r3, 2;
	add.s32 	%r3149, %r190, %r3148;
	st.volatile.shared.u32 	[%r3149+4], %r3147;
$L__BB0_113:
	setp.ge.s32 	%p379, %r6, %r50;
	bar.sync 	0;
	@%p379 bra 	$L__BB0_118;
	sub.s32 	%r191, %r949, %r3593;
	mov.u32 	%r3603, %r6;
$L__BB0_115:
	div.s32 	%r3150, %r3603, %r949;
	setp.lt.s32 	%p380, %r3150, 1;
	setp.ge.s32 	%p381, %r3150, %r191;
	or.pred  	%p382, %p380, %p381;
	@%p382 bra 	$L__BB0_117;
	rem.s32 	%r3151, %r3603, %r949;
	add.s32 	%r3152, %r135, %r3151;
	mad.lo.s32 	%r3153, %r3150, %r3, %r3152;
	add.s32 	%r3154, %r3153, %r952;
	shl.b32 	%r3155, %r3154, 2;
	mov.u32 	%r3156, _ZZ8GPU_TilePViiiiiiiiiiiiiiiiiS0_iiiiS0_S0_E5tile1;
	add.s32 	%r3157, %r3156, %r3155;
	ld.volatile.shared.u32 	%r3158, [%r3157];
	shl.b32 	%r3159, %r949, 2;
	add.s32 	%r3160, %r3157, %r3159;
	ld.volatile.shared.u32 	%r3161, [%r3160+4];
	add.s32 	%r3162, %r3161, %r3158;
	shl.b32 	%r3163, %r3153, 2;
	add.s32 	%r3164, %r3156, %r3163;
	ld.volatile.shared.u32 	%r3165, [%r3164];
	add.s32 	%r3166, %r3162, %r3165;
	sub.s32 	%r3167, %r3153, %r952;
	shl.b32 	%r3168, %r3167, 2;
	add.s32 	%r3169, %r3156, %r3168;
	ld.volatile.shared.u32 	%r3170, [%r3169];
	add.s32 	%r3171, %r3166, %r3170;
	add.s32 	%r3172, %r952, %r949;
	sub.s32 	%r3173, %r3153, %r3172;
	shl.b32 	%r3174, %r3173, 2;
	add.s32 	%r3175, %r3156, %r3174;
	ld.volatile.shared.u32 	%r3176, [%r3175+-4];
	add.s32 	%r3177, %r3171, %r3176;
	mul.hi.s32 	%r3178, %r3177, 1717986919;
	shr.u32 	%r3179, %r3178, 31;
	shr.s32 	%r3180, %r3178, 1;
	add.s32 	%r3181, %r3180, %r3179;
	mov.u32 	%r3182, _ZZ8GPU_TilePViiiiiiiiiiiiiiiiiS0_iiiiS0_S0_E5tile2;
	add.s32 	%r3183, %r3182, %r3163;
	st.volatile.shared.u32 	[%r3183+4], %r3181;
$L__BB0_117:
	add.s32 	%r3603, %r3603, %r136;
	setp.lt.s32 	%p383, %r3603, %r50;
	@%p383 bra 	$L__BB0_115;
$L__BB0_118:
	bar.sync 	0;
	@%p369 bra 	$L__BB0_120;
	div.u32 	%r3184, %r6, %r1;
	mul.lo.s32 	%r3185, %r3184, %r1;
	sub.s32 	%r3186, %r6, %r3185;
	add.s32 	%r3187, %r3184, %r1;
	add.s32 	%r3188, %r3186, %r949;
	mad.lo.s32 	%r3189, %r3187, %r3, %r3188;
	shl.b32 	%r3190, %r3189, 2;
	mov.u32 	%r3191, _ZZ8GPU_TilePViiiiiiiiiiiiiiiiiS0_iiiiS0_S0_E5tile1;
	add.s32 	%r3192, %r3191, %r3190;
	ld.volatile.shared.u32 	%r3193, [%r3192];
	st.shared.u32 	[%r170], %r3193;
$L__BB0_120:
	setp.ge.u32 	%p385, %r6, %r949;
	bar.sync 	0;
	@%p385 bra 	$L__BB0_133;
	setp.lt.s32 	%p386, %r952, 0;
	add.s32 	%r3194, %r167, %r3592;
	add.s32 	%r3195, %r3593, %r137;
	mad.lo.s32 	%r3608, %r139, %r3195, %r3194;
	sub.s32 	%r3196, %r950, %r3593;
	mad.lo.s32 	%r3607, %r3196, %r3, %r141;
	@%p386 bra 	$L__BB0_133;
	setp.lt.u32 	%p387, %r952, 7;
	@%p387 bra 	$L__BB0_125;
	mov.b32 	%r3606, 0;
$L__BB0_124:
	.pragma "nounroll";
	shl.b32 	%r3198, %r3607, 2;
	mov.u32 	%r3199, _ZZ8GPU_TilePViiiiiiiiiiiiiiiiiS0_iiiiS0_S0_E5tile1;
	add.s32 	%r3200, %r3199, %r3198;
	ld.volatile.shared.u32 	%r3201, [%r3200];
	mul.wide.s32 	%rd1200, %r3608, 4;
	add.s64 	%rd1201, %rd1, %rd1200;
	st.volatile.global.u32 	[%rd1201], %r3201;
	add.s32 	%r3202, %r952, %r949;
	shl.b32 	%r3203, %r3202, 2;
	add.s32 	%r3204, %r3200, %r3203;
	ld.volatile.shared.u32 	%r3205, [%r3204+4];
	add.s64 	%rd1203, %rd1201, %rd1218;
	st.volatile.global.u32 	[%rd1203], %r3205;
	shl.b32 	%r3206, %r3, 2;
	add.s32 	%r3207, %r3204, %r3206;
	ld.volatile.shared.u32 	%r3208, [%r3207+4];
	add.s64 	%rd1204, %rd1203, %rd1218;
	st.volatile.global.u32 	[%rd1204], %r3208;
	add.s32 	%r3209, %r3207, %r3206;
	ld.volatile.shared.u32 	%r3210, [%r3209+4];
	add.s64 	%rd1205, %rd1204, %rd1218;
	st.volatile.global.u32 	[%rd1205], %r3210;
	add.s32 	%r3211, %r3209, %r3206;
	ld.volatile.shared.u32 	%r3212, [%r3211+4];
	add.s64 	%rd1206, %rd1205, %rd1218;
	st.volatile.global.u32 	[%rd1206], %r3212;
	add.s32 	%r3213, %r3211, %r3206;
	ld.volatile.shared.u32 	%r3214, [%r3213+4];
	add.s64 	%rd1207, %rd1206, %rd1218;
	st.volatile.global.u32 	[%rd1207], %r3214;
	add.s32 	%r3215, %r3213, %r3206;
	ld.volatile.shared.u32 	%r3216, [%r3215+4];
	add.s64 	%rd1208, %rd1207, %rd1218;
	st.volatile.global.u32 	[%rd1208], %r3216;
	add.s32 	%r3217, %r3215, %r3206;
	ld.volatile.shared.u32 	%r3218, [%r3217+4];
	add.s64 	%rd1209, %rd1208, %rd1218;
	st.volatile.global.u32 	[%rd1209], %r3218;
	shl.b32 	%r3219, %r138, 3;
	add.s32 	%r3608, %r3219, %r3608;
	shl.b32 	%r3220, %r3, 3;
	add.s32 	%r3607, %r3220, %r3607;
	add.s32 	%r3606, %r3606, 8;
	setp.ne.s32 	%p388, %r3606, %r150;
	@%p388 bra 	$L__BB0_124;
$L__BB0_125:
	setp.eq.s32 	%p389, %r146, 0;
	@%p389 bra 	$L__BB0_133;
	setp.lt.u32 	%p390, %r147, 3;
	@%p390 bra 	$L__BB0_128;
	shl.b32 	%r3221, %r3607, 2;
	mov.u32 	%r3222, _ZZ8GPU_TilePViiiiiiiiiiiiiiiiiS0_iiiiS0_S0_E5tile1;
	add.s32 	%r3223, %r3222, %r3221;
	ld.volatile.shared.u32 	%r3224, [%r3223];
	mul.wide.s32 	%rd1210, %r3608, 4;
	add.s64 	%rd1211, %rd1, %rd1210;
	st.volatile.global.u32 	[%rd1211], %r3224;
	add.s32 	%r3225, %r952, %r949;
	shl.b32 	%r3226, %r3225, 2;
	add.s32 	%r3227, %r3223, %r3226;
	ld.volatile.shared.u32 	%r3228, [%r3227+4];
	add.s64 	%rd1213, %rd1211, %rd1218;
	st.volatile.global.u32 	[%rd1213], %r3228;
	shl.b32 	%r3229, %r3, 2;
	add.s32 	%r3230, %r3227, %r3229;
	ld.volatile.shared.u32 	%r3231, [%r3230+4];
	add.s64 	%rd1214, %rd1213, %rd1218;
	st.volatile.global.u32 	[%rd1214], %r3231;
	add.s32 	%r3232, %r3230, %r3229;
	ld.volatile.shared.u32 	%r3233, [%r3232+4];
	add.s64 	%rd1215, %rd1214, %rd1218;
	st.volatile.global.u32 	[%rd1215], %r3233;
	shl.b32 	%r3234, %r138, 2;
	add.s32 	%r3608, %r3234, %r3608;
	add.s32 	%r3607, %r3229, %r3607;
$L__BB0_128:
	setp.eq.s32 	%p391, %r149, 0;
	@%p391 bra 	$L__BB0_133;
	setp.eq.s32 	%p392, %r151, 0;
	@%p392 bra 	$L__BB0_131;
	shl.b32 	%r3235, %r3607, 2;
	mov.u32 	%r3236, _ZZ8GPU_TilePViiiiiiiiiiiiiiiiiS0_iiiiS0_S0_E5tile1;
	add.s32 	%r3237, %r3236, %r3235;
	ld.volatile.shared.u32 	%r3238, [%r3237];
	mul.wide.s32 	%rd1216, %r3608, 4;
	add.s64 	%rd1217, %rd1, %rd1216;
	st.volatile.global.u32 	[%rd1217], %r3238;
	add.s32 	%r3239, %r952, %r949;
	shl.b32 	%r3240, %r3239, 2;
	add.s32 	%r3241, %r3237, %r3240;
	ld.volatile.shared.u32 	%r3242, [%r3241+4];
	add.s64 	%rd1219, %rd1217, %rd1218;
	st.volatile.global.u32 	[%rd1219], %r3242;
	shl.b32 	%r3243, %r138, 1;
	add.s32 	%r3608, %r3608, %r3243;
	shl.b32 	%r3244, %r3, 1;
	add.s32 	%r3607, %r3607, %r3244;
$L__BB0_131:
	setp.ne.s32 	%p393, %r152, 0;
	@%p393 bra 	$L__BB0_133;
	shl.b32 	%r3245, %r3607, 2;
	mov.u32 	%r3246, _ZZ8GPU_TilePViiiiiiiiiiiiiiiiiS0_iiiiS0_S0_E5tile1;
	add.s32 	%r3247, %r3246, %r3245;
	ld.volatile.shared.u32 	%r3248, [%r3247];
	mul.wide.s32 	%rd1220, %r3608, 4;
	add.s64 	%rd1221, %rd1, %rd1220;
	st.volatile.global.u32 	[%rd1221], %r3248;
$L__BB0_133:
	setp.ge.s32 	%p394, %r9, %r4;
	membar.gl;
	bar.sync 	0;
	@%p394 bra 	$L__BB0_139;
	mov.u32 	%r3613, %r142;
	mov.u32 	%r3614, %r9;
$L__BB0_135:
	setp.ge.s32 	%p395, %r8, %r3;
	@%p395 bra 	$L__BB0_138;
	mov.u32 	%r3615, %r8;
$L__BB0_137:
	add.s32 	%r3249, %r3615, %r3613;
	shl.b32 	%r3250, %r3249, 2;
	mov.u32 	%r3251, _ZZ8GPU_TilePViiiiiiiiiiiiiiiiiS0_iiiiS0_S0_E5tile2;
	add.s32 	%r3252, %r3251, %r3250;
	ld.volatile.shared.u32 	%r3253, [%r3252];
	mov.u32 	%r3254, _ZZ8GPU_TilePViiiiiiiiiiiiiiiiiS0_iiiiS0_S0_E5tile1;
	add.s32 	%r3255, %r3254, %r3250;
	st.volatile.shared.u32 	[%r3255], %r3253;
	mov.b32 	%r3256, 0;
	st.volatile.shared.u32 	[%r3252], %r3256;
	add.s32 	%r3615, %r3615, 32;
	setp.lt.s32 	%p396, %r3615, %r3;
	@%p396 bra 	$L__BB0_137;
$L__BB0_138:
	add.s32 	%r3613, %r3613, %r131;
	add.s32 	%r3614, %r3614, %r958;
	setp.lt.s32 	%p397, %r3614, %r4;
	@%p397 bra 	$L__BB0_135;
$L__BB0_139:
	bar.sync 	0;
	add.s32 	%r219, %r3593, 1;
	not.b32 	%r3592, %r3593;
	setp.ne.s32 	%p398, %r219, %r961;
	mov.u32 	%r3593, %r219;
	@%p398 bra 	$L__BB0_97;
$L__BB0_140:
	setp.ge.s32 	%p399, %r6, %r50;
	@%p399 bra 	$L__BB0_145;
	sub.s32 	%r221, %r155, %r961;
	mov.u32 	%r3616, %r6;
$L__BB0_142:
	setp.lt.s32 	%p400, %r949, 0;
	div.s32 	%r3257, %r3616, %r949;
	setp.ge.s32 	%p401, %r3257, %r143;
	or.pred  	%p402, %p400, %p401;
	@%p402 bra 	$L__BB0_144;
	rem.s32 	%r3258, %r3616, %r949;
	add.s32 	%r3259, %r221, %r3258;
	mad.lo.s32 	%r3260, %r3257, %r954, %r3259;
	add.s32 	%r3261, %r3257, %r1;
	add.s32 	%r3262, %r3258, %r952;
	mad.lo.s32 	%r3263, %r3261, %r3, %r3262;
	shl.b32 	%r3264, %r3263, 2;
	mov.u32 	%r3265, _ZZ8GPU_TilePViiiiiiiiiiiiiiiiiS0_iiiiS0_S0_E5tile1;
	add.s32 	%r3266, %r3265, %r3264;
	ld.volatile.shared.u32 	%r3267, [%r3266+4];
	mul.wide.s32 	%rd1222, %r3260, 4;
	add.s64 	%rd1223, %rd2, %rd1222;
	st.volatile.global.u32 	[%rd1223], %r3267;
$L__BB0_144:
	add.s32 	%r3616, %r3616, %r136;
	setp.lt.s32 	%p403, %r3616, %r50;
	@%p403 bra 	$L__BB0_142;
$L__BB0_145:
	setp.ne.s32 	%p404, %r6, 0;
	bar.sync 	0;
	@%p404 bra 	$L__BB0_147;
	ld.volatile.global.u32 	%r3268, [%rd5+4];
	add.s32 	%r3269, %r3268, 1;
	st.volatile.global.u32 	[%rd5+4], %r3269;
$L__BB0_147:
	bar.sync 	0;
	add.s32 	%r3587, %r3587, 1;
	setp.ne.s32 	%p405, %r3587, %r128;
	@%p405 bra 	$L__BB0_86;
$L__BB0_148:
	setp.ne.s32 	%p406, %r6, 0;
	mul.lo.s32 	%r226, %r128, %r949;
	sub.s32 	%r3270, %r226, %r961;
	add.s32 	%r227, %r3270, %r963;
	@%p406 bra 	$L__BB0_151;
	add.s32 	%r3271, %r5, %r128;
	min.s32 	%r228, %r3271, %r955;
$L__BB0_150:
	ld.volatile.global.u32 	%r3272, [%rd5];
	setp.lt.s32 	%p407, %r3272, %r228;
	@%p407 bra 	$L__BB0_150;
$L__BB0_151:
	setp.ge.s32 	%p408, %r9, %r950;
	bar.sync 	0;
	shl.b32 	%r3273, %r951, 1;
	sub.s32 	%r3274, %r954, %r3273;
	rem.s32 	%r229, %r3274, %r949;
	@%p408 bra 	$L__BB0_161;
	mad.lo.s32 	%r3618, %r954, %r9, %r227;
	add.s32 	%r3275, %r1, %r9;
	mad.lo.s32 	%r3617, %r3275, %r3, %r1;
	mul.lo.s32 	%r232, %r958, %r3;
	mul.lo.s32 	%r233, %r958, %r954;
	not.b32 	%r3276, %r8;
	add.s32 	%r234, %r229, %r3276;
	and.b32  	%r235, %r234, 96;
	or.b32  	%r236, %r8, 32;
	or.b32  	%r237, %r8, 64;
	or.b32  	%r238, %r8, 96;
	mov.u32 	%r3619, %r9;
$L__BB0_153:
	setp.ge.s32 	%p409, %r8, %r229;
	@%p409 bra 	$L__BB0_160;
	setp.eq.s32 	%p410, %r235, 96;
	mov.u32 	%r3620, %r8;
	@%p410 bra 	$L__BB0_158;
	setp.eq.s32 	%p411, %r235, 0;
	add.s32 	%r3277, %r8, %r3618;
	mul.wide.s32 	%rd1224, %r3277, 4;
	add.s64 	%rd11, %rd2, %rd1224;
	ld.volatile.global.u32 	%r3278, [%rd11];
	add.s32 	%r3279, %r8, %r3617;
	shl.b32 	%r3280, %r3279, 2;
	mov.u32 	%r3281, _ZZ8GPU_TilePViiiiiiiiiiiiiiiiiS0_iiiiS0_S0_E5tile1;
	add.s32 	%r242, %r3281, %r3280;
	st.volatile.shared.u32 	[%r242], %r3278;
	mov.u32 	%r3620, %r236;
	@%p411 bra 	$L__BB0_158;
	setp.eq.s32 	%p412, %r235, 32;
	ld.volatile.global.u32 	%r3282, [%rd11+128];
	st.volatile.shared.u32 	[%r242+128], %r3282;
	mov.u32 	%r3620, %r237;
	@%p412 bra 	$L__BB0_158;
	ld.volatile.global.u32 	%r3283, [%rd11+256];
	st.volatile.shared.u32 	[%r242+256], %r3283;
	mov.u32 	%r3620, %r238;
$L__BB0_158:
	setp.lt.u32 	%p413, %r234, 96;
	@%p413 bra 	$L__BB0_160;
$L__BB0_159:
	add.s32 	%r3284, %r3620, %r3618;
	mul.wide.s32 	%rd1225, %r3284, 4;
	add.s64 	%rd1226, %rd2, %rd1225;
	ld.volatile.global.u32 	%r3285, [%rd1226];
	add.s32 	%r3286, %r3620, %r3617;
	shl.b32 	%r3287, %r3286, 2;
	mov.u32 	%r3288, _ZZ8GPU_TilePViiiiiiiiiiiiiiiiiS0_iiiiS0_S0_E5tile1;
	add.s32 	%r3289, %r3288, %r3287;
	st.volatile.shared.u32 	[%r3289], %r3285;
	ld.volatile.global.u32 	%r3290, [%rd1226+128];
	st.volatile.shared.u32 	[%r3289+128], %r3290;
	ld.volatile.global.u32 	%r3291, [%rd1226+256];
	st.volatile.shared.u32 	[%r3289+256], %r3291;
	ld.volatile.global.u32 	%r3292, [%rd1226+384];
	st.volatile.shared.u32 	[%r3289+384], %r3292;
	add.s32 	%r3620, %r3620, 128;
	setp.lt.s32 	%p414, %r3620, %r229;
	@%p414 bra 	$L__BB0_159;
$L__BB0_160:
	add.s32 	%r3617, %r3617, %r232;
	add.s32 	%r3618, %r3618, %r233;
	add.s32 	%r3619, %r3619, %r958;
	setp.lt.s32 	%p415, %r3619, %r950;
	@%p415 bra 	$L__BB0_153;
$L__BB0_161:
	setp.lt.s32 	%p416, %r961, 1;
	bar.sync 	0;
	@%p416 bra 	$L__BB0_205;
	mul.lo.s32 	%r249, %r1, %r950;
	cvt.s64.s32 	%rd12, %r963;
	mul.lo.s32 	%r3294, %r954, %r2;
	add.s32 	%r3295, %r6, %r2;
	add.s32 	%r3296, %r3295, %r3294;
	add.s32 	%r250, %r3296, %r226;
	mad.lo.s32 	%r251, %r3, %r952, %r952;
	mul.lo.s32 	%r252, %r961, %r960;
	add.s32 	%r253, %r957, %r1;
	and.b32  	%r254, %r1, 15;
	and.b32  	%r255, %r1, 7;
	and.b32  	%r256, %r1, 3;
	add.s32 	%r257, %r952, %r949;
	add.s32 	%r3297, %r6, %r226;
	add.s32 	%r3298, %r3297, %r3294;
	sub.s32 	%r258, %r3298, %r952;
	shl.b32 	%r259, %r954, 4;
	not.b32 	%r3299, %r954;
	mad.lo.s32 	%r261, %r952, %r3299, %r3297;
	add.s32 	%r260, %r261, %r954;
	shl.b32 	%r3300, %r954, 1;
	add.s32 	%r262, %r261, %r3300;
	shl.b32 	%r3301, %r954, 2;
	add.s32 	%r263, %r261, %r3301;
	mad.lo.s32 	%r264, %r954, 5, %r261;
	mad.lo.s32 	%r265, %r954, 6, %r261;
	mad.lo.s32 	%r266, %r954, 7, %r261;
	shl.b32 	%r3302, %r954, 3;
	add.s32 	%r267, %r261, %r3302;
	mad.lo.s32 	%r268, %r954, 9, %r261;
	mad.lo.s32 	%r269, %r954, 10, %r261;
	mad.lo.s32 	%r270, %r954, 11, %r261;
	mad.lo.s32 	%r271, %r954, 12, %r261;
	mad.lo.s32 	%r272, %r954, 13, %r261;
	mad.lo.s32 	%r273, %r954, 14, %r261;
	shl.b32 	%r274, %r257, 2;
	mov.b32 	%r3622, 0;
	mul.wide.s32 	%rd1373, %r253, 4;
$L__BB0_163:
	setp.ge.u32 	%p417, %r6, %r249;
	@%p417 bra 	$L__BB0_165;
	mad.lo.s32 	%r3303, %r249, %r3622, %r6;
	div.u32 	%r3304, %r6, %r1;
	mul.lo.s32 	%r3305, %r3304, %r1;
	sub.s32 	%r3306, %r6, %r3305;
	add.s32 	%r3307, %r3304, %r1;
	mad.lo.s32 	%r3308, %r3307, %r3, %r3306;
	shl.b32 	%r3309, %r3303, 2;
	mov.u32 	%r3310, _ZZ8GPU_TilePViiiiiiiiiiiiiiiiiS0_iiiiS0_S0_E9intra_dep;
	add.s32 	%r3311, %r3310, %r3309;
	ld.shared.u32 	%r3312, [%r3311];
	shl.b32 	%r3313, %r3308, 2;
	mov.u32 	%r3314, _ZZ8GPU_TilePViiiiiiiiiiiiiiiiiS0_iiiiS0_S0_E5tile1;
	add.s32 	%r3315, %r3314, %r3313;
	st.volatile.shared.u32 	[%r3315], %r3312;
	mad.lo.s32 	%r3316, %r3304, %r953, %r957;
	add.s32 	%r3317, %r3316, %r3306;
	cvt.s64.s32 	%rd1227, %r3317;
	add.s64 	%rd1228, %rd1227, %rd12;
	shl.b64 	%rd1229, %rd1228, 2;
	add.s64 	%rd1230, %rd2, %rd1229;
	ld.volatile.global.u32 	%r3318, [%rd1230];
	add.s32 	%r3319, %r3622, %r952;
	shl.b32 	%r3320, %r3319, 2;
	add.s32 	%r3321, %r3315, %r3320;
	st.volatile.shared.u32 	[%r3321+4], %r3318;
$L__BB0_165:
	setp.lt.s32 	%p418, %r952, 0;
	setp.gt.s32 	%p419, %r955, 1;
	selp.b32 	%r278, %r3622, 0, %p419;
	shl.b32 	%r3322, %r1, 1;
	add.s32 	%r3323, %r3622, %r3322;
	setp.ge.u32 	%p420, %r6, %r3323;
	or.pred  	%p421, %p420, %p418;
	@%p421 bra 	$L__BB0_180;
	setp.lt.u32 	%p422, %r952, 15;
	sub.s32 	%r3646, %r250, %r278;
	mov.u32 	%r3645, %r6;
	@%p422 bra 	$L__BB0_170;
	shl.b32 	%r3324, %r6, 2;
	mov.u32 	%r3325, _ZZ8GPU_TilePViiiiiiiiiiiiiiiiiS0_iiiiS0_S0_E5tile1;
	add.s32 	%r3641, %r3325, %r3324;
	and.b32  	%r3326, %r1, -16;
	neg.s32 	%r3623, %r3326;
	sub.s32 	%r3640, %r258, %r278;
	sub.s32 	%r3639, %r260, %r278;
	sub.s32 	%r3638, %r262, %r278;
	mad.lo.s32 	%r3327, %r954, 3, %r261;
	sub.s32 	%r3637, %r3327, %r278;
	sub.s32 	%r3636, %r263, %r278;
	sub.s32 	%r3635, %r264, %r278;
	sub.s32 	%r3634, %r265, %r278;
	sub.s32 	%r3633, %r266, %r278;
	sub.s32 	%r3632, %r267, %r278;
	sub.s32 	%r3631, %r268, %r278;
	sub.s32 	%r3630, %r269, %r278;
	sub.s32 	%r3629, %r270, %r278;
	sub.s32 	%r3628, %r271, %r278;
	sub.s32 	%r3627, %r272, %r278;
	sub.s32 	%r3626, %r273, %r278;
	add.s32 	%r3328, %r954, %r278;
	sub.s32 	%r3625, %r261, %r3328;
	sub.s32 	%r3624, %r261, %r278;
	mov.u32 	%r3645, %r6;
$L__BB0_168:
	.pragma "nounroll";
	add.s32 	%r3329, %r3640, -1;
	cvt.s64.s32 	%rd1231, %r3329;
	add.s64 	%rd1232, %rd1231, %rd12;
	shl.b64 	%rd1233, %rd1232, 2;
	add.s64 	%rd1234, %rd2, %rd1233;
	ld.volatile.global.u32 	%r3330, [%rd1234];
	st.volatile.shared.u32 	[%r3641], %r3330;
	add.s32 	%r3331, %r3624, -1;
	cvt.s64.s32 	%rd1235, %r3331;
	add.s64 	%rd1236, %rd1235, %rd12;
	shl.b64 	%rd1237, %rd1236, 2;
	add.s64 	%rd1238, %rd2, %rd1237;
	ld.volatile.global.u32 	%r3332, [%rd1238];
	add.s32 	%r3333, %r274, 4;
	add.s32 	%r3334, %r3641, %r3333;
	st.volatile.shared.u32 	[%r3334], %r3332;
	add.s32 	%r3335, %r3639, -1;
	cvt.s64.s32 	%rd1239, %r3335;
	add.s64 	%rd1240, %rd1239, %rd12;
	shl.b64 	%rd1241, %rd1240, 2;
	add.s64 	%rd1242, %rd2, %rd1241;
	ld.volatile.global.u32 	%r3336, [%rd1242];
	add.s32 	%r3337, %r3334, %r3333;
	st.volatile.shared.u32 	[%r3337], %r3336;
	add.s32 	%r3338, %r3638, -1;
	cvt.s64.s32 	%rd1243, %r3338;
	add.s64 	%rd1244, %rd1243, %rd12;
	shl.b64 	%rd1245, %rd1244, 2;
	add.s64 	%rd1246, %rd2, %rd1245;
	ld.volatile.global.u32 	%r3339, [%rd1246];
	add.s32 	%r3340, %r3337, %r3333;
	st.volatile.shared.u32 	[%r3340], %r3339;
	add.s32 	%r3341, %r3637, -1;
	cvt.s64.s32 	%rd1247, %r3341;
	add.s64 	%rd1248, %rd1247, %rd12;
	shl.b64 	%rd1249, %rd1248, 2;
	add.s64 	%rd1250, %rd2, %rd1249;
	ld.volatile.global.u32 	%r3342, [%rd1250];
	add.s32 	%r3343, %r3340, %r3333;
	st.volatile.shared.u32 	[%r3343], %r3342;
	add.s32 	%r3344, %r3636, -1;
	cvt.s64.s32 	%rd1251, %r3344;
	add.s64 	%rd1252, %rd1251, %rd12;
	shl.b64 	%rd1253, %rd1252, 2;
	add.s64 	%rd1254, %rd2, %rd1253;
	ld.volatile.global.u32 	%r3345, [%rd1254];
	add.s32 	%r3346, %r3343, %r3333;
	st.volatile.shared.u32 	[%r3346], %r3345;
	add.s32 	%r3347, %r3635, -1;
	cvt.s64.s32 	%rd1255, %r3347;
	add.s64 	%rd1256, %rd1255, %rd12;
	shl.b64 	%rd1257, %rd1256, 2;
	add.s64 	%rd1258, %rd2, %rd1257;
	ld.volatile.global.u32 	%r3348, [%rd1258];
	add.s32 	%r3349, %r3346, %r3333;
	st.volatile.shared.u32 	[%r3349], %r3348;
	add.s32 	%r3350, %r3634, -1;
	cvt.s64.s32 	%rd1259, %r3350;
	add.s64 	%rd1260, %rd1259, %rd12;
	shl.b64 	%rd1261, %rd1260, 2;
	add.s64 	%rd1262, %rd2, %rd1261;
	ld.volatile.global.u32 	%r3351, [%rd1262];
	add.s32 	%r3352, %r3349, %r3333;
	st.volatile.shared.u32 	[%r3352], %r3351;
	add.s32 	%r3353, %r3633, -1;
	cvt.s64.s32 	%rd1263, %r3353;
	add.s64 	%rd1264, %rd1263, %rd12;
	shl.b64 	%rd1265, %rd1264, 2;
	add.s64 	%rd1266, %rd2, %rd1265;
	ld.volatile.global.u32 	%r3354, [%rd1266];
	add.s32 	%r3355, %r3352, %r3333;
	st.volatile.shared.u32 	[%r3355], %r3354;
	add.s32 	%r3356, %r3632, -1;
	cvt.s64.s32 	%rd1267, %r3356;
	add.s64 	%rd1268, %rd1267, %rd12;
	shl.b64 	%rd1269, %rd1268, 2;
	add.s64 	%rd1270, %rd2, %rd1269;
	ld.volatile.global.u32 	%r3357, [%rd1270];
	add.s32 	%r3358, %r3355, %r3333;
	st.volatile.shared.u32 	[%r3358], %r3357;
	add.s32 	%r3359, %r3631, -1;
	cvt.s64.s32 	%rd1271, %r3359;
	add.s64 	%rd1272, %rd1271, %rd12;
	shl.b64 	%rd1273, %rd1272, 2;
	add.s64 	%rd1274, %rd2, %rd1273;
	ld.volatile.global.u32 	%r3360, [%rd1274];
	add.s32 	%r3361, %r3358, %r3333;
	st.volatile.shared.u32 	[%r3361], %r3360;
	add.s32 	%r3362, %r3630, -1;
	cvt.s64.s32 	%rd1275, %r3362;
	add.s64 	%rd1276, %rd1275, %rd12;
	shl.b64 	%rd1277, %rd1276, 2;
	add.s64 	%rd1278, %rd2, %rd1277;
	ld.volatile.global.u32 	%r3363, [%rd1278];
	add.s32 	%r3364, %r3361, %r3333;
	st.volatile.shared.u32 	[%r3364], %r3363;
	add.s32 	%r3365, %r3629, -1;
	cvt.s64.s32 	%rd1279, %r3365;
	add.s64 	%rd1280, %rd1279, %rd12;
	shl.b64 	%rd1281, %rd1280, 2;
	add.s64 	%rd1282, %rd2, %rd1281;
	ld.volatile.global.u32 	%r3366, [%rd1282];
	add.s32 	%r3367, %r3364, %r3333;
	st.volatile.shared.u32 	[%r3367], %r3366;
	add.s32 	%r3368, %r3628, -1;
	cvt.s64.s32 	%rd1283, %r3368;
	add.s64 	%rd1284, %rd1283, %rd12;
	shl.b64 	%rd1285, %rd1284, 2;
	add.s64 	%rd1286, %rd2, %rd1285;
	ld.volatile.global.u32 	%r3369, [%rd1286];
	add.s32 	%r3370, %r3367, %r3333;
	st.volatile.shared.u32 	[%r3370], %r3369;
	add.s32 	%r3371, %r3627, -1;
	cvt.s64.s32 	%rd1287, %r3371;
	add.s64 	%rd1288, %rd1287, %rd12;
	shl.b64 	%rd1289, %rd1288, 2;
	add.s64 	%rd1290, %rd2, %rd1289;
	ld.volatile.global.u32 	%r3372, [%rd1290];
	add.s32 	%r3373, %r3370, %r3333;
	st.volatile.shared.u32 	[%r3373], %r3372;
	add.s32 	%r3374, %r3626, -1;
	cvt.s64.s32 	%rd1291, %r3374;
	add.s64 	%rd1292, %rd1291, %rd12;
	shl.b64 	%rd1293, %rd1292, 2;
	add.s64 	%rd1294, %rd2, %rd1293;
	ld.volatile.global.u32 	%r3375, [%rd1294];
	add.s32 	%r3376, %r3373, %r3333;
	st.volatile.shared.u32 	[%r3376], %r3375;
	shl.b32 	%r3377, %r257, 4;
	add.s32 	%r3378, %r3377, %r3645;
	add.s32 	%r3645, %r3378, 16;
	shl.b32 	%r3379, %r257, 6;
	add.s32 	%r3380, %r3379, %r3641;
	add.s32 	%r3641, %r3380, 64;
	add.s32 	%r3640, %r3640, %r259;
	add.s32 	%r3639, %r3639, %r259;
	add.s32 	%r3638, %r3638, %r259;
	add.s32 	%r3637, %r3637, %r259;
	add.s32 	%r3636, %r3636, %r259;
	add.s32 	%r3635, %r3635, %r259;
	add.s32 	%r3634, %r3634, %r259;
	add.s32 	%r3633, %r3633, %r259;
	add.s32 	%r3632, %r3632, %r259;
	add.s32 	%r3631, %r3631, %r259;
	add.s32 	%r3630, %r3630, %r259;
	add.s32 	%r3629, %r3629, %r259;
	add.s32 	%r3628, %r3628, %r259;
	add.s32 	%r3627, %r3627, %r259;
	add.s32 	%r3626, %r3626, %r259;
	add.s32 	%r3625, %r3625, %r259;
	add.s32 	%r3624, %r3624, %r259;
	add.s32 	%r3623, %r3623, 16;
	setp.ne.s32 	%p423, %r3623, 0;
	@%p423 bra 	$L__BB0_168;
	add.s32 	%r3646, %r3625, -1;
$L__BB0_170:
	setp.eq.s32 	%p424, %r254, 0;
	@%p424 bra 	$L__BB0_180;
	add.s32 	%r3381, %r254, -1;
	setp.lt.u32 	%p425, %r3381, 7;
	@%p425 bra 	$L__BB0_173;
	cvt.s64.s32 	%rd1295, %r3646;
	add.s64 	%rd1296, %rd1295, %rd12;
	shl.b64 	%rd1297, %rd1296, 2;
	add.s64 	%rd1298, %rd2, %rd1297;
	ld.volatile.global.u32 	%r3382, [%rd1298];
	shl.b32 	%r3383, %r3645, 2;
	mov.u32 	%r3384, _ZZ8GPU_TilePViiiiiiiiiiiiiiiiiS0_iiiiS0_S0_E5tile1;
	add.s32 	%r3385, %r3384, %r3383;
	st.volatile.shared.u32 	[%r3385], %r3382;
	add.s32 	%r3386, %r3646, %r954;
	cvt.s64.s32 	%rd1299, %r3386;
	add.s64 	%rd1300, %rd1299, %rd12;
	shl.b64 	%rd1301, %rd1300, 2;
	add.s64 	%rd1302, %rd2, %rd1301;
	ld.volatile.global.u32 	%r3387, [%rd1302];
	add.s32 	%r3388, %r3385, %r274;
	st.volatile.shared.u32 	[%r3388+4], %r3387;
	add.s32 	%r3389, %r3386, %r954;
	cvt.s64.s32 	%rd1303, %r3389;
	add.s64 	%rd1304, %rd1303, %rd12;
	shl.b64 	%rd1305, %rd1304, 2;
	add.s64 	%rd1306, %rd2, %rd1305;
	ld.volatile.global.u32 	%r3390, [%rd1306];
	shl.b32 	%r3391, %r3, 2;
	add.s32 	%r3392, %r3388, %r3391;
	st.volatile.shared.u32 	[%r3392+4], %r3390;
	add.s32 	%r3393, %r3389, %r954;
	cvt.s64.s32 	%rd1307, %r3393;
	add.s64 	%rd1308, %rd1307, %rd12;
	shl.b64 	%rd1309, %rd1308, 2;
	add.s64 	%rd1310, %rd2, %rd1309;
	ld.volatile.global.u32 	%r3394, [%rd1310];
	add.s32 	%r3395, %r3392, %r3391;
	st.volatile.shared.u32 	[%r3395+4], %r3394;
	add.s32 	%r3396, %r3393, %r954;
	cvt.s64.s32 	%rd1311, %r3396;
	add.s64 	%rd1312, %rd1311, %rd12;
	shl.b64 	%rd1313, %rd1312, 2;
	add.s64 	%rd1314, %rd2, %rd1313;
	ld.volatile.global.u32 	%r3397, [%rd1314];
	add.s32 	%r3398, %r3395, %r3391;
	st.volatile.shared.u32 	[%r3398+4], %r3397;
	add.s32 	%r3399, %r3396, %r954;
	cvt.s64.s32 	%rd1315, %r3399;
	add.s64 	%rd1316, %rd1315, %rd12;
	shl.b64 	%rd1317, %rd1316, 2;
	add.s64 	%rd1318, %rd2, %rd1317;
	ld.volatile.global.u32 	%r3400, [%rd1318];
	add.s32 	%r3401, %r3398, %r3391;
	st.volatile.shared.u32 	[%r3401+4], %r3400;
	add.s32 	%r3402, %r3399, %r954;
	cvt.s64.s32 	%rd1319, %r3402;
	add.s64 	%rd1320, %rd1319, %rd12;
	shl.b64 	%rd1321, %rd1320, 2;
	add.s64 	%rd1322, %rd2, %rd1321;
	ld.volatile.global.u32 	%r3403, [%rd1322];
	add.s32 	%r3404, %r3401, %r3391;
	st.volatile.shared.u32 	[%r3404+4], %r3403;
	add.s32 	%r3405, %r3402, %r954;
	cvt.s64.s32 	%rd1323, %r3405;
	add.s64 	%rd1324, %rd1323, %rd12;
	shl.b64 	%rd1325, %rd1324, 2;
	add.s64 	%rd1326, %rd2, %rd1325;
	ld.volatile.global.u32 	%r3406, [%rd1326];
	add.s32 	%r3407, %r3404, %r3391;
	st.volatile.shared.u32 	[%r3407+4], %r3406;
	shl.b32 	%r3408, %r3, 3;
	add.s32 	%r3645, %r3408, %r3645;
	add.s32 	%r3646, %r3405, %r954;
$L__BB0_173:
	setp.eq.s32 	%p426, %r255, 0;
	@%p426 bra 	$L__BB0_180;
	add.s32 	%r3409, %r255, -1;
	setp.lt.u32 	%p427, %r3409, 3;
	@%p427 bra 	$L__BB0_176;
	cvt.s64.s32 	%rd1327, %r3646;
	add.s64 	%rd1328, %rd1327, %rd12;
	shl.b64 	%rd1329, %rd1328, 2;
	add.s64 	%rd1330, %rd2, %rd1329;
	ld.volatile.global.u32 	%r3410, [%rd1330];
	shl.b32 	%r3411, %r3645, 2;
	mov.u32 	%r3412, _ZZ8GPU_TilePViiiiiiiiiiiiiiiiiS0_iiiiS0_S0_E5tile1;
	add.s32 	%r3413, %r3412, %r3411;
	st.volatile.shared.u32 	[%r3413], %r3410;
	add.s32 	%r3414, %r3646, %r954;
	cvt.s64.s32 	%rd1331, %r3414;
	add.s64 	%rd1332, %rd1331, %rd12;
	shl.b64 	%rd1333, %rd1332, 2;
	add.s64 	%rd1334, %rd2, %rd1333;
	ld.volatile.global.u32 	%r3415, [%rd1334];
	add.s32 	%r3416, %r3413, %r274;
	st.volatile.shared.u32 	[%r3416+4], %r3415;
	add.s32 	%r3417, %r3414, %r954;
	cvt.s64.s32 	%rd1335, %r3417;
	add.s64 	%rd1336, %rd1335, %rd12;
	shl.b64 	%rd1337, %rd1336, 2;
	add.s64 	%rd1338, %rd2, %rd1337;
	ld.volatile.global.u32 	%r3418, [%rd1338];
	shl.b32 	%r3419, %r3, 2;
	add.s32 	%r3420, %r3416, %r3419;
	st.volatile.shared.u32 	[%r3420+4], %r3418;
	add.s32 	%r3421, %r3417, %r954;
	cvt.s64.s32 	%rd1339, %r3421;
	add.s64 	%rd1340, %rd1339, %rd12;
	shl.b64 	%rd1341, %rd1340, 2;
	add.s64 	%rd1342, %rd2, %rd1341;
	ld.volatile.global.u32 	%r3422, [%rd1342];
	add.s32 	%r3423, %r3420, %r3419;
	st.volatile.shared.u32 	[%r3423+4], %r3422;
	add.s32 	%r3645, %r3419, %r3645;
	add.s32 	%r3646, %r3421, %r954;
$L__BB0_176:
	setp.eq.s32 	%p428, %r256, 0;
	@%p428 bra 	$L__BB0_180;
	setp.eq.s32 	%p429, %r256, 1;
	cvt.s64.s32 	%rd1343, %r3646;
	add.s64 	%rd1344, %rd1343, %rd12;
	shl.b64 	%rd1345, %rd1344, 2;
	add.s64 	%rd1346, %rd2, %rd1345;
	ld.volatile.global.u32 	%r3424, [%rd1346];
	shl.b32 	%r3425, %r3645, 2;
	mov.u32 	%r3426, _ZZ8GPU_TilePViiiiiiiiiiiiiiiiiS0_iiiiS0_S0_E5tile1;
	add.s32 	%r350, %r3426, %r3425;
	st.volatile.shared.u32 	[%r350], %r3424;
	@%p429 bra 	$L__BB0_180;
	add.s32 	%r351, %r3646, %r954;
	setp.eq.s32 	%p430, %r256, 2;
	cvt.s64.s32 	%rd1347, %r351;
	add.s64 	%rd1348, %rd1347, %rd12;
	shl.b64 	%rd1349, %rd1348, 2;
	add.s64 	%rd1350, %rd2, %rd1349;
	ld.volatile.global.u32 	%r3427, [%rd1350];
	add.s32 	%r352, %r350, %r274;
	st.volatile.shared.u32 	[%r352+4], %r3427;
	@%p430 bra 	$L__BB0_180;
	add.s32 	%r3428, %r351, %r954;
	cvt.s64.s32 	%rd1351, %r3428;
	add.s64 	%rd1352, %rd1351, %rd12;
	shl.b64 	%rd1353, %rd1352, 2;
	add.s64 	%rd1354, %rd2, %rd1353;
	ld.volatile.global.u32 	%r3429, [%rd1354];
	shl.b32 	%r3430, %r3, 2;
	add.s32 	%r3431, %r352, %r3430;
	st.volatile.shared.u32 	[%r3431+4], %r3429;
$L__BB0_180:
	bar.sync 	0;
	add.s32 	%r353, %r3622, 1;
	mad.lo.s32 	%r354, %r950, %r3622, %r950;
	setp.ge.s32 	%p431, %r6, %r354;
	@%p431 bra 	$L__BB0_185;
	sub.s32 	%r355, %r950, %r3622;
	mov.u32 	%r3649, %r6;
$L__BB0_182:
	div.s32 	%r3432, %r3649, %r353;
	mul.lo.s32 	%r3433, %r3432, %r353;
	sub.s32 	%r3434, %r3649, %r3433;
	add.s32 	%r3436, %r251, %r3434;
	mad.lo.s32 	%r357, %r3432, %r3, %r3436;
	setp.gt.s32 	%p432, %r3434, %r3622;
	setp.lt.s32 	%p433, %r3432, 1;
	or.pred  	%p434, %p432, %p433;
	setp.ge.s32 	%p435, %r3432, %r355;
	or.pred  	%p436, %p434, %p435;
	@%p436 bra 	$L__BB0_184;
	add.s32 	%r3437, %r357, %r952;
	shl.b32 	%r3438, %r3437, 2;
	mov.u32 	%r3439, _ZZ8GPU_TilePViiiiiiiiiiiiiiiiiS0_iiiiS0_S0_E5tile1;
	add.s32 	%r3440, %r3439, %r3438;
	ld.volatile.shared.u32 	%r3441, [%r3440];
	shl.b32 	%r3442, %r949, 2;
	add.s32 	%r3443, %r3440, %r3442;
	ld.volatile.shared.u32 	%r3444, [%r3443+4];
	add.s32 	%r3445, %r3444, %r3441;
	shl.b32 	%r3446, %r357, 2;
	add.s32 	%r3447, %r3439, %r3446;
	ld.volatile.shared.u32 	%r3448, [%r3447];
	add.s32 	%r3449, %r3445, %r3448;
	sub.s32 	%r3450, %r357, %r952;
	shl.b32 	%r3451, %r3450, 2;
	add.s32 	%r3452, %r3439, %r3451;
	ld.volatile.shared.u32 	%r3453, [%r3452];
	add.s32 	%r3454, %r3449, %r3453;
	sub.s32 	%r3455, %r357, %r257;
	shl.b32 	%r3456, %r3455, 2;
	add.s32 	%r3457, %r3439, %r3456;
	ld.volatile.shared.u32 	%r3458, [%r3457+-4];
	add.s32 	%r3459, %r3454, %r3458;
	mul.hi.s32 	%r3460, %r3459, 1717986919;
	shr.u32 	%r3461, %r3460, 31;
	shr.s32 	%r3462, %r3460, 1;
	add.s32 	%r3463, %r3462, %r3461;
	mov.u32 	%r3464, _ZZ8GPU_TilePViiiiiiiiiiiiiiiiiS0_iiiiS0_S0_E5tile2;
	add.s32 	%r3465, %r3464, %r3446;
	st.volatile.shared.u32 	[%r3465+4], %r3463;
$L__BB0_184:
	mov.u32 	%r3466, %ntid.x;
	add.s32 	%r3649, %r3649, %r3466;
	setp.lt.s32 	%p437, %r3649, %r354;
	@%p437 bra 	$L__BB0_182;
$L__BB0_185:
	bar.sync 	0;
	rem.s32 	%r3467, %r957, %r949;
	add.s32 	%r3468, %r353, %r952;
	add.s32 	%r3469, %r3468, %r3467;
	setp.ge.u32 	%p438, %r6, %r3469;
	@%p438 bra 	$L__BB0_198;
	setp.lt.s32 	%p439, %r952, 0;
	sub.s32 	%r3470, %r226, %r3622;
	setp.gt.s32 	%p440, %r955, 1;
	selp.b32 	%r3471, %r3470, 0, %p440;
	add.s32 	%r3472, %r3622, %r252;
	mul.lo.s32 	%r3473, %r253, %r1;
	mad.lo.s32 	%r3474, %r3473, %r3472, %r1;
	add.s32 	%r3475, %r3474, %r3471;
	add.s32 	%r3654, %r3475, %r6;
	sub.s32 	%r3476, %r950, %r3622;
	add.s32 	%r3477, %r1, %r6;
	mad.lo.s32 	%r3653, %r3476, %r3, %r3477;
	@%p439 bra 	$L__BB0_198;
	setp.lt.u32 	%p441, %r952, 7;
	@%p441 bra 	$L__BB0_190;
	mov.b32 	%r3652, 0;
$L__BB0_189:
	.pragma "nounroll";
	shl.b32 	%r3479, %r3653, 2;
	mov.u32 	%r3480, _ZZ8GPU_TilePViiiiiiiiiiiiiiiiiS0_iiiiS0_S0_E5tile1;
	add.s32 	%r3481, %r3480, %r3479;
	ld.volatile.shared.u32 	%r3482, [%r3481];
	mul.wide.s32 	%rd1355, %r3654, 4;
	add.s64 	%rd1356, %rd1, %rd1355;
	st.volatile.global.u32 	[%rd1356], %r3482;
	add.s32 	%r3483, %r3481, %r274;
	ld.volatile.shared.u32 	%r3484, [%r3483+4];
	add.s64 	%rd1358, %rd1356, %rd1373;
	st.volatile.global.u32 	[%rd1358], %r3484;
	shl.b32 	%r3485, %r3, 2;
	add.s32 	%r3486, %r3483, %r3485;
	ld.volatile.shared.u32 	%r3487, [%r3486+4];
	add.s64 	%rd1359, %rd1358, %rd1373;
	st.volatile.global.u32 	[%rd1359], %r3487;
	add.s32 	%r3488, %r3486, %r3485;
	ld.volatile.shared.u32 	%r3489, [%r3488+4];
	add.s64 	%rd1360, %rd1359, %rd1373;
	st.volatile.global.u32 	[%rd1360], %r3489;
	add.s32 	%r3490, %r3488, %r3485;
	ld.volatile.shared.u32 	%r3491, [%r3490+4];
	add.s64 	%rd1361, %rd1360, %rd1373;
	st.volatile.global.u32 	[%rd1361], %r3491;
	add.s32 	%r3492, %r3490, %r3485;
	ld.volatile.shared.u32 	%r3493, [%r3492+4];
	add.s64 	%rd1362, %rd1361, %rd1373;
	st.volatile.global.u32 	[%rd1362], %r3493;
	add.s32 	%r3494, %r3492, %r3485;
	ld.volatile.shared.u32 	%r3495, [%r3494+4];
	add.s64 	%rd1363, %rd1362, %rd1373;
	st.volatile.global.u32 	[%rd1363], %r3495;
	add.s32 	%r3496, %r3494, %r3485;
	ld.volatile.shared.u32 	%r3497, [%r3496+4];
	add.s64 	%rd1364, %rd1363, %rd1373;
	st.volatile.global.u32 	[%rd1364], %r3497;
	shl.b32 	%r3498, %r253, 3;
	add.s32 	%r3654, %r3498, %r3654;
	shl.b32 	%r3499, %r3, 3;
	add.s32 	%r3653, %r3499, %r3653;
	add.s32 	%r3652, %r3652, 8;
	and.b32  	%r3500, %r1, -8;
	setp.ne.s32 	%p442, %r3652, %r3500;
	@%p442 bra 	$L__BB0_189;
$L__BB0_190:
	setp.eq.s32 	%p443, %r255, 0;
	@%p443 bra 	$L__BB0_198;
	add.s32 	%r3501, %r255, -1;
	setp.lt.u32 	%p444, %r3501, 3;
	@%p444 bra 	$L__BB0_193;
	shl.b32 	%r3502, %r3653, 2;
	mov.u32 	%r3503, _ZZ8GPU_TilePViiiiiiiiiiiiiiiiiS0_iiiiS0_S0_E5tile1;
	add.s32 	%r3504, %r3503, %r3502;
	ld.volatile.shared.u32 	%r3505, [%r3504];
	mul.wide.s32 	%rd1365, %r3654, 4;
	add.s64 	%rd1366, %rd1, %rd1365;
	st.volatile.global.u32 	[%rd1366], %r3505;
	add.s32 	%r3506, %r3504, %r274;
	ld.volatile.shared.u32 	%r3507, [%r3506+4];
	add.s64 	%rd1368, %rd1366, %rd1373;
	st.volatile.global.u32 	[%rd1368], %r3507;
	shl.b32 	%r3508, %r3, 2;
	add.s32 	%r3509, %r3506, %r3508;
	ld.volatile.shared.u32 	%r3510, [%r3509+4];
	add.s64 	%rd1369, %rd1368, %rd1373;
	st.volatile.global.u32 	[%rd1369], %r3510;
	add.s32 	%r3511, %r3509, %r3508;
	ld.volatile.shared.u32 	%r3512, [%r3511+4];
	add.s64 	%rd1370, %rd1369, %rd1373;
	st.volatile.global.u32 	[%rd1370], %r3512;
	shl.b32 	%r3513, %r253, 2;
	add.s32 	%r3654, %r3513, %r3654;
	add.s32 	%r3653, %r3508, %r3653;
$L__BB0_193:
	setp.eq.s32 	%p445, %r256, 0;
	@%p445 bra 	$L__BB0_198;
	and.b32  	%r3514, %r952, 3;
	setp.eq.s32 	%p446, %r3514, 0;
	@%p446 bra 	$L__BB0_196;
	shl.b32 	%r3515, %r3653, 2;
	mov.u32 	%r3516, _ZZ8GPU_TilePViiiiiiiiiiiiiiiiiS0_iiiiS0_S0_E5tile1;
	add.s32 	%r3517, %r3516, %r3515;
	ld.volatile.shared.u32 	%r3518, [%r3517];
	mul.wide.s32 	%rd1371, %r3654, 4;
	add.s64 	%rd1372, %rd1, %rd1371;
	st.volatile.global.u32 	[%rd1372], %r3518;
	add.s32 	%r3519, %r3517, %r274;
	ld.volatile.shared.u32 	%r3520, [%r3519+4];
	add.s64 	%rd1374, %rd1372, %rd1373;
	st.volatile.global.u32 	[%rd1374], %r3520;
	shl.b32 	%r3521, %r253, 1;
	add.s32 	%r3654, %r3654, %r3521;
	shl.b32 	%r3522, %r3, 1;
	add.s32 	%r3653, %r3653, %r3522;
$L__BB0_196:
	and.b32  	%r3523, %r952, 1;
	setp.eq.b32 	%p447, %r3523, 1;
	@%p447 bra 	$L__BB0_198;
	shl.b32 	%r3524, %r3653, 2;
	mov.u32 	%r3525, _ZZ8GPU_TilePViiiiiiiiiiiiiiiiiS0_iiiiS0_S0_E5tile1;
	add.s32 	%r3526, %r3525, %r3524;
	ld.volatile.shared.u32 	%r3527, [%r3526];
	mul.wide.s32 	%rd1375, %r3654, 4;
	add.s64 	%rd1376, %rd1, %rd1375;
	st.volatile.global.u32 	[%rd1376], %r3527;
$L__BB0_198:
	setp.ge.s32 	%p448, %r9, %r4;
	membar.gl;
	bar.sync 	0;
	@%p448 bra 	$L__BB0_204;
	mul.lo.s32 	%r3659, %r3, %r9;
	mov.u32 	%r3660, %r9;
$L__BB0_200:
	setp.ge.s32 	%p449, %r8, %r3;
	@%p449 bra 	$L__BB0_203;
	mov.u32 	%r3661, %r8;
$L__BB0_202:
	add.s32 	%r3528, %r3661, %r3659;
	shl.b32 	%r3529, %r3528, 2;
	mov.u32 	%r3530, _ZZ8GPU_TilePViiiiiiiiiiiiiiiiiS0_iiiiS0_S0_E5tile2;
	add.s32 	%r3531, %r3530, %r3529;
	ld.volatile.shared.u32 	%r3532, [%r3531];
	mov.u32 	%r3533, _ZZ8GPU_TilePViiiiiiiiiiiiiiiiiS0_iiiiS0_S0_E5tile1;
	add.s32 	%r3534, %r3533, %r3529;
	st.volatile.shared.u32 	[%r3534], %r3532;
	mov.b32 	%r3535, 0;
	st.volatile.shared.u32 	[%r3531], %r3535;
	add.s32 	%r3661, %r3661, 32;
	setp.lt.s32 	%p450, %r3661, %r3;
	@%p450 bra 	$L__BB0_202;
$L__BB0_203:
	mad.lo.s32 	%r3659, %r958, %r3, %r3659;
	add.s32 	%r3660, %r3660, %r958;
	setp.lt.s32 	%p451, %r3660, %r4;
	@%p451 bra 	$L__BB0_200;
$L__BB0_204:
	bar.sync 	0;
	setp.eq.s32 	%p452, %r353, %r961;
	mov.u32 	%r3622, %r353;
	@%p452 bra 	$L__BB0_205;
	bra.uni 	$L__BB0_163;
$L__BB0_205:
	setp.ge.s32 	%p453, %r6, %r50;
	@%p453 bra 	$L__BB0_210;
	sub.s32 	%r275, %r950, %r961;
	mov.u32 	%r276, %ntid.x;
	mov.u32 	%r3662, %r6;
$L__BB0_207:
	div.s32 	%r3536, %r3662, %r949;
	mul.lo.s32 	%r3537, %r3536, %r949;
	sub.s32 	%r385, %r3662, %r3537;
	setp.ge.s32 	%p454, %r385, %r961;
	setp.ge.s32 	%p455, %r3536, %r275;
	or.pred  	%p456, %p454, %p455;
	@%p456 bra 	$L__BB0_209;
	add.s32 	%r3538, %r385, %r227;
	mad.lo.s32 	%r3539, %r3536, %r954, %r3538;
	add.s32 	%r3540, %r3536, %r1;
	add.s32 	%r3541, %r385, %r952;
	mad.lo.s32 	%r3542, %r3540, %r3, %r3541;
	shl.b32 	%r3543, %r3542, 2;
	mov.u32 	%r3544, _ZZ8GPU_TilePViiiiiiiiiiiiiiiiiS0_iiiiS0_S0_E5tile1;
	add.s32 	%r3545, %r3544, %r3543;
	ld.volatile.shared.u32 	%r3546, [%r3545+4];
	mul.wide.s32 	%rd1377, %r3539, 4;
	add.s64 	%rd1378, %rd2, %rd1377;
	st.volatile.global.u32 	[%rd1378], %r3546;
$L__BB0_209:
	add.s32 	%r3662, %r3662, %r276;
	setp.lt.s32 	%p457, %r3662, %r50;
	@%p457 bra 	$L__BB0_207;
$L__BB0_210:
	setp.ne.s32 	%p458, %r6, 0;
	bar.sync 	0;
	@%p458 bra 	$L__BB0_212;
	ld.volatile.global.u32 	%r3547, [%rd5+4];
	add.s32 	%r3548, %r3547, 1;
	st.volatile.global.u32 	[%rd5+4], %r3548;
$L__BB0_212:
	setp.ne.s32 	%p459, %r6, 0;
	bar.sync 	0;
	@%p459 bra 	$L__BB0_214;
	st.volatile.global.u32 	[%rd7], %r955;
$L__BB0_214:
	membar.gl;
	bar.sync 	0;
	bar.sync 	0;
	bra.uni 	$L__BB0_619;
$L__BB0_215:
	add.s32 	%r964, %r956, -1;
	setp.ne.s32 	%p4, %r948, %r964;
	@%p4 bra 	$L__BB0_400;
	mov.u32 	%r388, %tid.x;
	setp.ne.s32 	%p163, %r388, 0;
	mad.lo.s32 	%r1859, %r962, %r956, %r948;
	mul.wide.s32 	%rd395, %r1859, 4;
	add.s64 	%rd13, %rd4, %rd395;
	@%p163 bra 	$L__BB0_219;
	min.s32 	%r389, %r5, %r955;
$L__BB0_218:
	ld.volatile.global.u32 	%r1860, [%rd13];
	setp.lt.s32 	%p164, %r1860, %r389;
	@%p164 bra 	$L__BB0_218;
$L__BB0_219:
	setp.ne.s32 	%p165, %r388, 0;
	bar.sync 	0;
	@%p165 bra 	$L__BB0_222;
	mul.wide.s32 	%rd396, %r960, 4;
	add.s64 	%rd14, %rd3, %rd396;
$L__BB0_221:
	ld.volatile.global.u32 	%r1861, [%rd14];
	setp.lt.s32 	%p166, %r1861, %r955;
	@%p166 bra 	$L__BB0_221;
$L__BB0_222:
	setp.ne.s32 	%p167, %r388, 0;
	bar.sync 	0;
	mul.wide.s32 	%rd397, %r959, 4;
	add.s64 	%rd15, %rd3, %rd397;
	@%p167 bra 	$L__BB0_224;
	mov.b32 	%r1862, 0;
	st.volatile.global.u32 	[%rd15], %r1862;
$L__BB0_224:
	membar.gl;
	bar.sync 	0;
	setp.lt.s32 	%p168, %r961, 1;
	@%p168 bra 	$L__BB0_271;
	mul.lo.s32 	%r390, %r961, %r959;
	add.s32 	%r391, %r957, %r1;
	mul.lo.s32 	%r392, %r391, %r1;
	cvt.s64.s32 	%rd16, %r963;
	sub.s32 	%r393, %r388, %r1;
	mad.lo.s32 	%r394, %r3, %r952, %r952;
	mov.u32 	%r395, %ntid.x;
	and.b32  	%r396, %r388, 31;
	shr.u32 	%r397, %r388, 5;
	mul.lo.s32 	%r398, %r3, %r397;
	mul.lo.s32 	%r399, %r958, %r3;
	and.b32  	%r400, %r1, 15;
	add.s32 	%r401, %r400, -1;
	and.b32  	%r402, %r1, 7;
	add.s32 	%r403, %r402, -1;
	and.b32  	%r404, %r1, -16;
	and.b32  	%r405, %r1, 3;
	mov.b32 	%r3663, 0;
	mul.wide.s32 	%rd18, %r391, 4;
$L__BB0_226:
	setp.lt.s32 	%p169, %r952, 0;
	sub.s32 	%r407, %r949, %r3663;
	add.s32 	%r1864, %r3663, %r390;
	add.s32 	%r1865, %r407, %r1;
	setp.ge.u32 	%p170, %r388, %r1865;
	mad.lo.s32 	%r3668, %r392, %r1864, %r388;
	or.pred  	%p171, %p170, %p169;
	@%p171 bra 	$L__BB0_240;
	setp.lt.u32 	%p172, %r952, 15;
	mov.u32 	%r3667, %r388;
	@%p172 bra 	$L__BB0_230;
	mov.b32 	%r3666, 0;
	mov.u32 	%r3667, %r388;
$L__BB0_229:
	.pragma "nounroll";
	mul.wide.s32 	%rd398, %r3668, 4;
	add.s64 	%rd399, %rd1, %rd398;
	ld.volatile.global.u32 	%r1867, [%rd399];
	shl.b32 	%r1868, %r3667, 2;
	mov.u32 	%r1869, _ZZ8GPU_TilePViiiiiiiiiiiiiiiiiS0_iiiiS0_S0_E5tile1;
	add.s32 	%r1870, %r1869, %r1868;
	st.volatile.shared.u32 	[%r1870], %r1867;
	add.s32 	%r1871, %r952, %r949;
	add.s64 	%rd401, %rd399, %rd18;
	ld.volatile.global.u32 	%r1872, [%rd401];
	shl.b32 	%r1873, %r1871, 2;
	add.s32 	%r1874, %r1870, %r1873;
	st.volatile.shared.u32 	[%r1874+4], %r1872;
	add.s64 	%rd402, %rd401, %rd18;
	ld.volatile.global.u32 	%r1875, [%rd402];
	shl.b32 	%r1876, %r3, 2;
	add.s32 	%r1877, %r1874, %r1876;
	st.volatile.shared.u32 	[%r1877+4], %r1875;
	add.s64 	%rd403, %rd402, %rd18;
	ld.volatile.global.u32 	%r1878, [%rd403];
	add.s32 	%r1879, %r1877, %r1876;
	st.volatile.shared.u32 	[%r1879+4], %r1878;
	add.s64 	%rd404, %rd403, %rd18;
	ld.volatile.global.u32 	%r1880, [%rd404];
	add.s32 	%r1881, %r1879, %r1876;
	st.volatile.shared.u32 	[%r1881+4], %r1880;
	add.s64 	%rd405, %rd404, %rd18;
	ld.volatile.global.u32 	%r1882, [%rd405];
	add.s32 	%r1883, %r1881, %r1876;
	st.volatile.shared.u32 	[%r1883+4], %r1882;
	add.s64 	%rd406, %rd405, %rd18;
	ld.volatile.global.u32 	%r1884, [%rd406];
	add.s32 	%r1885, %r1883, %r1876;
	st.volatile.shared.u32 	[%r1885+4], %r1884;
	add.s64 	%rd407, %rd406, %rd18;
	ld.volatile.global.u32 	%r1886, [%rd407];
	add.s32 	%r1887, %r1885, %r1876;
	st.volatile.shared.u32 	[%r1887+4], %r1886;
	add.s64 	%rd408, %rd407, %rd18;
	ld.volatile.global.u32 	%r1888, [%rd408];
	add.s32 	%r1889, %r1887, %r1876;
	st.volatile.shared.u32 	[%r1889+4], %r1888;
	add.s64 	%rd409, %rd408, %rd18;
	ld.volatile.global.u32 	%r1890, [%rd409];
	add.s32 	%r1891, %r1889, %r1876;
	st.volatile.shared.u32 	[%r1891+4], %r1890;
	add.s64 	%rd410, %rd409, %rd18;
	ld.volatile.global.u32 	%r1892, [%rd410];
	add.s32 	%r1893, %r1891, %r1876;
	st.volatile.shared.u32 	[%r1893+4], %r1892;
	add.s64 	%rd411, %rd410, %rd18;
	ld.volatile.global.u32 	%r1894, [%rd411];
	add.s32 	%r1895, %r1893, %r1876;
	st.volatile.shared.u32 	[%r1895+4], %r1894;
	add.s64 	%rd412, %rd411, %rd18;
	ld.volatile.global.u32 	%r1896, [%rd412];
	add.s32 	%r1897, %r1895, %r1876;
	st.volatile.shared.u32 	[%r1897+4], %r1896;
	add.s64 	%rd413, %rd412, %rd18;
	ld.volatile.global.u32 	%r1898, [%rd413];
	add.s32 	%r1899, %r1897, %r1876;
	st.volatile.shared.u32 	[%r1899+4], %r1898;
	add.s64 	%rd414, %rd413, %rd18;
	ld.volatile.global.u32 	%r1900, [%rd414];
	add.s32 	%r1901, %r1899, %r1876;
	st.volatile.shared.u32 	[%r1901+4], %r1900;
	add.s64 	%rd415, %rd414, %rd18;
	ld.volatile.global.u32 	%r1902, [%rd415];
	add.s32 	%r1903, %r1901, %r1876;
	st.volatile.shared.u32 	[%r1903+4], %r1902;
	shl.b32 	%r1904, %r391, 4;
	add.s32 	%r3668, %r1904, %r3668;
	shl.b32 	%r1905, %r3, 4;
	add.s32 	%r3667, %r1905, %r3667;
	add.s32 	%r3666, %r3666, 16;
	setp.ne.s32 	%p173, %r3666, %r404;
	@%p173 bra 	$L__BB0_229;
$L__BB0_230:
	setp.eq.s32 	%p174, %r400, 0;
	@%p174 bra 	$L__BB0_240;
	setp.lt.u32 	%p175, %r401, 7;
	@%p175 bra 	$L__BB0_233;
	mul.wide.s32 	%rd416, %r3668, 4;
	add.s64 	%rd417, %rd1, %rd416;
	ld.volatile.global.u32 	%r1906, [%rd417];
	shl.b32 	%r1907, %r3667, 2;
	mov.u32 	%r1908, _ZZ8GPU_TilePViiiiiiiiiiiiiiiiiS0_iiiiS0_S0_E5tile1;
	add.s32 	%r1909, %r1908, %r1907;
	st.volatile.shared.u32 	[%r1909], %r1906;
	add.s32 	%r1910, %r952, %r949;
	add.s64 	%rd419, %rd417, %rd18;
	ld.volatile.global.u32 	%r1911, [%rd419];
	shl.b32 	%r1912, %r1910, 2;
	add.s32 	%r1913, %r1909, %r1912;
	st.volatile.shared.u32 	[%r1913+4], %r1911;
	add.s64 	%rd420, %rd419, %rd18;
	ld.volatile.global.u32 	%r1914, [%rd420];
	shl.b32 	%r1915, %r3, 2;
	add.s32 	%r1916, %r1913, %r1915;
	st.volatile.shared.u32 	[%r1916+4], %r1914;
	add.s64 	%rd421, %rd420, %rd18;
	ld.volatile.global.u32 	%r1917, [%rd421];
	add.s32 	%r1918, %r1916, %r1915;
	st.volatile.shared.u32 	[%r1918+4], %r1917;
	add.s64 	%rd422, %rd421, %rd18;
	ld.volatile.global.u32 	%r1919, [%rd422];
	add.s32 	%r1920, %r1918, %r1915;
	st.volatile.shared.u32 	[%r1920+4], %r1919;
	add.s64 	%rd423, %rd422, %rd18;
	ld.volatile.global.u32 	%r1921, [%rd423];
	add.s32 	%r1922, %r1920, %r1915;
	st.volatile.shared.u32 	[%r1922+4], %r1921;
	add.s64 	%rd424, %rd423, %rd18;
	ld.volatile.global.u32 	%r1923, [%rd424];
	add.s32 	%r1924, %r1922, %r1915;
	st.volatile.shared.u32 	[%r1924+4], %r1923;
	add.s64 	%rd425, %rd424, %rd18;
	ld.volatile.global.u32 	%r1925, [%rd425];
	add.s32 	%r1926, %r1924, %r1915;
	st.volatile.shared.u32 	[%r1926+4], %r1925;
	shl.b32 	%r1927, %r391, 3;
	add.s32 	%r3668, %r1927, %r3668;
	shl.b32 	%r1928, %r3, 3;
	add.s32 	%r3667, %r1928, %r3667;
$L__BB0_233:
	setp.eq.s32 	%p176, %r402, 0;
	@%p176 bra 	$L__BB0_240;
	setp.lt.u32 	%p177, %r403, 3;
	@%p177 bra 	$L__BB0_236;
	mul.wide.s32 	%rd426, %r3668, 4;
	add.s64 	%rd427, %rd1, %rd426;
	ld.volatile.global.u32 	%r1929, [%rd427];
	shl.b32 	%r1930, %r3667, 2;
	mov.u32 	%r1931, _ZZ8GPU_TilePViiiiiiiiiiiiiiiiiS0_iiiiS0_S0_E5tile1;
	add.s32 	%r1932, %r1931, %r1930;
	st.volatile.shared.u32 	[%r1932], %r1929;
	add.s32 	%r1933, %r952, %r949;
	add.s64 	%rd429, %rd427, %rd18;
	ld.volatile.global.u32 	%r1934, [%rd429];
	shl.b32 	%r1935, %r1933, 2;
	add.s32 	%r1936, %r1932, %r1935;
	st.volatile.shared.u32 	[%r1936+4], %r1934;
	add.s64 	%rd430, %rd429, %rd18;
	ld.volatile.global.u32 	%r1937, [%rd430];
	shl.b32 	%r1938, %r3, 2;
	add.s32 	%r1939, %r1936, %r1938;
	st.volatile.shared.u32 	[%r1939+4], %r1937;
	add.s64 	%rd431, %rd430, %rd18;
	ld.volatile.global.u32 	%r1940, [%rd431];
	add.s32 	%r1941, %r1939, %r1938;
	st.volatile.shared.u32 	[%r1941+4], %r1940;
	shl.b32 	%r1942, %r391, 2;
	add.s32 	%r3668, %r1942, %r3668;
	add.s32 	%r3667, %r1938, %r3667;
$L__BB0_236:
	setp.eq.s32 	%p178, %r405, 0;
	@%p178 bra 	$L__BB0_240;
	setp.eq.s32 	%p179, %r405, 1;
	mul.wide.s32 	%rd432, %r3668, 4;
	add.s64 	%rd17, %rd1, %rd432;
	ld.volatile.global.u32 	%r1943, [%rd17];
	shl.b32 	%r1944, %r3667, 2;
	mov.u32 	%r1945, _ZZ8GPU_TilePViiiiiiiiiiiiiiiiiS0_iiiiS0_S0_E5tile1;
	add.s32 	%r425, %r1945, %r1944;
	st.volatile.shared.u32 	[%r425], %r1943;
	@%p179 bra 	$L__BB0_240;
	setp.eq.s32 	%p180, %r405, 2;
	add.s32 	%r1946, %r952, %r949;
	add.s64 	%rd19, %rd17, %rd18;
	ld.volatile.global.u32 	%r1947, [%rd19];
	shl.b32 	%r1948, %r1946, 2;
	add.s32 	%r426, %r425, %r1948;
	st.volatile.shared.u32 	[%r426+4], %r1947;
	@%p180 bra 	$L__BB0_240;
	add.s64 	%rd433, %rd19, %rd18;
	ld.volatile.global.u32 	%r1949, [%rd433];
	shl.b32 	%r1950, %r3, 2;
	add.s32 	%r1951, %r426, %r1950;
	st.volatile.shared.u32 	[%r1951+4], %r1949;
$L__BB0_240:
	setp.ge.u32 	%p181, %r388, %r3;
	@%p181 bra 	$L__BB0_255;
	setp.lt.s32 	%p182, %r952, 0;
	add.s32 	%r1952, %r3663, %r1;
	mad.lo.s32 	%r3676, %r1952, %r3, %r388;
	@%p182 bra 	$L__BB0_255;
	setp.lt.u32 	%p183, %r952, 15;
	mov.u32 	%r3677, %r393;
	@%p183 bra 	$L__BB0_245;
	mov.b32 	%r3675, 0;
	mov.u32 	%r3677, %r393;
$L__BB0_244:
	.pragma "nounroll";
	cvt.s64.s32 	%rd434, %r3677;
	add.s64 	%rd435, %rd434, %rd16;
	shl.b64 	%rd436, %rd435, 2;
	add.s64 	%rd437, %rd2, %rd436;
	ld.volatile.global.u32 	%r1954, [%rd437];
	shl.b32 	%r1955, %r3676, 2;
	mov.u32 	%r1956, _ZZ8GPU_TilePViiiiiiiiiiiiiiiiiS0_iiiiS0_S0_E5tile1;
	add.s32 	%r1957, %r1956, %r1955;
	st.volatile.shared.u32 	[%r1957], %r1954;
	add.s32 	%r1958, %r952, %r949;
	add.s32 	%r1959, %r3677, %r954;
	cvt.s64.s32 	%rd438, %r1959;
	add.s64 	%rd439, %rd438, %rd16;
	shl.b64 	%rd440, %rd439, 2;
	add.s64 	%rd441, %rd2, %rd440;
	ld.volatile.global.u32 	%r1960, [%rd441];
	shl.b32 	%r1961, %r1958, 2;
	add.s32 	%r1962, %r1957, %r1961;
	st.volatile.shared.u32 	[%r1962+4], %r1960;
	add.s32 	%r1963, %r1959, %r954;
	cvt.s64.s32 	%rd442, %r1963;
	add.s64 	%rd443, %rd442, %rd16;
	shl.b64 	%rd444, %rd443, 2;
	add.s64 	%rd445, %rd2, %rd444;
	ld.volatile.global.u32 	%r1964, [%rd445];
	shl.b32 	%r1965, %r3, 2;
	add.s32 	%r1966, %r1962, %r1965;
	st.volatile.shared.u32 	[%r1966+4], %r1964;
	add.s32 	%r1967, %r1963, %r954;
	cvt.s64.s32 	%rd446, %r1967;
	add.s64 	%rd447, %rd446, %rd16;
	shl.b64 	%rd448, %rd447, 2;
	add.s64 	%rd449, %rd2, %rd448;
	ld.volatile.global.u32 	%r1968, [%rd449];
	add.s32 	%r1969, %r1966, %r1965;
	st.volatile.shared.u32 	[%r1969+4], %r1968;
	add.s32 	%r1970, %r1967, %r954;
	cvt.s64.s32 	%rd450, %r1970;
	add.s64 	%rd451, %rd450, %rd16;
	shl.b64 	%rd452, %rd451, 2;
	add.s64 	%rd453, %rd2, %rd452;
	ld.volatile.global.u32 	%r1971, [%rd453];
	add.s32 	%r1972, %r1969, %r1965;
	st.volatile.shared.u32 	[%r1972+4], %r1971;
	add.s32 	%r1973, %r1970, %r954;
	cvt.s64.s32 	%rd454, %r1973;
	add.s64 	%rd455, %rd454, %rd16;
	shl.b64 	%rd456, %rd455, 2;
	add.s64 	%rd457, %rd2, %rd456;
	ld.volatile.global.u32 	%r1974, [%rd457];
	add.s32 	%r1975, %r1972, %r1965;
	st.volatile.shared.u32 	[%r1975+4], %r1974;
	add.s32 	%r1976, %r1973, %r954;
	cvt.s64.s32 	%rd458, %r1976;
	add.s64 	%rd459, %rd458, %rd16;
	shl.b64 	%rd460, %rd459, 2;
	add.s64 	%rd461, %rd2, %rd460;
	ld.volatile.global.u32 	%r1977, [%rd461];
	add.s32 	%r1978, %r1975, %r1965;
	st.volatile.shared.u32 	[%r1978+4], %r1977;
	add.s32 	%r1979, %r1976, %r954;
	cvt.s64.s32 	%rd462, %r1979;
	add.s64 	%rd463, %rd462, %rd16;
	shl.b64 	%rd464, %rd463, 2;
	add.s64 	%rd465, %rd2, %rd464;
	ld.volatile.global.u32 	%r1980, [%rd465];
	add.s32 	%r1981, %r1978, %r1965;
	st.volatile.shared.u32 	[%r1981+4], %r1980;
	add.s32 	%r1982, %r1979, %r954;
	cvt.s64.s32 	%rd466, %r1982;
	add.s64 	%rd467, %rd466, %rd16;
	shl.b64 	%rd468, %rd467, 2;
	add.s64 	%rd469, %rd2, %rd468;
	ld.volatile.global.u32 	%r1983, [%rd469];
	add.s32 	%r1984, %r1981, %r1965;
	st.volatile.shared.u32 	[%r1984+4], %r1983;
	add.s32 	%r1985, %r1982, %r954;
	cvt.s64.s32 	%rd470, %r1985;
	add.s64 	%rd471, %rd470, %rd16;
	shl.b64 	%rd472, %rd471, 2;
	add.s64 	%rd473, %rd2, %rd472;
	ld.volatile.global.u32 	%r1986, [%rd473];
	add.s32 	%r1987, %r1984, %r1965;
	st.volatile.shared.u32 	[%r1987+4], %r1986;
	add.s32 	%r1988, %r1985, %r954;
	cvt.s64.s32 	%rd474, %r1988;
	add.s64 	%rd475, %rd474, %rd16;
	shl.b64 	%rd476, %rd475, 2;
	add.s64 	%rd477, %rd2, %rd476;
	ld.volatile.global.u32 	%r1989, [%rd477];
	add.s32 	%r1990, %r1987, %r1965;
	st.volatile.shared.u32 	[%r1990+4], %r1989;
	add.s32 	%r1991, %r1988, %r954;
	cvt.s64.s32 	%rd478, %r1991;
	add.s64 	%rd479, %rd478, %rd16;
	shl.b64 	%rd480, %rd479, 2;
	add.s64 	%rd481, %rd2, %rd480;
	ld.volatile.global.u32 	%r1992, [%rd481];
	add.s32 	%r1993, %r1990, %r1965;
	st.volatile.shared.u32 	[%r1993+4], %r1992;
	add.s32 	%r1994, %r1991, %r954;
	cvt.s64.s32 	%rd482, %r1994;
	add.s64 	%rd483, %rd482, %rd16;
	shl.b64 	%rd484, %rd483, 2;
	add.s64 	%rd485, %rd2, %rd484;
	ld.volatile.global.u32 	%r1995, [%rd485];
	add.s32 	%r1996, %r1993, %r1965;
	st.volatile.shared.u32 	[%r1996+4], %r1995;
	add.s32 	%r1997, %r1994, %r954;
	cvt.s64.s32 	%rd486, %r1997;
	add.s64 	%rd487, %rd486, %rd16;
	shl.b64 	%rd488, %rd487, 2;
	add.s64 	%rd489, %rd2, %rd488;
	ld.volatile.global.u32 	%r1998, [%rd489];
	add.s32 	%r1999, %r1996, %r1965;
	st.volatile.shared.u32 	[%r1999+4], %r1998;
	add.s32 	%r2000, %r1997, %r954;
	cvt.s64.s32 	%rd490, %r2000;
	add.s64 	%rd491, %rd490, %rd16;
	shl.b64 	%rd492, %rd491, 2;
	add.s64 	%rd493, %rd2, %rd492;
	ld.volatile.global.u32 	%r2001, [%rd493];
	add.s32 	%r2002, %r1999, %r1965;
	st.volatile.shared.u32 	[%r2002+4], %r2001;
	add.s32 	%r2003, %r2000, %r954;
	cvt.s64.s32 	%rd494, %r2003;
	add.s64 	%rd495, %rd494, %rd16;
	shl.b64 	%rd496, %rd495, 2;
	add.s64 	%rd497, %rd2, %rd496;
	ld.volatile.global.u32 	%r2004, [%rd497];
	add.s32 	%r2005, %r2002, %r1965;
	st.volatile.shared.u32 	[%r2005+4], %r2004;
	shl.b32 	%r2006, %r3, 4;
	add.s32 	%r3676, %r2006, %r3676;
	add.s32 	%r3677, %r2003, %r954;
	add.s32 	%r3675, %r3675, 16;
	setp.ne.s32 	%p184, %r3675, %r404;
	@%p184 bra 	$L__BB0_244;
$L__BB0_245:
	setp.eq.s32 	%p185, %r400, 0;
	@%p185 bra 	$L__BB0_255;
	setp.lt.u32 	%p186, %r401, 7;
	@%p186 bra 	$L__BB0_248;
	cvt.s64.s32 	%rd498, %r3677;
	add.s64 	%rd499, %rd498, %rd16;
	shl.b64 	%rd500, %rd499, 2;
	add.s64 	%rd501, %rd2, %rd500;
	ld.volatile.global.u32 	%r2007, [%rd501];
	shl.b32 	%r2008, %r3676, 2;
	mov.u32 	%r2009, _ZZ8GPU_TilePViiiiiiiiiiiiiiiiiS0_iiiiS0_S0_E5tile1;
	add.s32 	%r2010, %r2009, %r2008;
	st.volatile.shared.u32 	[%r2010], %r2007;
	add.s32 	%r2011, %r952, %r949;
	add.s32 	%r2012, %r3677, %r954;
	cvt.s64.s32 	%rd502, %r2012;
	add.s64 	%rd503, %rd502, %rd16;
	shl.b64 	%rd504, %rd503, 2;
	add.s64 	%rd505, %rd2, %rd504;
	ld.volatile.global.u32 	%r2013, [%rd505];
	shl.b32 	%r2014, %r2011, 2;
	add.s32 	%r2015, %r2010, %r2014;
	st.volatile.shared.u32 	[%r2015+4], %r2013;
	add.s32 	%r2016, %r2012, %r954;
	cvt.s64.s32 	%rd506, %r2016;
	add.s64 	%rd507, %rd506, %rd16;
	shl.b64 	%rd508, %rd507, 2;
	add.s64 	%rd509, %rd2, %rd508;
	ld.volatile.global.u32 	%r2017, [%rd509];
	shl.b32 	%r2018, %r3, 2;
	add.s32 	%r2019, %r2015, %r2018;
	st.volatile.shared.u32 	[%r2019+4], %r2017;
	add.s32 	%r2020, %r2016, %r954;
	cvt.s64.s32 	%rd510, %r2020;
	add.s64 	%rd511, %rd510, %rd16;
	shl.b64 	%rd512, %rd511, 2;
	add.s64 	%rd513, %rd2, %rd512;
	ld.volatile.global.u32 	%r2021, [%rd513];
	add.s32 	%r2022, %r2019, %r2018;
	st.volatile.shared.u32 	[%r2022+4], %r2021;
	add.s32 	%r2023, %r2020, %r954;
	cvt.s64.s32 	%rd514, %r2023;
	add.s64 	%rd515, %rd514, %rd16;
	shl.b64 	%rd516, %rd515, 2;
	add.s64 	%rd517, %rd2, %rd516;
	ld.volatile.global.u32 	%r2024, [%rd517];
	add.s32 	%r2025, %r2022, %r2018;
	st.volatile.shared.u32 	[%r2025+4], %r2024;
	add.s32 	%r2026, %r2023, %r954;
	cvt.s64.s32 	%rd518, %r2026;
	add.s64 	%rd519, %rd518, %rd16;
	shl.b64 	%rd520, %rd519, 2;
	add.s64 	%rd521, %rd2, %rd520;
	ld.volatile.global.u32 	%r2027, [%rd521];
	add.s32 	%r2028, %r2025, %r2018;
	st.volatile.shared.u32 	[%r2028+4], %r2027;
	add.s32 	%r2029, %r2026, %r954;
	cvt.s64.s32 	%rd522, %r2029;
	add.s64 	%rd523, %rd522, %rd16;
	shl.b64 	%rd524, %rd523, 2;
	add.s64 	%rd525, %rd2, %rd524;
	ld.volatile.global.u32 	%r2030, [%rd525];
	add.s32 	%r2031, %r2028, %r2018;
	st.volatile.shared.u32 	[%r2031+4], %r2030;
	add.s32 	%r2032, %r2029, %r954;
	cvt.s64.s32 	%rd526, %r2032;
	add.s64 	%rd527, %rd526, %rd16;
	shl.b64 	%rd528, %rd527, 2;
	add.s64 	%rd529, %rd2, %rd528;
	ld.volatile.global.u32 	%r2033, [%rd529];
	add.s32 	%r2034, %r2031, %r2018;
	st.volatile.shared.u32 	[%r2034+4], %r2033;
	shl.b32 	%r2035, %r3, 3;
	add.s32 	%r3676, %r2035, %r3676;
	add.s32 	%r3677, %r2032, %r954;
$L__BB0_248:
	setp.eq.s32 	%p187, %r402, 0;
	@%p187 bra 	$L__BB0_255;
	setp.lt.u32 	%p188, %r403, 3;
	@%p188 bra 	$L__BB0_251;
	cvt.s64.s32 	%rd530, %r3677;
	add.s64 	%rd531, %rd530, %rd16;
	shl.b64 	%rd532, %rd531, 2;
	add.s64 	%rd533, %rd2, %rd532;
	ld.volatile.global.u32 	%r2036, [%rd533];
	shl.b32 	%r2037, %r3676, 2;
	mov.u32 	%r2038, _ZZ8GPU_TilePViiiiiiiiiiiiiiiiiS0_iiiiS0_S0_E5tile1;
	add.s32 	%r2039, %r2038, %r2037;
	st.volatile.shared.u32 	[%r2039], %r2036;
	add.s32 	%r2040, %r952, %r949;
	add.s32 	%r2041, %r3677, %r954;
	cvt.s64.s32 	%rd534, %r2041;
	add.s64 	%rd535, %rd534, %rd16;
	shl.b64 	%rd536, %rd535, 2;
	add.s64 	%rd537, %rd2, %rd536;
	ld.volatile.global.u32 	%r2042, [%rd537];
	shl.b32 	%r2043, %r2040, 2;
	add.s32 	%r2044, %r2039, %r2043;
	st.volatile.shared.u32 	[%r2044+4], %r2042;
	add.s32 	%r2045, %r2041, %r954;
	cvt.s64.s32 	%rd538, %r2045;
	add.s64 	%rd539, %rd538, %rd16;
	shl.b64 	%rd540, %rd539, 2;
	add.s64 	%rd541, %rd2, %rd540;
	ld.volatile.global.u32 	%r2046, [%rd541];
	shl.b32 	%r2047, %r3, 2;
	add.s32 	%r2048, %r2044, %r2047;
	st.volatile.shared.u32 	[%r2048+4], %r2046;
	add.s32 	%r2049, %r2045, %r954;
	cvt.s64.s32 	%rd542, %r2049;
	add.s64 	%rd543, %rd542, %rd16;
	shl.b64 	%rd544, %rd543, 2;
	add.s64 	%rd545, %rd2, %rd544;
	ld.volatile.global.u32 	%r2050, [%rd545];
	add.s32 	%r2051, %r2048, %r2047;
	st.volatile.shared.u32 	[%r2051+4], %r2050;
	add.s32 	%r3676, %r2047, %r3676;
	add.s32 	%r3677, %r2049, %r954;
$L__BB0_251:
	setp.eq.s32 	%p189, %r405, 0;
	@%p189 bra 	$L__BB0_255;
	setp.eq.s32 	%p190, %r405, 1;
	cvt.s64.s32 	%rd546, %r3677;
	add.s64 	%rd547, %rd546, %rd16;
	shl.b64 	%rd548, %rd547, 2;
	add.s64 	%rd549, %rd2, %rd548;
	ld.volatile.global.u32 	%r2052, [%rd549];
	shl.b32 	%r2053, %r3676, 2;
	mov.u32 	%r2054, _ZZ8GPU_TilePViiiiiiiiiiiiiiiiiS0_iiiiS0_S0_E5tile1;
	add.s32 	%r444, %r2054, %r2053;
	st.volatile.shared.u32 	[%r444], %r2052;
	@%p190 bra 	$L__BB0_255;
	add.s32 	%r445, %r3677, %r954;
	setp.eq.s32 	%p191, %r405, 2;
	add.s32 	%r2055, %r952, %r949;
	cvt.s64.s32 	%rd550, %r445;
	add.s64 	%rd551, %rd550, %rd16;
	shl.b64 	%rd552, %rd551, 2;
	add.s64 	%rd553, %rd2, %rd552;
	ld.volatile.global.u32 	%r2056, [%rd553];
	shl.b32 	%r2057, %r2055, 2;
	add.s32 	%r446, %r444, %r2057;
	st.volatile.shared.u32 	[%r446+4], %r2056;
	@%p191 bra 	$L__BB0_255;
	add.s32 	%r2058, %r445, %r954;
	cvt.s64.s32 	%rd554, %r2058;
	add.s64 	%rd555, %rd554, %rd16;
	shl.b64 	%rd556, %rd555, 2;
	add.s64 	%rd557, %rd2, %rd556;
	ld.volatile.global.u32 	%r2059, [%rd557];
	shl.b32 	%r2060, %r3, 2;
	add.s32 	%r2061, %r446, %r2060;
	st.volatile.shared.u32 	[%r2061+4], %r2059;
$L__BB0_255:
	add.s32 	%r2062, %r3663, %r1;
	mul.lo.s32 	%r447, %r2062, %r954;
	mul.lo.s32 	%r2063, %r2062, %r1;
	setp.ge.u32 	%p192, %r388, %r2063;
	@%p192 bra 	$L__BB0_257;
	sub.s32 	%r2064, %r963, %r447;
	cvt.s64.s32 	%rd558, %r2064;
	div.u32 	%r2065, %r388, %r1;
	mad.lo.s32 	%r2066, %r2065, %r954, %r2;
	mul.lo.s32 	%r2067, %r2065, %r1;
	sub.s32 	%r2068, %r388, %r2067;
	add.s32 	%r2069, %r2066, %r2068;
	mad.lo.s32 	%r2070, %r2065, %r3, %r2068;
	cvt.s64.s32 	%rd559, %r2069;
	add.s64 	%rd560, %rd559, %rd558;
	shl.b64 	%rd561, %rd560, 2;
	add.s64 	%rd562, %rd2, %rd561;
	ld.volatile.global.u32 	%r2071, [%rd562];
	shl.b32 	%r2072, %r2070, 2;
	mov.u32 	%r2073, _ZZ8GPU_TilePViiiiiiiiiiiiiiiiiS0_iiiiS0_S0_E5tile1;
	add.s32 	%r2074, %r2073, %r2072;
	st.volatile.shared.u32 	[%r2074], %r2071;
$L__BB0_257:
	bar.sync 	0;
	add.s32 	%r448, %r3663, 1;
	mad.lo.s32 	%r449, %r949, %r3663, %r949;
	setp.ge.s32 	%p193, %r388, %r449;
	@%p193 bra 	$L__BB0_262;
	mov.u32 	%r3682, %r388;
$L__BB0_259:
	div.s32 	%r2075, %r3682, %r949;
	mul.lo.s32 	%r2076, %r2075, %r949;
	sub.s32 	%r2077, %r3682, %r2076;
	add.s32 	%r2078, %r394, %r2077;
	mad.lo.s32 	%r451, %r2075, %r3, %r2078;
	setp.lt.s32 	%p194, %r2077, 1;
	setp.ge.s32 	%p195, %r2077, %r407;
	or.pred  	%p196, %p194, %p195;
	setp.gt.s32 	%p197, %r2075, %r3663;
	or.pred  	%p198, %p196, %p197;
	@%p198 bra 	$L__BB0_261;
	add.s32 	%r2079, %r451, %r952;
	shl.b32 	%r2080, %r2079, 2;
	mov.u32 	%r2081, _ZZ8GPU_TilePViiiiiiiiiiiiiiiiiS0_iiiiS0_S0_E5tile1;
	add.s32 	%r2082, %r2081, %r2080;
	ld.volatile.shared.u32 	%r2083, [%r2082];
	shl.b32 	%r2084, %r949, 2;
	add.s32 	%r2085, %r2082, %r2084;
	ld.volatile.shared.u32 	%r2086, [%r2085+4];
	add.s32 	%r2087, %r2086, %r2083;
	shl.b32 	%r2088, %r451, 2;
	add.s32 	%r2089, %r2081, %r2088;
	ld.volatile.shared.u32 	%r2090, [%r2089];
	add.s32 	%r2091, %r2087, %r2090;
	sub.s32 	%r2092, %r451, %r952;
	shl.b32 	%r2093, %r2092, 2;
	add.s32 	%r2094, %r2081, %r2093;
	ld.volatile.shared.u32 	%r2095, [%r2094];
	add.s32 	%r2096, %r2091, %r2095;
	add.s32 	%r2097, %r952, %r949;
	sub.s32 	%r2098, %r451, %r2097;
	shl.b32 	%r2099, %r2098, 2;
	add.s32 	%r2100, %r2081, %r2099;
	ld.volatile.shared.u32 	%r2101, [%r2100+-4];
	add.s32 	%r2102, %r2096, %r2101;
	mul.hi.s32 	%r2103, %r2102, 1717986919;
	shr.u32 	%r2104, %r2103, 31;
	shr.s32 	%r2105, %r2103, 1;
	add.s32 	%r2106, %r2105, %r2104;
	add.s32 	%r2107, %r451, %r3;
	shl.b32 	%r2108, %r2107, 2;
	mov.u32 	%r2109, _ZZ8GPU_TilePViiiiiiiiiiiiiiiiiS0_iiiiS0_S0_E5tile2;
	add.s32 	%r2110, %r2109, %r2108;
	st.volatile.shared.u32 	[%r2110], %r2106;
$L__BB0_261:
	add.s32 	%r3682, %r3682, %r395;
	setp.lt.s32 	%p199, %r3682, %r449;
	@%p199 bra 	$L__BB0_259;
$L__BB0_262:
	bar.sync 	0;
	mul.lo.s32 	%r453, %r3663, %r1;
	setp.ge.u32 	%p200, %r388, %r453;
	@%p200 bra 	$L__BB0_264;
	mad.lo.s32 	%r2111, %r453, %r950, %r388;
	div.u32 	%r2112, %r388, %r1;
	mul.lo.s32 	%r2113, %r2112, %r1;
	sub.s32 	%r2114, %r388, %r2113;
	add.s32 	%r2115, %r2112, %r1;
	add.s32 	%r2116, %r407, %r2114;
	mad.lo.s32 	%r2117, %r2115, %r3, %r2116;
	shl.b32 	%r2118, %r2117, 2;
	mov.u32 	%r2119, _ZZ8GPU_TilePViiiiiiiiiiiiiiiiiS0_iiiiS0_S0_E5tile1;
	add.s32 	%r2120, %r2119, %r2118;
	ld.volatile.shared.u32 	%r2121, [%r2120];
	shl.b32 	%r2122, %r2111, 2;
	mov.u32 	%r2123, _ZZ8GPU_TilePViiiiiiiiiiiiiiiiiS0_iiiiS0_S0_E9intra_dep;
	add.s32 	%r2124, %r2123, %r2122;
	st.shared.u32 	[%r2124], %r2121;
$L__BB0_264:
	setp.ge.s32 	%p201, %r397, %r4;
	membar.gl;
	bar.sync 	0;
	@%p201 bra 	$L__BB0_270;
	mov.u32 	%r3683, %r398;
	mov.u32 	%r3684, %r397;
$L__BB0_266:
	setp.ge.s32 	%p202, %r396, %r3;
	@%p202 bra 	$L__BB0_269;
	mov.u32 	%r3685, %r396;
$L__BB0_268:
	add.s32 	%r2125, %r3685, %r3683;
	shl.b32 	%r2126, %r2125, 2;
	mov.u32 	%r2127, _ZZ8GPU_TilePViiiiiiiiiiiiiiiiiS0_iiiiS0_S0_E5tile2;
	add.s32 	%r2128, %r2127, %r2126;
	ld.volatile.shared.u32 	%r2129, [%r2128];
	mov.u32 	%r2130, _ZZ8GPU_TilePViiiiiiiiiiiiiiiiiS0_iiiiS0_S0_E5tile1;
	add.s32 	%r2131, %r2130, %r2126;
	st.volatile.shared.u32 	[%r2131], %r2129;
	mov.b32 	%r2132, 0;
	st.volatile.shared.u32 	[%r2128], %r2132;
	add.s32 	%r3685, %r3685, 32;
	setp.lt.s32 	%p203, %r3685, %r3;
	@%p203 bra 	$L__BB0_268;
$L__BB0_269:
	add.s32 	%r3683, %r3683, %r399;
	add.s32 	%r3684, %r3684, %r958;
	setp.lt.s32 	%p204, %r3684, %r4;
	@%p204 bra 	$L__BB0_266;
$L__BB0_270:
	bar.sync 	0;
	setp.ne.s32 	%p205, %r448, %r961;
	mov.u32 	%r3663, %r448;
	@%p205 bra 	$L__BB0_226;
$L__BB0_271:
	mul.lo.s32 	%r460, %r954, %r961;
	mul.lo.s32 	%r461, %r950, %r949;
	setp.ge.s32 	%p206, %r388, %r461;
	@%p206 bra 	$L__BB0_276;
	sub.s32 	%r462, %r949, %r961;
	mov.u32 	%r463, %ntid.x;
	sub.s32 	%r464, %r963, %r460;
	mov.u32 	%r3686, %r388;
$L__BB0_273:
	div.s32 	%r467, %r3686, %r949;
	mul.lo.s32 	%r2133, %r467, %r949;
	sub.s32 	%r466, %r3686, %r2133;
	setp.ge.s32 	%p207, %r466, %r462;
	setp.ge.s32 	%p208, %r467, %r961;
	or.pred  	%p209, %p207, %p208;
	@%p209 bra 	$L__BB0_275;
	add.s32 	%r2134, %r464, %r466;
	mad.lo.s32 	%r2135, %r467, %r954, %r2134;
	add.s32 	%r2136, %r467, %r1;
	add.s32 	%r2137, %r466, %r952;
	mad.lo.s32 	%r2138, %r2136, %r3, %r2137;
	shl.b32 	%r2139, %r2138, 2;
	mov.u32 	%r2140, _ZZ8GPU_TilePViiiiiiiiiiiiiiiiiS0_iiiiS0_S0_E5tile1;
	add.s32 	%r2141, %r2140, %r2139;
	ld.volatile.shared.u32 	%r2142, [%r2141+4];
	mul.wide.s32 	%rd563, %r2135, 4;
	add.s64 	%rd564, %rd2, %rd563;
	st.volatile.global.u32 	[%rd564], %r2142;
$L__BB0_275:
	add.s32 	%r3686, %r3686, %r463;
	setp.lt.s32 	%p210, %r3686, %r461;
	@%p210 bra 	$L__BB0_273;
$L__BB0_276:
	setp.ne.s32 	%p211, %r388, 0;
	bar.sync 	0;
	@%p211 bra 	$L__BB0_278;
	ld.volatile.global.u32 	%r2143, [%rd13+4];
	add.s32 	%r2144, %r2143, 1;
	st.volatile.global.u32 	[%rd13+4], %r2144;
$L__BB0_278:
	bar.sync 	0;
	add.s32 	%r469, %r955, -1;
	setp.lt.s32 	%p212, %r955, 3;
	div.u32 	%r470, %r388, %r1;
	add.s32 	%r2145, %r470, %r1;
	mul.lo.s32 	%r2146, %r470, %r1;
	sub.s32 	%r471, %r388, %r2146;
	mad.lo.s32 	%r2147, %r2145, %r3, %r471;
	shl.b32 	%r2148, %r2147, 2;
	mov.u32 	%r2149, _ZZ8GPU_TilePViiiiiiiiiiiiiiiiiS0_iiiiS0_S0_E5tile1;
	add.s32 	%r472, %r2149, %r2148;
	@%p212 bra 	$L__BB0_339;
	mul.lo.s32 	%r473, %r961, %r959;
	add.s32 	%r474, %r957, %r1;
	mul.lo.s32 	%r475, %r474, %r1;
	cvt.s64.s32 	%rd20, %r963;
	mad.lo.s32 	%r476, %r3, %r952, %r952;
	mov.u32 	%r477, %ntid.x;
	and.b32  	%r478, %r388, 31;
	shr.u32 	%r479, %r388, 5;
	mul.lo.s32 	%r480, %r3, %r479;
	mul.lo.s32 	%r481, %r958, %r3;
	add.s32 	%r2151, %r460, %r961;
	sub.s32 	%r482, %r963, %r2151;
	and.b32  	%r483, %r1, 15;
	add.s32 	%r484, %r483, -1;
	and.b32  	%r485, %r1, 7;
	add.s32 	%r486, %r485, -1;
	and.b32  	%r487, %r1, -16;
	and.b32  	%r488, %r1, 3;
	mov.b32 	%r3687, 1;
	mul.wide.s32 	%rd22, %r474, 4;
$L__BB0_280:
	setp.ne.s32 	%p213, %r388, 0;
	@%p213 bra 	$L__BB0_283;
	add.s32 	%r2152, %r3687, %r5;
	min.s32 	%r490, %r2152, %r955;
$L__BB0_282:
	ld.volatile.global.u32 	%r2153, [%rd13];
	setp.lt.s32 	%p214, %r2153, %r490;
	@%p214 bra 	$L__BB0_282;
$L__BB0_283:
	setp.lt.s32 	%p215, %r961, 1;
	bar.sync 	0;
	@%p215 bra 	$L__BB0_331;
	mad.lo.s32 	%r491, %r3687, %r949, %r388;
	mov.b32 	%r3688, 0;
$L__BB0_285:
	setp.ge.u32 	%p216, %r388, %r3;
	@%p216 bra 	$L__BB0_300;
	setp.lt.s32 	%p217, %r952, 0;
	sub.s32 	%r2155, %r491, %r3688;
	add.s32 	%r2156, %r3688, %r473;
	mad.lo.s32 	%r3693, %r475, %r2156, %r2155;
	@%p217 bra 	$L__BB0_300;
	setp.lt.u32 	%p218, %r952, 15;
	mov.u32 	%r3692, %r388;
	@%p218 bra 	$L__BB0_290;
	mov.b32 	%r3691, 0;
	mov.u32 	%r3692, %r388;
$L__BB0_289:
	.pragma "nounroll";
	mul.wide.s32 	%rd565, %r3693, 4;
	add.s64 	%rd566, %rd1, %rd565;
	ld.volatile.global.u32 	%r2158, [%rd566];
	shl.b32 	%r2159, %r3692, 2;
	add.s32 	%r2161, %r2149, %r2159;
	st.volatile.shared.u32 	[%r2161], %r2158;
	add.s32 	%r2162, %r952, %r949;
	add.s64 	%rd568, %rd566, %rd22;
	ld.volatile.global.u32 	%r2163, [%rd568];
	shl.b32 	%r2164, %r2162, 2;
	add.s32 	%r2165, %r2161, %r2164;
	st.volatile.shared.u32 	[%r2165+4], %r2163;
	add.s64 	%rd569, %rd568, %rd22;
	ld.volatile.global.u32 	%r2166, [%rd569];
	shl.b32 	%r2167, %r3, 2;
	add.s32 	%r2168, %r2165, %r2167;
	st.volatile.shared.u32 	[%r2168+4], %r2166;
	add.s64 	%rd570, %rd569, %rd22;
	ld.volatile.global.u32 	%r2169, [%rd570];
	add.s32 	%r2170, %r2168, %r2167;
	st.volatile.shared.u32 	[%r2170+4], %r2169;
	add.s64 	%rd571, %rd570, %rd22;
	ld.volatile.global.u32 	%r2171, [%rd571];
	add.s32 	%r2172, %r2170, %r2167;
	st.volatile.shared.u32 	[%r2172+4], %r2171;
	add.s64 	%rd572, %rd571, %rd22;
	ld.volatile.global.u32 	%r2173, [%rd572];
	add.s32 	%r2174, %r2172, %r2167;
	st.volatile.shared.u32 	[%r2174+4], %r2173;
	add.s64 	%rd573, %rd572, %rd22;
	ld.volatile.global.u32 	%r2175, [%rd573];
	add.s32 	%r2176, %r2174, %r2167;
	st.volatile.shared.u32 	[%r2176+4], %r2175;
	add.s64 	%rd574, %rd573, %rd22;
	ld.volatile.global.u32 	%r2177, [%rd574];
	add.s32 	%r2178, %r2176, %r2167;
	st.volatile.shared.u32 	[%r2178+4], %r2177;
	add.s64 	%rd575, %rd574, %rd22;
	ld.volatile.global.u32 	%r2179, [%rd575];
	add.s32 	%r2180, %r2178, %r2167;
	st.volatile.shared.u32 	[%r2180+4], %r2179;
	add.s64 	%rd576, %rd575, %rd22;
	ld.volatile.global.u32 	%r2181, [%rd576];
	add.s32 	%r2182, %r2180, %r2167;
	st.volatile.shared.u32 	[%r2182+4], %r2181;
	add.s64 	%rd577, %rd576, %rd22;
	ld.volatile.global.u32 	%r2183, [%rd577];
	add.s32 	%r2184, %r2182, %r2167;
	st.volatile.shared.u32 	[%r2184+4], %r2183;
	add.s64 	%rd578, %rd577, %rd22;
	ld.volatile.global.u32 	%r2185, [%rd578];
	add.s32 	%r2186, %r2184, %r2167;
	st.volatile.shared.u32 	[%r2186+4], %r2185;
	add.s64 	%rd579, %rd578, %rd22;
	ld.volatile.global.u32 	%r2187, [%rd579];
	add.s32 	%r2188, %r2186, %r2167;
	st.volatile.shared.u32 	[%r2188+4], %r2187;
	add.s64 	%rd580, %rd579, %rd22;
	ld.volatile.global.u32 	%r2189, [%rd580];
	add.s32 	%r2190, %r2188, %r2167;
	st.volatile.shared.u32 	[%r2190+4], %r2189;
	add.s64 	%rd581, %rd580, %rd22;
	ld.volatile.global.u32 	%r2191, [%rd581];
	add.s32 	%r2192, %r2190, %r2167;
	st.volatile.shared.u32 	[%r2192+4], %r2191;
	add.s64 	%rd582, %rd581, %rd22;
	ld.volatile.global.u32 	%r2193, [%rd582];
	add.s32 	%r2194, %r2192, %r2167;
	st.volatile.shared.u32 	[%r2194+4], %r2193;
	shl.b32 	%r2195, %r474, 4;
	add.s32 	%r3693, %r2195, %r3693;
	shl.b32 	%r2196, %r3, 4;
	add.s32 	%r3692, %r2196, %r3692;
	add.s32 	%r3691, %r3691, 16;
	setp.ne.s32 	%p219, %r3691, %r487;
	@%p219 bra 	$L__BB0_289;
$L__BB0_290:
	setp.eq.s32 	%p220, %r483, 0;
	@%p220 bra 	$L__BB0_300;
	setp.lt.u32 	%p221, %r484, 7;
	@%p221 bra 	$L__BB0_293;
	mul.wide.s32 	%rd583, %r3693, 4;
	add.s64 	%rd584, %rd1, %rd583;
	ld.volatile.global.u32 	%r2197, [%rd584];
	shl.b32 	%r2198, %r3692, 2;
	add.s32 	%r2200, %r2149, %r2198;
	st.volatile.shared.u32 	[%r2200], %r2197;
	add.s32 	%r2201, %r952, %r949;
	add.s64 	%rd586, %rd584, %rd22;
	ld.volatile.global.u32 	%r2202, [%rd586];
	shl.b32 	%r2203, %r2201, 2;
	add.s32 	%r2204, %r2200, %r2203;
	st.volatile.shared.u32 	[%r2204+4], %r2202;
	add.s64 	%rd587, %rd586, %rd22;
	ld.volatile.global.u32 	%r2205, [%rd587];
	shl.b32 	%r2206, %r3, 2;
	add.s32 	%r2207, %r2204, %r2206;
	st.volatile.shared.u32 	[%r2207+4], %r2205;
	add.s64 	%rd588, %rd587, %rd22;
	ld.volatile.global.u32 	%r2208, [%rd588];
	add.s32 	%r2209, %r2207, %r2206;
	st.volatile.shared.u32 	[%r2209+4], %r2208;
	add.s64 	%rd589, %rd588, %rd22;
	ld.volatile.global.u32 	%r2210, [%rd589];
	add.s32 	%r2211, %r2209, %r2206;
	st.volatile.shared.u32 	[%r2211+4], %r2210;
	add.s64 	%rd590, %rd589, %rd22;
	ld.volatile.global.u32 	%r2212, [%rd590];
	add.s32 	%r2213, %r2211, %r2206;
	st.volatile.shared.u32 	[%r2213+4], %r2212;
	add.s64 	%rd591, %rd590, %rd22;
	ld.volatile.global.u32 	%r2214, [%rd591];
	add.s32 	%r2215, %r2213, %r2206;
	st.volatile.shared.u32 	[%r2215+4], %r2214;
	add.s64 	%rd592, %rd591, %rd22;
	ld.volatile.global.u32 	%r2216, [%rd592];
	add.s32 	%r2217, %r2215, %r2206;
	st.volatile.shared.u32 	[%r2217+4], %r2216;
	shl.b32 	%r2218, %r474, 3;
	add.s32 	%r3693, %r2218, %r3693;
	shl.b32 	%r2219, %r3, 3;
	add.s32 	%r3692, %r2219, %r3692;
$L__BB0_293:
	setp.eq.s32 	%p222, %r485, 0;
	@%p222 bra 	$L__BB0_300;
	setp.lt.u32 	%p223, %r486, 3;
	@%p223 bra 	$L__BB0_296;
	mul.wide.s32 	%rd593, %r3693, 4;
	add.s64 	%rd594, %rd1, %rd593;
	ld.volatile.global.u32 	%r2220, [%rd594];
	shl.b32 	%r2221, %r3692, 2;
	add.s32 	%r2223, %r2149, %r2221;
	st.volatile.shared.u32 	[%r2223], %r2220;
	add.s32 	%r2224, %r952, %r949;
	add.s64 	%rd596, %rd594, %rd22;
	ld.volatile.global.u32 	%r2225, [%rd596];
	shl.b32 	%r2226, %r2224, 2;
	add.s32 	%r2227, %r2223, %r2226;
	st.volatile.shared.u32 	[%r2227+4], %r2225;
	add.s64 	%rd597, %rd596, %rd22;
	ld.volatile.global.u32 	%r2228, [%rd597];
	shl.b32 	%r2229, %r3, 2;
	add.s32 	%r2230, %r2227, %r2229;
	st.volatile.shared.u32 	[%r2230+4], %r2228;
	add.s64 	%rd598, %rd597, %rd22;
	ld.volatile.global.u32 	%r2231, [%rd598];
	add.s32 	%r2232, %r2230, %r2229;
	st.volatile.shared.u32 	[%r2232+4], %r2231;
	shl.b32 	%r2233, %r474, 2;
	add.s32 	%r3693, %r2233, %r3693;
	add.s32 	%r3692, %r2229, %r3692;
$L__BB0_296:
	setp.eq.s32 	%p224, %r488, 0;
	@%p224 bra 	$L__BB0_300;
	setp.eq.s32 	%p225, %r488, 1;
	mul.wide.s32 	%rd599, %r3693, 4;
	add.s64 	%rd21, %rd1, %rd599;
	ld.volatile.global.u32 	%r2234, [%rd21];
	shl.b32 	%r2235, %r3692, 2;
	add.s32 	%r510, %r2149, %r2235;
	st.volatile.shared.u32 	[%r510], %r2234;
	@%p225 bra 	$L__BB0_300;
	setp.eq.s32 	%p226, %r488, 2;
	add.s32 	%r2237, %r952, %r949;
	add.s64 	%rd23, %rd21, %rd22;
	ld.volatile.global.u32 	%r2238, [%rd23];
	shl.b32 	%r2239, %r2237, 2;
	add.s32 	%r511, %r510, %r2239;
	st.volatile.shared.u32 	[%r511+4], %r2238;
	@%p226 bra 	$L__BB0_300;
	add.s64 	%rd600, %rd23, %rd22;
	ld.volatile.global.u32 	%r2240, [%rd600];
	shl.b32 	%r2241, %r3, 2;
	add.s32 	%r2242, %r511, %r2241;
	st.volatile.shared.u32 	[%r2242+4], %r2240;
$L__BB0_300:
	setp.ge.u32 	%p227, %r388, %r3;
	add.s32 	%r512, %r3688, %r1;
	sub.s32 	%r3702, %r491, %r512;
	@%p227 bra 	$L__BB0_315;
	setp.lt.s32 	%p228, %r952, 0;
	mad.lo.s32 	%r3701, %r512, %r3, %r388;
	@%p228 bra 	$L__BB0_315;
	setp.lt.u32 	%p229, %r952, 15;
	@%p229 bra 	$L__BB0_305;
	mov.b32 	%r3700, 0;
$L__BB0_304:
	.pragma "nounroll";
	cvt.s64.s32 	%rd601, %r3702;
	add.s64 	%rd602, %rd601, %rd20;
	shl.b64 	%rd603, %rd602, 2;
	add.s64 	%rd604, %rd2, %rd603;
	ld.volatile.global.u32 	%r2244, [%rd604];
	shl.b32 	%r2245, %r3701, 2;
	add.s32 	%r2247, %r2149, %r2245;
	st.volatile.shared.u32 	[%r2247], %r2244;
	add.s32 	%r2248, %r952, %r949;
	add.s32 	%r2249, %r3702, %r954;
	cvt.s64.s32 	%rd605, %r2249;
	add.s64 	%rd606, %rd605, %rd20;
	shl.b64 	%rd607, %rd606, 2;
	add.s64 	%rd608, %rd2, %rd607;
	ld.volatile.global.u32 	%r2250, [%rd608];
	shl.b32 	%r2251, %r2248, 2;
	add.s32 	%r2252, %r2247, %r2251;
	st.volatile.shared.u32 	[%r2252+4], %r2250;
	add.s32 	%r2253, %r2249, %r954;
	cvt.s64.s32 	%rd609, %r2253;
	add.s64 	%rd610, %rd609, %rd20;
	shl.b64 	%rd611, %rd610, 2;
	add.s64 	%rd612, %rd2, %rd611;
	ld.volatile.global.u32 	%r2254, [%rd612];
	shl.b32 	%r2255, %r3, 2;
	add.s32 	%r2256, %r2252, %r2255;
	st.volatile.shared.u32 	[%r2256+4], %r2254;
	add.s32 	%r2257, %r2253, %r954;
	cvt.s64.s32 	%rd613, %r2257;
	add.s64 	%rd614, %rd613, %rd20;
	shl.b64 	%rd615, %rd614, 2;
	add.s64 	%rd616, %rd2, %rd615;
	ld.volatile.global.u32 	%r2258, [%rd616];
	add.s32 	%r2259, %r2256, %r2255;
	st.volatile.shared.u32 	[%r2259+4], %r2258;
	add.s32 	%r2260, %r2257, %r954;
	cvt.s64.s32 	%rd617, %r2260;
	add.s64 	%rd618, %rd617, %rd20;
	shl.b64 	%rd619, %rd618, 2;
	add.s64 	%rd620, %rd2, %rd619;
	ld.volatile.global.u32 	%r2261, [%rd620];
	add.s32 	%r2262, %r2259, %r2255;
	st.volatile.shared.u32 	[%r2262+4], %r2261;
	add.s32 	%r2263, %r2260, %r954;
	cvt.s64.s32 	%rd621, %r2263;
	add.s64 	%rd622, %rd621, %rd20;
	shl.b64 	%rd623, %rd622, 2;
	add.s64 	%rd624, %rd2, %rd623;
	ld.volatile.global.u32 	%r2264, [%rd624];
	add.s32 	%r2265, %r2262, %r2255;
	st.volatile.shared.u32 	[%r2265+4], %r2264;
	add.s32 	%r2266, %r2263, %r954;
	cvt.s64.s32 	%rd625, %r2266;
	add.s64 	%rd626, %rd625, %rd20;
	shl.b64 	%rd627, %rd626, 2;
	add.s64 	%rd628, %rd2, %rd627;
	ld.volatile.global.u32 	%r2267, [%rd628];
	add.s32 	%r2268, %r2265, %r2255;
	st.volatile.shared.u32 	[%r2268+4], %r2267;
	add.s32 	%r2269, %r2266, %r954;
	cvt.s64.s32 	%rd629, %r2269;
	add.s64 	%rd630, %rd629, %rd20;
	shl.b64 	%rd631, %rd630, 2;
	add.s64 	%rd632, %rd2, %rd631;
	ld.volatile.global.u32 	%r2270, [%rd632];
	add.s32 	%r2271, %r2268, %r2255;
	st.volatile.shared.u32 	[%r2271+4], %r2270;
	add.s32 	%r2272, %r2269, %r954;
	cvt.s64.s32 	%rd633, %r2272;
	add.s64 	%rd634, %rd633, %rd20;
	shl.b64 	%rd635, %rd634, 2;
	add.s64 	%rd636, %rd2, %rd635;
	ld.volatile.global.u32 	%r2273, [%rd636];
	add.s32 	%r2274, %r2271, %r2255;
	st.volatile.shared.u32 	[%r2274+4], %r2273;
	add.s32 	%r2275, %r2272, %r954;
	cvt.s64.s32 	%rd637, %r2275;
	add.s64 	%rd638, %rd637, %rd20;
	shl.b64 	%rd639, %rd638, 2;
	add.s64 	%rd640, %rd2, %rd639;
	ld.volatile.global.u32 	%r2276, [%rd640];
	add.s32 	%r2277, %r2274, %r2255;
	st.volatile.shared.u32 	[%r2277+4], %r2276;
	add.s32 	%r2278, %r2275, %r954;
	cvt.s64.s32 	%rd641, %r2278;
	add.s64 	%rd642, %rd641, %rd20;
	shl.b64 	%rd643, %rd642, 2;
	add.s64 	%rd644, %rd2, %rd643;
	ld.volatile.global.u32 	%r2279, [%rd644];
	add.s32 	%r2280, %r2277, %r2255;
	st.volatile.shared.u32 	[%r2280+4], %r2279;
	add.s32 	%r2281, %r2278, %r954;
	cvt.s64.s32 	%rd645, %r2281;
	add.s64 	%rd646, %rd645, %rd20;
	shl.b64 	%rd647, %rd646, 2;
	add.s64 	%rd648, %rd2, %rd647;
	ld.volatile.global.u32 	%r2282, [%rd648];
	add.s32 	%r2283, %r2280, %r2255;
	st.volatile.shared.u32 	[%r2283+4], %r2282;
	add.s32 	%r2284, %r2281, %r954;
	cvt.s64.s32 	%rd649, %r2284;
	add.s64 	%rd650, %rd649, %rd20;
	shl.b64 	%rd651, %rd650, 2;
	add.s64 	%rd652, %rd2, %rd651;
	ld.volatile.global.u32 	%r2285, [%rd652];
	add.s32 	%r2286, %r2283, %r2255;
	st.volatile.shared.u32 	[%r2286+4], %r2285;
	add.s32 	%r2287, %r2284, %r954;
	cvt.s64.s32 	%rd653, %r2287;
	add.s64 	%rd654, %rd653, %rd20;
	shl.b64 	%rd655, %rd654, 2;
	add.s64 	%rd656, %rd2, %rd655;
	ld.volatile.global.u32 	%r2288, [%rd656];
	add.s32 	%r2289, %r2286, %r2255;
	st.volatile.shared.u32 	[%r2289+4], %r2288;
	add.s32 	%r2290, %r2287, %r954;
	cvt.s64.s32 	%rd657, %r2290;
	add.s64 	%rd658, %rd657, %rd20;
	shl.b64 	%rd659, %rd658, 2;
	add.s64 	%rd660, %rd2, %rd659;
	ld.volatile.global.u32 	%r2291, [%rd660];
	add.s32 	%r2292, %r2289, %r2255;
	st.volatile.shared.u32 	[%r2292+4], %r2291;
	add.s32 	%r2293, %r2290, %r954;
	cvt.s64.s32 	%rd661, %r2293;
	add.s64 	%rd662, %rd661, %rd20;
	shl.b64 	%rd663, %rd662, 2;
	add.s64 	%rd664, %rd2, %rd663;
	ld.volatile.global.u32 	%r2294, [%rd664];
	add.s32 	%r2295, %r2292, %r2255;
	st.volatile.shared.u32 	[%r2295+4], %r2294;
	shl.b32 	%r2296, %r3, 4;
	add.s32 	%r3701, %r2296, %r3701;
	add.s32 	%r3702, %r2293, %r954;
	add.s32 	%r3700, %r3700, 16;
	setp.ne.s32 	%p230, %r3700, %r487;
	@%p230 bra 	$L__BB0_304;
$L__BB0_305:
	setp.eq.s32 	%p231, %r483, 0;
	@%p231 bra 	$L__BB0_315;
	setp.lt.u32 	%p232, %r484, 7;
	@%p232 bra 	$L__BB0_308;
	cvt.s64.s32 	%rd665, %r3702;
	add.s64 	%rd666, %rd665, %rd20;
	shl.b64 	%rd667, %rd666, 2;
	add.s64 	%rd668, %rd2, %rd667;
	ld.volatile.global.u32 	%r2297, [%rd668];
	shl.b32 	%r2298, %r3701, 2;
	add.s32 	%r2300, %r2149, %r2298;
	st.volatile.shared.u32 	[%r2300], %r2297;
	add.s32 	%r2301, %r952, %r949;
	add.s32 	%r2302, %r3702, %r954;
	cvt.s64.s32 	%rd669, %r2302;
	add.s64 	%rd670, %rd669, %rd20;
	shl.b64 	%rd671, %rd670, 2;
	add.s64 	%rd672, %rd2, %rd671;
	ld.volatile.global.u32 	%r2303, [%rd672];
	shl.b32 	%r2304, %r2301, 2;
	add.s32 	%r2305, %r2300, %r2304;
	st.volatile.shared.u32 	[%r2305+4], %r2303;
	add.s32 	%r2306, %r2302, %r954;
	cvt.s64.s32 	%rd673, %r2306;
	add.s64 	%rd674, %rd673, %rd20;
	shl.b64 	%rd675, %rd674, 2;
	add.s64 	%rd676, %rd2, %rd675;
	ld.volatile.global.u32 	%r2307, [%rd676];
	shl.b32 	%r2308, %r3, 2;
	add.s32 	%r2309, %r2305, %r2308;
	st.volatile.shared.u32 	[%r2309+4], %r2307;
	add.s32 	%r2310, %r2306, %r954;
	cvt.s64.s32 	%rd677, %r2310;
	add.s64 	%rd678, %rd677, %rd20;
	shl.b64 	%rd679, %rd678, 2;
	add.s64 	%rd680, %rd2, %rd679;
	ld.volatile.global.u32 	%r2311, [%rd680];
	add.s32 	%r2312, %r2309, %r2308;
	st.volatile.shared.u32 	[%r2312+4], %r2311;
	add.s32 	%r2313, %r2310, %r954;
	cvt.s64.s32 	%rd681, %r2313;
	add.s64 	%rd682, %rd681, %rd20;
	shl.b64 	%rd683, %rd682, 2;
	add.s64 	%rd684, %rd2, %rd683;
	ld.volatile.global.u32 	%r2314, [%rd684];
	add.s32 	%r2315, %r2312, %r2308;
	st.volatile.shared.u32 	[%r2315+4], %r2314;
	add.s32 	%r2316, %r2313, %r954;
	cvt.s64.s32 	%rd685, %r2316;
	add.s64 	%rd686, %rd685, %rd20;
	shl.b64 	%rd687, %rd686, 2;
	add.s64 	%rd688, %rd2, %rd687;
	ld.volatile.global.u32 	%r2317, [%rd688];
	add.s32 	%r2318, %r2315, %r2308;
	st.volatile.shared.u32 	[%r2318+4], %r2317;
	add.s32 	%r2319, %r2316, %r954;
	cvt.s64.s32 	%rd689, %r2319;
	add.s64 	%rd690, %rd689, %rd20;
	shl.b64 	%rd691, %rd690, 2;
	add.s64 	%rd692, %rd2, %rd691;
	ld.volatile.global.u32 	%r2320, [%rd692];
	add.s32 	%r2321, %r2318, %r2308;
	st.volatile.shared.u32 	[%r2321+4], %r2320;
	add.s32 	%r2322, %r2319, %r954;
	cvt.s64.s32 	%rd693, %r2322;
	add.s64 	%rd694, %rd693, %rd20;
	shl.b64 	%rd695, %rd694, 2;
	add.s64 	%rd696, %rd2, %rd695;
	ld.volatile.global.u32 	%r2323, [%rd696];
	add.s32 	%r2324, %r2321, %r2308;
	st.volatile.shared.u32 	[%r2324+4], %r2323;
	shl.b32 	%r2325, %r3, 3;
	add.s32 	%r3701, %r2325, %r3701;
	add.s32 	%r3702, %r2322, %r954;
$L__BB0_308:
	setp.eq.s32 	%p233, %r485, 0;
	@%p233 bra 	$L__BB0_315;
	setp.lt.u32 	%p234, %r486, 3;
	@%p234 bra 	$L__BB0_311;
	cvt.s64.s32 	%rd697, %r3702;
	add.s64 	%rd698, %rd697, %rd20;
	shl.b64 	%rd699, %rd698, 2;
	add.s64 	%rd700, %rd2, %rd699;
	ld.volatile.global.u32 	%r2326, [%rd700];
	shl.b32 	%r2327, %r3701, 2;
	add.s32 	%r2329, %r2149, %r2327;
	st.volatile.shared.u32 	[%r2329], %r2326;
	add.s32 	%r2330, %r952, %r949;
	add.s32 	%r2331, %r3702, %r954;
	cvt.s64.s32 	%rd701, %r2331;
	add.s64 	%rd702, %rd701, %rd20;
	shl.b64 	%rd703, %rd702, 2;
	add.s64 	%rd704, %rd2, %rd703;
	ld.volatile.global.u32 	%r2332, [%rd704];
	shl.b32 	%r2333, %r2330, 2;
	add.s32 	%r2334, %r2329, %r2333;
	st.volatile.shared.u32 	[%r2334+4], %r2332;
	add.s32 	%r2335, %r2331, %r954;
	cvt.s64.s32 	%rd705, %r2335;
	add.s64 	%rd706, %rd705, %rd20;
	shl.b64 	%rd707, %rd706, 2;
	add.s64 	%rd708, %rd2, %rd707;
	ld.volatile.global.u32 	%r2336, [%rd708];
	shl.b32 	%r2337, %r3, 2;
	add.s32 	%r2338, %r2334, %r2337;
	st.volatile.shared.u32 	[%r2338+4], %r2336;
	add.s32 	%r2339, %r2335, %r954;
	cvt.s64.s32 	%rd709, %r2339;
	add.s64 	%rd710, %rd709, %rd20;
	shl.b64 	%rd711, %rd710, 2;
	add.s64 	%rd712, %rd2, %rd711;
	ld.volatile.global.u32 	%r2340, [%rd712];
	add.s32 	%r2341, %r2338, %r2337;
	st.volatile.shared.u32 	[%r2341+4], %r2340;
	add.s32 	%r3701, %r2337, %r3701;
	add.s32 	%r3702, %r2339, %r954;
$L__BB0_311:
	setp.eq.s32 	%p235, %r488, 0;
	@%p235 bra 	$L__BB0_315;
	setp.eq.s32 	%p236, %r488, 1;
	cvt.s64.s32 	%rd713, %r3702;
	add.s64 	%rd714, %rd713, %rd20;
	shl.b64 	%rd715, %rd714, 2;
	add.s64 	%rd716, %rd2, %rd715;
	ld.volatile.global.u32 	%r2342, [%rd716];
	shl.b32 	%r2343, %r3701, 2;
	add.s32 	%r531, %r2149, %r2343;
	st.volatile.shared.u32 	[%r531], %r2342;
	@%p236 bra 	$L__BB0_315;
	add.s32 	%r532, %r3702, %r954;
	setp.eq.s32 	%p237, %r488, 2;
	add.s32 	%r2345, %r952, %r949;
	cvt.s64.s32 	%rd717, %r532;
	add.s64 	%rd718, %rd717, %rd20;
	shl.b64 	%rd719, %rd718, 2;
	add.s64 	%rd720, %rd2, %rd719;
	ld.volatile.global.u32 	%r2346, [%rd720];
	shl.b32 	%r2347, %r2345, 2;
	add.s32 	%r533, %r531, %r2347;
	st.volatile.shared.u32 	[%r533+4], %r2346;
	@%p237 bra 	$L__BB0_315;
	add.s32 	%r2348, %r532, %r954;
	cvt.s64.s32 	%rd721, %r2348;
	add.s64 	%rd722, %rd721, %rd20;
	shl.b64 	%rd723, %rd722, 2;
	add.s64 	%rd724, %rd2, %rd723;
	ld.volatile.global.u32 	%r2349, [%rd724];
	shl.b32 	%r2350, %r3, 2;
	add.s32 	%r2351, %r533, %r2350;
	st.volatile.shared.u32 	[%r2351+4], %r2349;
$L__BB0_315:
	mul.lo.s32 	%r534, %r3688, %r1;
	setp.ge.u32 	%p238, %r388, %r534;
	mad.lo.s32 	%r2352, %r534, %r950, %r388;
	shl.b32 	%r2353, %r2352, 2;
	mov.u32 	%r2354, _ZZ8GPU_TilePViiiiiiiiiiiiiiiiiS0_iiiiS0_S0_E9intra_dep;
	add.s32 	%r535, %r2354, %r2353;
	@%p238 bra 	$L__BB0_317;
	ld.shared.u32 	%r2355, [%r535];
	st.volatile.shared.u32 	[%r472], %r2355;
$L__BB0_317:
	bar.sync 	0;
	add.s32 	%r536, %r3688, 1;
	mad.lo.s32 	%r537, %r949, %r3688, %r949;
	setp.ge.s32 	%p239, %r388, %r537;
	@%p239 bra 	$L__BB0_322;
	mov.u32 	%r3707, %r388;
$L__BB0_319:
	div.s32 	%r539, %r3707, %r949;
	setp.gt.s32 	%p240, %r539, %r3688;
	@%p240 bra 	$L__BB0_321;
	rem.s32 	%r2356, %r3707, %r949;
	add.s32 	%r2357, %r476, %r2356;
	mad.lo.s32 	%r2358, %r539, %r3, %r2357;
	add.s32 	%r2359, %r2358, %r952;
	shl.b32 	%r2360, %r2359, 2;
	add.s32 	%r2362, %r2149, %r2360;
	ld.volatile.shared.u32 	%r2363, [%r2362];
	shl.b32 	%r2364, %r949, 2;
	add.s32 	%r2365, %r2362, %r2364;
	ld.volatile.shared.u32 	%r2366, [%r2365+4];
	add.s32 	%r2367, %r2366, %r2363;
	shl.b32 	%r2368, %r2358, 2;
	add.s32 	%r2369, %r2149, %r2368;
	ld.volatile.shared.u32 	%r2370, [%r2369];
	add.s32 	%r2371, %r2367, %r2370;
	sub.s32 	%r2372, %r2358, %r952;
	shl.b32 	%r2373, %r2372, 2;
	add.s32 	%r2374, %r2149, %r2373;
	ld.volatile.shared.u32 	%r2375, [%r2374];
	add.s32 	%r2376, %r2371, %r2375;
	add.s32 	%r2377, %r952, %r949;
	sub.s32 	%r2378, %r2358, %r2377;
	shl.b32 	%r2379, %r2378, 2;
	add.s32 	%r2380, %r2149, %r2379;
	ld.volatile.shared.u32 	%r2381, [%r2380+-4];
	add.s32 	%r2382, %r2376, %r2381;
	mul.hi.s32 	%r2383, %r2382, 1717986919;
	shr.u32 	%r2384, %r2383, 31;
	shr.s32 	%r2385, %r2383, 1;
	add.s32 	%r2386, %r2385, %r2384;
	add.s32 	%r2387, %r2358, %r3;
	shl.b32 	%r2388, %r2387, 2;
	mov.u32 	%r2389, _ZZ8GPU_TilePViiiiiiiiiiiiiiiiiS0_iiiiS0_S0_E5tile2;
	add.s32 	%r2390, %r2389, %r2388;
	st.volatile.shared.u32 	[%r2390+4], %r2386;
$L__BB0_321:
	add.s32 	%r3707, %r3707, %r477;
	setp.lt.s32 	%p241, %r3707, %r537;
	@%p241 bra 	$L__BB0_319;
$L__BB0_322:
	setp.ge.u32 	%p242, %r388, %r534;
	bar.sync 	0;
	@%p242 bra 	$L__BB0_324;
	shl.b32 	%r2391, %r949, 2;
	add.s32 	%r2392, %r472, %r2391;
	ld.volatile.shared.u32 	%r2393, [%r2392];
	st.shared.u32 	[%r535], %r2393;
$L__BB0_324:
	setp.ge.s32 	%p243, %r479, %r4;
	membar.gl;
	bar.sync 	0;
	@%p243 bra 	$L__BB0_330;
	mov.u32 	%r3708, %r480;
	mov.u32 	%r3709, %r479;
$L__BB0_326:
	setp.ge.s32 	%p244, %r478, %r3;
	@%p244 bra 	$L__BB0_329;
	mov.u32 	%r3710, %r478;
$L__BB0_328:
	add.s32 	%r2394, %r3710, %r3708;
	shl.b32 	%r2395, %r2394, 2;
	mov.u32 	%r2396, _ZZ8GPU_TilePViiiiiiiiiiiiiiiiiS0_iiiiS0_S0_E5tile2;
	add.s32 	%r2397, %r2396, %r2395;
	ld.volatile.shared.u32 	%r2398, [%r2397];
	add.s32 	%r2400, %r2149, %r2395;
	st.volatile.shared.u32 	[%r2400], %r2398;
	mov.b32 	%r2401, 0;
	st.volatile.shared.u32 	[%r2397], %r2401;
	add.s32 	%r3710, %r3710, 32;
	setp.lt.s32 	%p245, %r3710, %r3;
	@%p245 bra 	$L__BB0_328;
$L__BB0_329:
	add.s32 	%r3708, %r3708, %r481;
	add.s32 	%r3709, %r3709, %r958;
	setp.lt.s32 	%p246, %r3709, %r4;
	@%p246 bra 	$L__BB0_326;
$L__BB0_330:
	bar.sync 	0;
	setp.ne.s32 	%p247, %r536, %r961;
	mov.u32 	%r3688, %r536;
	@%p247 bra 	$L__BB0_285;
$L__BB0_331:
	setp.ge.s32 	%p248, %r388, %r461;
	@%p248 bra 	$L__BB0_336;
	mad.lo.s32 	%r547, %r3687, %r949, %r482;
	mov.u32 	%r3711, %r388;
$L__BB0_333:
	setp.lt.s32 	%p249, %r949, 0;
	div.s32 	%r549, %r3711, %r949;
	setp.ge.s32 	%p250, %r549, %r961;
	or.pred  	%p251, %p249, %p250;
	@%p251 bra 	$L__BB0_335;
	rem.s32 	%r2402, %r3711, %r949;
	add.s32 	%r2403, %r547, %r2402;
	mad.lo.s32 	%r2404, %r549, %r954, %r2403;
	add.s32 	%r2405, %r549, %r1;
	add.s32 	%r2406, %r2402, %r952;
	mad.lo.s32 	%r2407, %r2405, %r3, %r2406;
	shl.b32 	%r2408, %r2407, 2;
	add.s32 	%r2410, %r2149, %r2408;
	ld.volatile.shared.u32 	%r2411, [%r2410+4];
	mul.wide.s32 	%rd725, %r2404, 4;
	add.s64 	%rd726, %rd2, %rd725;
	st.volatile.global.u32 	[%rd726], %r2411;
$L__BB0_335:
	add.s32 	%r3711, %r3711, %r477;
	setp.lt.s32 	%p252, %r3711, %r461;
	@%p252 bra 	$L__BB0_333;
$L__BB0_336:
	setp.ne.s32 	%p253, %r388, 0;
	bar.sync 	0;
	@%p253 bra 	$L__BB0_338;
	ld.volatile.global.u32 	%r2412, [%rd13+4];
	add.s32 	%r2413, %r2412, 1;
	st.volatile.global.u32 	[%rd13+4], %r2413;
$L__BB0_338:
	bar.sync 	0;
	add.s32 	%r3687, %r3687, 1;
	setp.ne.s32 	%p254, %r3687, %r469;
	@%p254 bra 	$L__BB0_280;
$L__BB0_339:
	setp.ne.s32 	%p255, %r388, 0;
	@%p255 bra 	$L__BB0_342;
	add.s32 	%r2414, %r5, %r469;
	min.s32 	%r552, %r2414, %r955;
$L__BB0_341:
	ld.volatile.global.u32 	%r2415, [%rd13];
	setp.lt.s32 	%p256, %r2415, %r552;
	@%p256 bra 	$L__BB0_341;
$L__BB0_342:
	setp.lt.s32 	%p257, %r961, 1;
	bar.sync 	0;
	@%p257 bra 	$L__BB0_390;
	mul.lo.s32 	%r553, %r961, %r959;
	add.s32 	%r554, %r957, %r1;
	mul.lo.s32 	%r555, %r554, %r1;
	mad.lo.s32 	%r556, %r469, %r949, %r388;
	cvt.s64.s32 	%rd24, %r963;
	add.s32 	%r557, %r556, %r2;
	mad.lo.s32 	%r558, %r3, %r952, %r952;
	mov.u32 	%r559, %ntid.x;
	and.b32  	%r560, %r388, 31;
	shr.u32 	%r561, %r388, 5;
	mul.lo.s32 	%r562, %r3, %r561;
	mul.lo.s32 	%r563, %r958, %r3;
	and.b32  	%r564, %r1, 15;
	add.s32 	%r565, %r564, -1;
	and.b32  	%r566, %r1, 7;
	add.s32 	%r567, %r566, -1;
	and.b32  	%r568, %r1, -16;
	and.b32  	%r569, %r1, 3;
	mov.b32 	%r3712, 0;
	mul.wide.s32 	%rd26, %r554, 4;
$L__BB0_344:
	mul.lo.s32 	%r571, %r3712, %r1;
	setp.ge.u32 	%p258, %r388, %r571;
	@%p258 bra 	$L__BB0_346;
	mad.lo.s32 	%r2417, %r571, %r950, %r388;
	shl.b32 	%r2418, %r2417, 2;
	mov.u32 	%r2419, _ZZ8GPU_TilePViiiiiiiiiiiiiiiiiS0_iiiiS0_S0_E9intra_dep;
	add.s32 	%r2420, %r2419, %r2418;
	ld.shared.u32 	%r2421, [%r2420];
	st.volatile.shared.u32 	[%r472], %r2421;
$L__BB0_346:
	add.s32 	%r572, %r3712, %r1;
	mul.lo.s32 	%r2422, %r572, %r1;
	setp.ge.u32 	%p259, %r388, %r2422;
	@%p259 bra 	$L__BB0_348;
	mul.lo.s32 	%r2423, %r572, %r954;
	sub.s32 	%r2424, %r963, %r2423;
	cvt.s64.s32 	%rd727, %r2424;
	mad.lo.s32 	%r2425, %r470, %r953, %r957;
	add.s32 	%r2426, %r2425, %r471;
	add.s32 	%r2427, %r3712, %r952;
	add.s32 	%r2428, %r471, %r2427;
	mad.lo.s32 	%r2429, %r470, %r3, %r2428;
	cvt.s64.s32 	%rd728, %r2426;
	add.s64 	%rd729, %rd728, %rd727;
	shl.b64 	%rd730, %rd729, 2;
	add.s64 	%rd731, %rd2, %rd730;
	ld.volatile.global.u32 	%r2430, [%rd731];
	shl.b32 	%r2431, %r2429, 2;
	add.s32 	%r2433, %r2149, %r2431;
	st.volatile.shared.u32 	[%r2433+4], %r2430;
$L__BB0_348:
	setp.gt.s32 	%p260, %r955, 1;
	selp.b32 	%r573, %r3712, 0, %p260;
	setp.ge.u32 	%p261, %r388, %r572;
	@%p261 bra 	$L__BB0_363;
	setp.lt.s32 	%p262, %r952, 0;
	sub.s32 	%r2434, %r556, %r573;
	add.s32 	%r2435, %r3712, %r553;
	mad.lo.s32 	%r3717, %r555, %r2435, %r2434;
	@%p262 bra 	$L__BB0_363;
	setp.lt.u32 	%p263, %r952, 15;
	mov.u32 	%r3716, %r388;
	@%p263 bra 	$L__BB0_353;
	mov.b32 	%r3715, 0;
	mov.u32 	%r3716, %r388;
$L__BB0_352:
	.pragma "nounroll";
	mul.wide.s32 	%rd732, %r3717, 4;
	add.s64 	%rd733, %rd1, %rd732;
	ld.volatile.global.u32 	%r2437, [%rd733];
	shl.b32 	%r2438, %r3716, 2;
	add.s32 	%r2440, %r2149, %r2438;
	st.volatile.shared.u32 	[%r2440], %r2437;
	add.s32 	%r2441, %r952, %r949;
	add.s64 	%rd735, %rd733, %rd26;
	ld.volatile.global.u32 	%r2442, [%rd735];
	shl.b32 	%r2443, %r2441, 2;
	add.s32 	%r2444, %r2440, %r2443;
	st.volatile.shared.u32 	[%r2444+4], %r2442;
	add.s64 	%rd736, %rd735, %rd26;
	ld.volatile.global.u32 	%r2445, [%rd736];
	shl.b32 	%r2446, %r3, 2;
	add.s32 	%r2447, %r2444, %r2446;
	st.volatile.shared.u32 	[%r2447+4], %r2445;
	add.s64 	%rd737, %rd736, %rd26;
	ld.volatile.global.u32 	%r2448, [%rd737];
	add.s32 	%r2449, %r2447, %r2446;
	st.volatile.shared.u32 	[%r2449+4], %r2448;
	add.s64 	%rd738, %rd737, %rd26;
	ld.volatile.global.u32 	%r2450, [%rd738];
	add.s32 	%r2451, %r2449, %r2446;
	st.volatile.shared.u32 	[%r2451+4], %r2450;
	add.s64 	%rd739, %rd738, %rd26;
	ld.volatile.global.u32 	%r2452, [%rd739];
	add.s32 	%r2453, %r2451, %r2446;
	st.volatile.shared.u32 	[%r2453+4], %r2452;
	add.s64 	%rd740, %rd739, %rd26;
	ld.volatile.global.u32 	%r2454, [%rd740];
	add.s32 	%r2455, %r2453, %r2446;
	st.volatile.shared.u32 	[%r2455+4], %r2454;
	add.s64 	%rd741, %rd740, %rd26;
	ld.volatile.global.u32 	%r2456, [%rd741];
	add.s32 	%r2457, %r2455, %r2446;
	st.volatile.shared.u32 	[%r2457+4], %r2456;
	add.s64 	%rd742, %rd741, %rd26;
	ld.volatile.global.u32 	%r2458, [%rd742];
	add.s32 	%r2459, %r2457, %r2446;
	st.volatile.shared.u32 	[%r2459+4], %r2458;
	add.s64 	%rd743, %rd742, %rd26;
	ld.volatile.global.u32 	%r2460, [%rd743];
	add.s32 	%r2461, %r2459, %r2446;
	st.volatile.shared.u32 	[%r2461+4], %r2460;
	add.s64 	%rd744, %rd743, %rd26;
	ld.volatile.global.u32 	%r2462, [%rd744];
	add.s32 	%r2463, %r2461, %r2446;
	st.volatile.shared.u32 	[%r2463+4], %r2462;
	add.s64 	%rd745, %rd744, %rd26;
	ld.volatile.global.u32 	%r2464, [%rd745];
	add.s32 	%r2465, %r2463, %r2446;
	st.volatile.shared.u32 	[%r2465+4], %r2464;
	add.s64 	%rd746, %rd745, %rd26;
	ld.volatile.global.u32 	%r2466, [%rd746];
	add.s32 	%r2467, %r2465, %r2446;
	st.volatile.shared.u32 	[%r2467+4], %r2466;
	add.s64 	%rd747, %rd746, %rd26;
	ld.volatile.global.u32 	%r2468, [%rd747];
	add.s32 	%r2469, %r2467, %r2446;
	st.volatile.shared.u32 	[%r2469+4], %r2468;
	add.s64 	%rd748, %rd747, %rd26;
	ld.volatile.global.u32 	%r2470, [%rd748];
	add.s32 	%r2471, %r2469, %r2446;
	st.volatile.shared.u32 	[%r2471+4], %r2470;
	add.s64 	%rd749, %rd748, %rd26;
	ld.volatile.global.u32 	%r2472, [%rd749];
	add.s32 	%r2473, %r2471, %r2446;
	st.volatile.shared.u32 	[%r2473+4], %r2472;
	shl.b32 	%r2474, %r554, 4;
	add.s32 	%r3717, %r2474, %r3717;
	shl.b32 	%r2475, %r3, 4;
	add.s32 	%r3716, %r2475, %r3716;
	add.s32 	%r3715, %r3715, 16;
	setp.ne.s32 	%p264, %r3715, %r568;
	@%p264 bra 	$L__BB0_352;
$L__BB0_353:
	setp.eq.s32 	%p265, %r564, 0;
	@%p265 bra 	$L__BB0_363;
	setp.lt.u32 	%p266, %r565, 7;
	@%p266 bra 	$L__BB0_356;
	mul.wide.s32 	%rd750, %r3717, 4;
	add.s64 	%rd751, %rd1, %rd750;
	ld.volatile.global.u32 	%r2476, [%rd751];
	shl.b32 	%r2477, %r3716, 2;
	add.s32 	%r2479, %r2149, %r2477;
	st.volatile.shared.u32 	[%r2479], %r2476;
	add.s32 	%r2480, %r952, %r949;
	add.s64 	%rd753, %rd751, %rd26;
	ld.volatile.global.u32 	%r2481, [%rd753];
	shl.b32 	%r2482, %r2480, 2;
	add.s32 	%r2483, %r2479, %r2482;
	st.volatile.shared.u32 	[%r2483+4], %r2481;
	add.s64 	%rd754, %rd753, %rd26;
	ld.volatile.global.u32 	%r2484, [%rd754];
	shl.b32 	%r2485, %r3, 2;
	add.s32 	%r2486, %r2483, %r2485;
	st.volatile.shared.u32 	[%r2486+4], %r2484;
	add.s64 	%rd755, %rd754, %rd26;
	ld.volatile.global.u32 	%r2487, [%rd755];
	add.s32 	%r2488, %r2486, %r2485;
	st.volatile.shared.u32 	[%r2488+4], %r2487;
	add.s64 	%rd756, %rd755, %rd26;
	ld.volatile.global.u32 	%r2489, [%rd756];
	add.s32 	%r2490, %r2488, %r2485;
	st.volatile.shared.u32 	[%r2490+4], %r2489;
	add.s64 	%rd757, %rd756, %rd26;
	ld.volatile.global.u32 	%r2491, [%rd757];
	add.s32 	%r2492, %r2490, %r2485;
	st.volatile.shared.u32 	[%r2492+4], %r2491;
	add.s64 	%rd758, %rd757, %rd26;
	ld.volatile.global.u32 	%r2493, [%rd758];
	add.s32 	%r2494, %r2492, %r2485;
	st.volatile.shared.u32 	[%r2494+4], %r2493;
	add.s64 	%rd759, %rd758, %rd26;
	ld.volatile.global.u32 	%r2495, [%rd759];
	add.s32 	%r2496, %r2494, %r2485;
	st.volatile.shared.u32 	[%r2496+4], %r2495;
	shl.b32 	%r2497, %r554, 3;
	add.s32 	%r3717, %r2497, %r3717;
	shl.b32 	%r2498, %r3, 3;
	add.s32 	%r3716, %r2498, %r3716;
$L__BB0_356:
	setp.eq.s32 	%p267, %r566, 0;
	@%p267 bra 	$L__BB0_363;
	setp.lt.u32 	%p268, %r567, 3;
	@%p268 bra 	$L__BB0_359;
	mul.wide.s32 	%rd760, %r3717, 4;
	add.s64 	%rd761, %rd1, %rd760;
	ld.volatile.global.u32 	%r2499, [%rd761];
	shl.b32 	%r2500, %r3716, 2;
	add.s32 	%r2502, %r2149, %r2500;
	st.volatile.shared.u32 	[%r2502], %r2499;
	add.s32 	%r2503, %r952, %r949;
	add.s64 	%rd763, %rd761, %rd26;
	ld.volatile.global.u32 	%r2504, [%rd763];
	shl.b32 	%r2505, %r2503, 2;
	add.s32 	%r2506, %r2502, %r2505;
	st.volatile.shared.u32 	[%r2506+4], %r2504;
	add.s64 	%rd764, %rd763, %rd26;
	ld.volatile.global.u32 	%r2507, [%rd764];
	shl.b32 	%r2508, %r3, 2;
	add.s32 	%r2509, %r2506, %r2508;
	st.volatile.shared.u32 	[%r2509+4], %r2507;
	add.s64 	%rd765, %rd764, %rd26;
	ld.volatile.global.u32 	%r2510, [%rd765];
	add.s32 	%r2511, %r2509, %r2508;
	st.volatile.shared.u32 	[%r2511+4], %r2510;
	shl.b32 	%r2512, %r554, 2;
	add.s32 	%r3717, %r2512, %r3717;
	add.s32 	%r3716, %r2508, %r3716;
$L__BB0_359:
	setp.eq.s32 	%p269, %r569, 0;
	@%p269 bra 	$L__BB0_363;
	setp.eq.s32 	%p270, %r569, 1;
	mul.wide.s32 	%rd766, %r3717, 4;
	add.s64 	%rd25, %rd1, %rd766;
	ld.volatile.global.u32 	%r2513, [%rd25];
	shl.b32 	%r2514, %r3716, 2;
	add.s32 	%r591, %r2149, %r2514;
	st.volatile.shared.u32 	[%r591], %r2513;
	@%p270 bra 	$L__BB0_363;
	setp.eq.s32 	%p271, %r569, 2;
	add.s32 	%r2516, %r952, %r949;
	add.s64 	%rd27, %rd25, %rd26;
	ld.volatile.global.u32 	%r2517, [%rd27];
	shl.b32 	%r2518, %r2516, 2;
	add.s32 	%r592, %r591, %r2518;
	st.volatile.shared.u32 	[%r592+4], %r2517;
	@%p271 bra 	$L__BB0_363;
	add.s64 	%rd767, %rd27, %rd26;
	ld.volatile.global.u32 	%r2519, [%rd767];
	shl.b32 	%r2520, %r3, 2;
	add.s32 	%r2521, %r592, %r2520;
	st.volatile.shared.u32 	[%r2521+4], %r2519;
$L__BB0_363:
	sub.s32 	%r3726, %r557, %r573;
	add.s32 	%r2522, %r572, %r1;
	setp.ge.u32 	%p272, %r388, %r2522;
	@%p272 bra 	$L__BB0_378;
	setp.lt.s32 	%p273, %r952, 0;
	mad.lo.s32 	%r3725, %r572, %r3, %r388;
	@%p273 bra 	$L__BB0_378;
	setp.lt.u32 	%p274, %r952, 15;
	@%p274 bra 	$L__BB0_368;
	mov.b32 	%r3724, 0;
$L__BB0_367:
	.pragma "nounroll";
	cvt.s64.s32 	%rd768, %r3726;
	add.s64 	%rd769, %rd768, %rd24;
	shl.b64 	%rd770, %rd769, 2;
	add.s64 	%rd771, %rd2, %rd770;
	ld.volatile.global.u32 	%r2524, [%rd771];
	shl.b32 	%r2525, %r3725, 2;
	add.s32 	%r2527, %r2149, %r2525;
	st.volatile.shared.u32 	[%r2527], %r2524;
	add.s32 	%r2528, %r952, %r949;
	add.s32 	%r2529, %r3726, %r954;
	cvt.s64.s32 	%rd772, %r2529;
	add.s64 	%rd773, %rd772, %rd24;
	shl.b64 	%rd774, %rd773, 2;
	add.s64 	%rd775, %rd2, %rd774;
	ld.volatile.global.u32 	%r2530, [%rd775];
	shl.b32 	%r2531, %r2528, 2;
	add.s32 	%r2532, %r2527, %r2531;
	st.volatile.shared.u32 	[%r2532+4], %r2530;
	add.s32 	%r2533, %r2529, %r954;
	cvt.s64.s32 	%rd776, %r2533;
	add.s64 	%rd777, %rd776, %rd24;
	shl.b64 	%rd778, %rd777, 2;
	add.s64 	%rd779, %rd2, %rd778;
	ld.volatile.global.u32 	%r2534, [%rd779];
	shl.b32 	%r2535, %r3, 2;
	add.s32 	%r2536, %r2532, %r2535;
	st.volatile.shared.u32 	[%r2536+4], %r2534;
	add.s32 	%r2537, %r2533, %r954;
	cvt.s64.s32 	%rd780, %r2537;
	add.s64 	%rd781, %rd780, %rd24;
	shl.b64 	%rd782, %rd781, 2;
	add.s64 	%rd783, %rd2, %rd782;
	ld.volatile.global.u32 	%r2538, [%rd783];
	add.s32 	%r2539, %r2536, %r2535;
	st.volatile.shared.u32 	[%r2539+4], %r2538;
	add.s32 	%r2540, %r2537, %r954;
	cvt.s64.s32 	%rd784, %r2540;
	add.s64 	%rd785, %rd784, %rd24;
	shl.b64 	%rd786, %rd785, 2;
	add.s64 	%rd787, %rd2, %rd786;
	ld.volatile.global.u32 	%r2541, [%rd787];
	add.s32 	%r2542, %r2539, %r2535;
	st.volatile.shared.u32 	[%r2542+4], %r2541;
	add.s32 	%r2543, %r2540, %r954;
	cvt.s64.s32 	%rd788, %r2543;
	add.s64 	%rd789, %rd788, %rd24;
	shl.b64 	%rd790, %rd789, 2;
	add.s64 	%rd791, %rd2, %rd790;
	ld.volatile.global.u32 	%r2544, [%rd791];
	add.s32 	%r2545, %r2542, %r2535;
	st.volatile.shared.u32 	[%r2545+4], %r2544;
	add.s32 	%r2546, %r2543, %r954;
	cvt.s64.s32 	%rd792, %r2546;
	add.s64 	%rd793, %rd792, %rd24;
	shl.b64 	%rd794, %rd793, 2;
	add.s64 	%rd795, %rd2, %rd794;
	ld.volatile.global.u32 	%r2547, [%rd795];
	add.s32 	%r2548, %r2545, %r2535;
	st.volatile.shared.u32 	[%r2548+4], %r2547;
	add.s32 	%r2549, %r2546, %r954;
	cvt.s64.s32 	%rd796, %r2549;
	add.s64 	%rd797, %rd796, %rd24;
	shl.b64 	%rd798, %rd797, 2;
	add.s64 	%rd799, %rd2, %rd798;
	ld.volatile.global.u32 	%r2550, [%rd799];
	add.s32 	%r2551, %r2548, %r2535;
	st.volatile.shared.u32 	[%r2551+4], %r2550;
	add.s32 	%r2552, %r2549, %r954;
	cvt.s64.s32 	%rd800, %r2552;
	add.s64 	%rd801, %rd800, %rd24;
	shl.b64 	%rd802, %rd801, 2;
	add.s64 	%rd803, %rd2, %rd802;
	ld.volatile.global.u32 	%r2553, [%rd803];
	add.s32 	%r2554, %r2551, %r2535;
	st.volatile.shared.u32 	[%r2554+4], %r2553;
	add.s32 	%r2555, %r2552, %r954;
	cvt.s64.s32 	%rd804, %r2555;
	add.s64 	%rd805, %rd804, %rd24;
	shl.b64 	%rd806, %rd805, 2;
	add.s64 	%rd807, %rd2, %rd806;
	ld.volatile.global.u32 	%r2556, [%rd807];
	add.s32 	%r2557, %r2554, %r2535;
	st.volatile.shared.u32 	[%r2557+4], %r2556;
	add.s32 	%r2558, %r2555, %r954;
	cvt.s64.s32 	%rd808, %r2558;
	add.s64 	%rd809, %rd808, %rd24;
	shl.b64 	%rd810, %rd809, 2;
	add.s64 	%rd811, %rd2, %rd810;
	ld.volatile.global.u32 	%r2559, [%rd811];
	add.s32 	%r2560, %r2557, %r2535;
	st.volatile.shared.u32 	[%r2560+4], %r2559;
	add.s32 	%r2561, %r2558, %r954;
	cvt.s64.s32 	%rd812, %r2561;
	add.s64 	%rd813, %rd812, %rd24;
	shl.b64 	%rd814, %rd813, 2;
	add.s64 	%rd815, %rd2, %rd814;
	ld.volatile.global.u32 	%r2562, [%rd815];
	add.s32 	%r2563, %r2560, %r2535;
	st.volatile.shared.u32 	[%r2563+4], %r2562;
	add.s32 	%r2564, %r2561, %r954;
	cvt.s64.s32 	%rd816, %r2564;
	add.s64 	%rd817, %rd816, %rd24;
	shl.b64 	%rd818, %rd817, 2;
	add.s64 	%rd819, %rd2, %rd818;
	ld.volatile.global.u32 	%r2565, [%rd819];
	add.s32 	%r2566, %r2563, %r2535;
	st.volatile.shared.u32 	[%r2566+4], %r2565;
	add.s32 	%r2567, %r2564, %r954;
	cvt.s64.s32 	%rd820, %r2567;
	add.s64 	%rd821, %rd820, %rd24;
	shl.b64 	%rd822, %rd821, 2;
	add.s64 	%rd823, %rd2, %rd822;
	ld.volatile.global.u32 	%r2568, [%rd823];
	add.s32 	%r2569, %r2566, %r2535;
	st.volatile.shared.u32 	[%r2569+4], %r2568;
	add.s32 	%r2570, %r2567, %r954;
	cvt.s64.s32 	%rd824, %r2570;
	add.s64 	%rd825, %rd824, %rd24;
	shl.b64 	%rd826, %rd825, 2;
	add.s64 	%rd827, %rd2, %rd826;
	ld.volatile.global.u32 	%r2571, [%rd827];
	add.s32 	%r2572, %r2569, %r2535;
	st.volatile.shared.u32 	[%r2572+4], %r2571;
	add.s32 	%r2573, %r2570, %r954;
	cvt.s64.s32 	%rd828, %r2573;
	add.s64 	%rd829, %rd828, %rd24;
	shl.b64 	%rd830, %rd829, 2;
	add.s64 	%rd831, %rd2, %rd830;
	ld.volatile.global.u32 	%r2574, [%rd831];
	add.s32 	%r2575, %r2572, %r2535;
	st.volatile.shared.u32 	[%r2575+4], %r2574;
	shl.b32 	%r2576, %r3, 4;
	add.s32 	%r3725, %r2576, %r3725;
	add.s32 	%r3726, %r2573, %r954;
	add.s32 	%r3724, %r3724, 16;
	setp.ne.s32 	%p275, %r3724, %r568;
	@%p275 bra 	$L__BB0_367;
$L__BB0_368:
	setp.eq.s32 	%p276, %r564, 0;
	@%p276 bra 	$L__BB0_378;
	setp.lt.u32 	%p277, %r565, 7;
	@%p277 bra 	$L__BB0_371;
	cvt.s64.s32 	%rd832, %r3726;
	add.s64 	%rd833, %rd832, %rd24;
	shl.b64 	%rd834, %rd833, 2;
	add.s64 	%rd835, %rd2, %rd834;
	ld.volatile.global.u32 	%r2577, [%rd835];
	shl.b32 	%r2578, %r3725, 2;
	add.s32 	%r2580, %r2149, %r2578;
	st.volatile.shared.u32 	[%r2580], %r2577;
	add.s32 	%r2581, %r952, %r949;
	add.s32 	%r2582, %r3726, %r954;
	cvt.s64.s32 	%rd836, %r2582;
	add.s64 	%rd837, %rd836, %rd24;
	shl.b64 	%rd838, %rd837, 2;
	add.s64 	%rd839, %rd2, %rd838;
	ld.volatile.global.u32 	%r2583, [%rd839];
	shl.b32 	%r2584, %r2581, 2;
	add.s32 	%r2585, %r2580, %r2584;
	st.volatile.shared.u32 	[%r2585+4], %r2583;
	add.s32 	%r2586, %r2582, %r954;
	cvt.s64.s32 	%rd840, %r2586;
	add.s64 	%rd841, %rd840, %rd24;
	shl.b64 	%rd842, %rd841, 2;
	add.s64 	%rd843, %rd2, %rd842;
	ld.volatile.global.u32 	%r2587, [%rd843];
	shl.b32 	%r2588, %r3, 2;
	add.s32 	%r2589, %r2585, %r2588;
	st.volatile.shared.u32 	[%r2589+4], %r2587;
	add.s32 	%r2590, %r2586, %r954;
	cvt.s64.s32 	%rd844, %r2590;
	add.s64 	%rd845, %rd844, %rd24;
	shl.b64 	%rd846, %rd845, 2;
	add.s64 	%rd847, %rd2, %rd846;
	ld.volatile.global.u32 	%r2591, [%rd847];
	add.s32 	%r2592, %r2589, %r2588;
	st.volatile.shared.u32 	[%r2592+4], %r2591;
	add.s32 	%r2593, %r2590, %r954;
	cvt.s64.s32 	%rd848, %r2593;
	add.s64 	%rd849, %rd848, %rd24;
	shl.b64 	%rd850, %rd849, 2;
	add.s64 	%rd851, %rd2, %rd850;
	ld.volatile.global.u32 	%r2594, [%rd851];
	add.s32 	%r2595, %r2592, %r2588;
	st.volatile.shared.u32 	[%r2595+4], %r2594;
	add.s32 	%r2596, %r2593, %r954;
	cvt.s64.s32 	%rd852, %r2596;
	add.s64 	%rd853, %rd852, %rd24;
	shl.b64 	%rd854, %rd853, 2;
	add.s64 	%rd855, %rd2, %rd854;
	ld.volatile.global.u32 	%r2597, [%rd855];
	add.s32 	%r2598, %r2595, %r2588;
	st.volatile.shared.u32 	[%r2598+4], %r2597;
	add.s32 	%r2599, %r2596, %r954;
	cvt.s64.s32 	%rd856, %r2599;
	add.s64 	%rd857, %rd856, %rd24;
	shl.b64 	%rd858, %rd857, 2;
	add.s64 	%rd859, %rd2, %rd858;
	ld.volatile.global.u32 	%r2600, [%rd859];
	add.s32 	%r2601, %r2598, %r2588;
	st.volatile.shared.u32 	[%r2601+4], %r2600;
	add.s32 	%r2602, %r2599, %r954;
	cvt.s64.s32 	%rd860, %r2602;
	add.s64 	%rd861, %rd860, %rd24;
	shl.b64 	%rd862, %rd861, 2;
	add.s64 	%rd863, %rd2, %rd862;
	ld.volatile.global.u32 	%r2603, [%rd863];
	add.s32 	%r2604, %r2601, %r2588;
	st.volatile.shared.u32 	[%r2604+4], %r2603;
	shl.b32 	%r2605, %r3, 3;
	add.s32 	%r3725, %r2605, %r3725;
	add.s32 	%r3726, %r2602, %r954;
$L__BB0_371:
	setp.eq.s32 	%p278, %r566, 0;
	@%p278 bra 	$L__BB0_378;
	setp.lt.u32 	%p279, %r567, 3;
	@%p279 bra 	$L__BB0_374;
	cvt.s64.s32 	%rd864, %r3726;
	add.s64 	%rd865, %rd864, %rd24;
	shl.b64 	%rd866, %rd865, 2;
	add.s64 	%rd867, %rd2, %rd866;
	ld.volatile.global.u32 	%r2606, [%rd867];
	shl.b32 	%r2607, %r3725, 2;
	add.s32 	%r2609, %r2149, %r2607;
	st.volatile.shared.u32 	[%r2609], %r2606;
	add.s32 	%r2610, %r952, %r949;
	add.s32 	%r2611, %r3726, %r954;
	cvt.s64.s32 	%rd868, %r2611;
	add.s64 	%rd869, %rd868, %rd24;
	shl.b64 	%rd870, %rd869, 2;
	add.s64 	%rd871, %rd2, %rd870;
	ld.volatile.global.u32 	%r2612, [%rd871];
	shl.b32 	%r2613, %r2610, 2;
	add.s32 	%r2614, %r2609, %r2613;
	st.volatile.shared.u32 	[%r2614+4], %r2612;
	add.s32 	%r2615, %r2611, %r954;
	cvt.s64.s32 	%rd872, %r2615;
	add.s64 	%rd873, %rd872, %rd24;
	shl.b64 	%rd874, %rd873, 2;
	add.s64 	%rd875, %rd2, %rd874;
	ld.volatile.global.u32 	%r2616, [%rd875];
	shl.b32 	%r2617, %r3, 2;
	add.s32 	%r2618, %r2614, %r2617;
	st.volatile.shared.u32 	[%r2618+4], %r2616;
	add.s32 	%r2619, %r2615, %r954;
	cvt.s64.s32 	%rd876, %r2619;
	add.s64 	%rd877, %rd876, %rd24;
	shl.b64 	%rd878, %rd877, 2;
	add.s64 	%rd879, %rd2, %rd878;
	ld.volatile.global.u32 	%r2620, [%rd879];
	add.s32 	%r2621, %r2618, %r2617;
	st.volatile.shared.u32 	[%r2621+4], %r2620;
	add.s32 	%r3725, %r2617, %r3725;
	add.s32 	%r3726, %r2619, %r954;
$L__BB0_374:
	setp.eq.s32 	%p280, %r569, 0;
	@%p280 bra 	$L__BB0_378;
	setp.eq.s32 	%p281, %r569, 1;
	cvt.s64.s32 	%rd880, %r3726;
	add.s64 	%rd881, %rd880, %rd24;
	shl.b64 	%rd882, %rd881, 2;
	add.s64 	%rd883, %rd2, %rd882;
	ld.volatile.global.u32 	%r2622, [%rd883];
	shl.b32 	%r2623, %r3725, 2;
	add.s32 	%r611, %r2149, %r2623;
	st.volatile.shared.u32 	[%r611], %r2622;
	@%p281 bra 	$L__BB0_378;
	add.s32 	%r612, %r3726, %r954;
	setp.eq.s32 	%p282, %r569, 2;
	add.s32 	%r2625, %r952, %r949;
	cvt.s64.s32 	%rd884, %r612;
	add.s64 	%rd885, %rd884, %rd24;
	shl.b64 	%rd886, %rd885, 2;
	add.s64 	%rd887, %rd2, %rd886;
	ld.volatile.global.u32 	%r2626, [%rd887];
	shl.b32 	%r2627, %r2625, 2;
	add.s32 	%r613, %r611, %r2627;
	st.volatile.shared.u32 	[%r613+4], %r2626;
	@%p282 bra 	$L__BB0_378;
	add.s32 	%r2628, %r612, %r954;
	cvt.s64.s32 	%rd888, %r2628;
	add.s64 	%rd889, %rd888, %rd24;
	shl.b64 	%rd890, %rd889, 2;
	add.s64 	%rd891, %rd2, %rd890;
	ld.volatile.global.u32 	%r2629, [%rd891];
	shl.b32 	%r2630, %r3, 2;
	add.s32 	%r2631, %r613, %r2630;
	st.volatile.shared.u32 	[%r2631+4], %r2629;
$L__BB0_378:
	bar.sync 	0;
	add.s32 	%r614, %r3712, 1;
	mad.lo.s32 	%r615, %r950, %r3712, %r950;
	setp.ge.s32 	%p283, %r388, %r615;
	@%p283 bra 	$L__BB0_383;
	mov.u32 	%r3731, %r388;
$L__BB0_380:
	div.s32 	%r2632, %r3731, %r949;
	mul.lo.s32 	%r2633, %r2632, %r949;
	sub.s32 	%r2634, %r3731, %r2633;
	add.s32 	%r2635, %r558, %r2634;
	mad.lo.s32 	%r617, %r2632, %r3, %r2635;
	max.s32 	%r2636, %r2634, %r2632;
	setp.gt.s32 	%p284, %r2636, %r3712;
	@%p284 bra 	$L__BB0_382;
	add.s32 	%r2637, %r617, %r952;
	shl.b32 	%r2638, %r2637, 2;
	add.s32 	%r2640, %r2149, %r2638;
	ld.volatile.shared.u32 	%r2641, [%r2640];
	shl.b32 	%r2642, %r949, 2;
	add.s32 	%r2643, %r2640, %r2642;
	ld.volatile.shared.u32 	%r2644, [%r2643+4];
	add.s32 	%r2645, %r2644, %r2641;
	shl.b32 	%r2646, %r617, 2;
	add.s32 	%r2647, %r2149, %r2646;
	ld.volatile.shared.u32 	%r2648, [%r2647];
	add.s32 	%r2649, %r2645, %r2648;
	sub.s32 	%r2650, %r617, %r952;
	shl.b32 	%r2651, %r2650, 2;
	add.s32 	%r2652, %r2149, %r2651;
	ld.volatile.shared.u32 	%r2653, [%r2652];
	add.s32 	%r2654, %r2649, %r2653;
	add.s32 	%r2655, %r952, %r949;
	sub.s32 	%r2656, %r617, %r2655;
	shl.b32 	%r2657, %r2656, 2;
	add.s32 	%r2658, %r2149, %r2657;
	ld.volatile.shared.u32 	%r2659, [%r2658+-4];
	add.s32 	%r2660, %r2654, %r2659;
	mul.hi.s32 	%r2661, %r2660, 1717986919;
	shr.u32 	%r2662, %r2661, 31;
	shr.s32 	%r2663, %r2661, 1;
	add.s32 	%r2664, %r2663, %r2662;
	add.s32 	%r2665, %r617, %r3;
	shl.b32 	%r2666, %r2665, 2;
	mov.u32 	%r2667, _ZZ8GPU_TilePViiiiiiiiiiiiiiiiiS0_iiiiS0_S0_E5tile2;
	add.s32 	%r2668, %r2667, %r2666;
	st.volatile.shared.u32 	[%r2668+4], %r2664;
$L__BB0_382:
	add.s32 	%r3731, %r3731, %r559;
	setp.lt.s32 	%p285, %r3731, %r615;
	@%p285 bra 	$L__BB0_380;
$L__BB0_383:
	setp.ge.s32 	%p286, %r561, %r4;
	membar.gl;
	bar.sync 	0;
	@%p286 bra 	$L__BB0_389;
	mov.u32 	%r3732, %r562;
	mov.u32 	%r3733, %r561;
$L__BB0_385:
	setp.ge.s32 	%p287, %r560, %r3;
	@%p287 bra 	$L__BB0_388;
	mov.u32 	%r3734, %r560;
$L__BB0_387:
	add.s32 	%r2669, %r3734, %r3732;
	shl.b32 	%r2670, %r2669, 2;
	mov.u32 	%r2671, _ZZ8GPU_TilePViiiiiiiiiiiiiiiiiS0_iiiiS0_S0_E5tile2;
	add.s32 	%r2672, %r2671, %r2670;
	ld.volatile.shared.u32 	%r2673, [%r2672];
	add.s32 	%r2675, %r2149, %r2670;
	st.volatile.shared.u32 	[%r2675], %r2673;
	mov.b32 	%r2676, 0;
	st.volatile.shared.u32 	[%r2672], %r2676;
	add.s32 	%r3734, %r3734, 32;
	setp.lt.s32 	%p288, %r3734, %r3;
	@%p288 bra 	$L__BB0_387;
$L__BB0_388:
	add.s32 	%r3732, %r3732, %r563;
	add.s32 	%r3733, %r3733, %r958;
	setp.lt.s32 	%p289, %r3733, %r4;
	@%p289 bra 	$L__BB0_385;
$L__BB0_389:
	bar.sync 	0;
	setp.ne.s32 	%p290, %r614, %r961;
	mov.u32 	%r3712, %r614;
	@%p290 bra 	$L__BB0_344;
$L__BB0_390:
	setp.ge.s32 	%p291, %r388, %r461;
	@%p291 bra 	$L__BB0_395;
	add.s32 	%r2677, %r961, %r460;
	mul.lo.s32 	%r2678, %r469, %r949;
	sub.s32 	%r2679, %r2678, %r2677;
	add.s32 	%r625, %r2679, %r963;
	mov.u32 	%r626, %ntid.x;
	mov.u32 	%r3735, %r388;
$L__BB0_392:
	div.s32 	%r629, %r3735, %r949;
	mul.lo.s32 	%r2680, %r629, %r949;
	sub.s32 	%r628, %r3735, %r2680;
	max.s32 	%r2681, %r628, %r629;
	setp.ge.s32 	%p292, %r2681, %r961;
	@%p292 bra 	$L__BB0_394;
	add.s32 	%r2682, %r625, %r628;
	mad.lo.s32 	%r2683, %r629, %r954, %r2682;
	add.s32 	%r2684, %r629, %r1;
	add.s32 	%r2685, %r628, %r952;
	mad.lo.s32 	%r2686, %r2684, %r3, %r2685;
	shl.b32 	%r2687, %r2686, 2;
	add.s32 	%r2689, %r2149, %r2687;
	ld.volatile.shared.u32 	%r2690, [%r2689+4];
	mul.wide.s32 	%rd892, %r2683, 4;
	add.s64 	%rd893, %rd2, %rd892;
	st.volatile.global.u32 	[%rd893], %r2690;
$L__BB0_394:
	add.s32 	%r3735, %r3735, %r626;
	setp.lt.s32 	%p293, %r3735, %r461;
	@%p293 bra 	$L__BB0_392;
$L__BB0_395:
	setp.ne.s32 	%p294, %r388, 0;
	bar.sync 	0;
	@%p294 bra 	$L__BB0_397;
	ld.volatile.global.u32 	%r2691, [%rd13+4];
	add.s32 	%r2692, %r2691, 1;
	st.volatile.global.u32 	[%rd13+4], %r2692;
$L__BB0_397:
	setp.ne.s32 	%p295, %r388, 0;
	bar.sync 	0;
	@%p295 bra 	$L__BB0_399;
	st.volatile.global.u32 	[%rd15], %r955;
$L__BB0_399:
	membar.gl;
	bar.sync 	0;
	bar.sync 	0;
	bra.uni 	$L__BB0_619;
$L__BB0_400:
	mov.u32 	%r631, %tid.x;
	setp.ne.s32 	%p5, %r631, 0;
	mad.lo.s32 	%r965, %r962, %r956, %r948;
	mul.wide.s32 	%rd46, %r965, 4;
	add.s64 	%rd28, %rd4, %rd46;
	@%p5 bra 	$L__BB0_403;
	min.s32 	%r632, %r5, %r955;
$L__BB0_402:
	ld.volatile.global.u32 	%r966, [%rd28];
	setp.lt.s32 	%p6, %r966, %r632;
	@%p6 bra 	$L__BB0_402;
$L__BB0_403:
	setp.ne.s32 	%p7, %r631, 0;
	bar.sync 	0;
	@%p7 bra 	$L__BB0_406;
	mul.wide.s32 	%rd47, %r960, 4;
	add.s64 	%rd29, %rd3, %rd47;
$L__BB0_405:
	ld.volatile.global.u32 	%r967, [%rd29];
	setp.lt.s32 	%p8, %r967, %r955;
	@%p8 bra 	$L__BB0_405;
$L__BB0_406:
	setp.ne.s32 	%p9, %r631, 0;
	bar.sync 	0;
	mul.wide.s32 	%rd48, %r959, 4;
	add.s64 	%rd30, %rd3, %rd48;
	@%p9 bra 	$L__BB0_408;
	mov.b32 	%r968, 0;
	st.volatile.global.u32 	[%rd30], %r968;
$L__BB0_408:
	membar.gl;
	bar.sync 	0;
	and.b32  	%r633, %r631, 31;
	shr.u32 	%r634, %r631, 5;
	setp.ge.s32 	%p10, %r634, %r950;
	@%p10 bra 	$L__BB0_418;
	mad.lo.s32 	%r3737, %r954, %r634, %r963;
	add.s32 	%r969, %r1, %r634;
	mad.lo.s32 	%r3736, %r969, %r3, %r1;
	mul.lo.s32 	%r637, %r958, %r3;
	mul.lo.s32 	%r638, %r958, %r954;
	not.b32 	%r970, %r633;
	add.s32 	%r639, %r949, %r970;
	and.b32  	%r640, %r639, 96;
	or.b32  	%r641, %r633, 32;
	or.b32  	%r642, %r633, 64;
	or.b32  	%r643, %r633, 96;
	mov.u32 	%r3738, %r634;
$L__BB0_410:
	setp.ge.s32 	%p11, %r633, %r949;
	@%p11 bra 	$L__BB0_417;
	setp.eq.s32 	%p12, %r640, 96;
	mov.u32 	%r3739, %r633;
	@%p12 bra 	$L__BB0_415;
	setp.eq.s32 	%p13, %r640, 0;
	add.s32 	%r971, %r633, %r3737;
	mul.wide.s32 	%rd49, %r971, 4;
	add.s64 	%rd31, %rd2, %rd49;
	ld.volatile.global.u32 	%r972, [%rd31];
	add.s32 	%r973, %r633, %r3736;
	shl.b32 	%r974, %r973, 2;
	mov.u32 	%r975, _ZZ8GPU_TilePViiiiiiiiiiiiiiiiiS0_iiiiS0_S0_E5tile1;
	add.s32 	%r647, %r975, %r974;
	st.volatile.shared.u32 	[%r647], %r972;
	mov.u32 	%r3739, %r641;
	@%p13 bra 	$L__BB0_415;
	setp.eq.s32 	%p14, %r640, 32;
	ld.volatile.global.u32 	%r976, [%rd31+128];
	st.volatile.shared.u32 	[%r647+128], %r976;
	mov.u32 	%r3739, %r642;
	@%p14 bra 	$L__BB0_415;
	ld.volatile.global.u32 	%r977, [%rd31+256];
	st.volatile.shared.u32 	[%r647+256], %r977;
	mov.u32 	%r3739, %r643;
$L__BB0_415:
	setp.lt.u32 	%p15, %r639, 96;
	@%p15 bra 	$L__BB0_417;
$L__BB0_416:
	add.s32 	%r978, %r3739, %r3737;
	mul.wide.s32 	%rd50, %r978, 4;
	add.s64 	%rd51, %rd2, %rd50;
	ld.volatile.global.u32 	%r979, [%rd51];
	add.s32 	%r980, %r3739, %r3736;
	shl.b32 	%r981, %r980, 2;
	mov.u32 	%r982, _ZZ8GPU_TilePViiiiiiiiiiiiiiiiiS0_iiiiS0_S0_E5tile1;
	add.s32 	%r983, %r982, %r981;
	st.volatile.shared.u32 	[%r983], %r979;
	ld.volatile.global.u32 	%r984, [%rd51+128];
	st.volatile.shared.u32 	[%r983+128], %r984;
	ld.volatile.global.u32 	%r985, [%rd51+256];
	st.volatile.shared.u32 	[%r983+256], %r985;
	ld.volatile.global.u32 	%r986, [%rd51+384];
	st.volatile.shared.u32 	[%r983+384], %r986;
	add.s32 	%r3739, %r3739, 128;
	setp.lt.s32 	%p16, %r3739, %r949;
	@%p16 bra 	$L__BB0_416;
$L__BB0_417:
	add.s32 	%r3736, %r3736, %r637;
	add.s32 	%r3737, %r3737, %r638;
	add.s32 	%r3738, %r3738, %r958;
	setp.lt.s32 	%p17, %r3738, %r950;
	@%p17 bra 	$L__BB0_410;
$L__BB0_418:
	bar.sync 	0;
	setp.lt.s32 	%p18, %r961, 1;
	@%p18 bra 	$L__BB0_478;
	mul.lo.s32 	%r654, %r3, %r1;
	mul.lo.s32 	%r655, %r1, %r950;
	mul.lo.s32 	%r656, %r961, %r959;
	add.s32 	%r657, %r957, %r1;
	mul.lo.s32 	%r658, %r657, %r1;
	mul.lo.s32 	%r659, %r950, %r949;
	mad.lo.s32 	%r660, %r3, %r952, %r952;
	mov.u32 	%r661, %ntid.x;
	add.s32 	%r662, %r654, %r949;
	mul.lo.s32 	%r663, %r961, %r960;
	add.s32 	%r664, %r1, %r631;
	mad.lo.s32 	%r665, %r3, %r950, %r664;
	mul.lo.s32 	%r666, %r3, %r634;
	mul.lo.s32 	%r667, %r958, %r3;
	and.b32  	%r668, %r1, 15;
	add.s32 	%r669, %r668, -1;
	and.b32  	%r670, %r1, 7;
	add.s32 	%r671, %r670, -1;
	and.b32  	%r672, %r1, 3;
	add.s32 	%r673, %r672, -1;
	and.b32  	%r674, %r1, -16;
	and.b32  	%r675, %r1, -8;
	and.b32  	%r676, %r952, 1;
	mov.b32 	%r3741, 0;
	mul.wide.s32 	%rd116, %r657, 4;
$L__BB0_420:
	setp.ge.u32 	%p19, %r631, %r655;
	@%p19 bra 	$L__BB0_422;
	mul.lo.s32 	%r988, %r3741, %r954;
	sub.s32 	%r989, %r963, %r988;
	cvt.s64.s32 	%rd52, %r989;
	div.u32 	%r990, %r631, %r1;
	mad.lo.s32 	%r991, %r990, %r954, %r2;
	mul.lo.s32 	%r992, %r990, %r1;
	sub.s32 	%r993, %r631, %r992;
	add.s32 	%r994, %r991, %r993;
	cvt.s64.s32 	%rd53, %r994;
	add.s64 	%rd54, %rd53, %rd52;
	shl.b64 	%rd55, %rd54, 2;
	add.s64 	%rd56, %rd2, %rd55;
	ld.volatile.global.u32 	%r995, [%rd56];
	add.s32 	%r996, %r993, %r654;
	mad.lo.s32 	%r997, %r990, %r3, %r996;
	shl.b32 	%r998, %r997, 2;
	mov.u32 	%r999, _ZZ8GPU_TilePViiiiiiiiiiiiiiiiiS0_iiiiS0_S0_E5tile1;
	add.s32 	%r1000, %r999, %r998;
	st.volatile.shared.u32 	[%r1000], %r995;
$L__BB0_422:
	setp.lt.s32 	%p20, %r952, 0;
	sub.s32 	%r678, %r949, %r3741;
	add.s32 	%r1001, %r3741, %r656;
	add.s32 	%r1002, %r678, %r1;
	setp.ge.u32 	%p21, %r631, %r1002;
	mad.lo.s32 	%r3746, %r658, %r1001, %r631;
	or.pred  	%p22, %p21, %p20;
	@%p22 bra 	$L__BB0_436;
	setp.lt.u32 	%p23, %r952, 15;
	mov.u32 	%r3745, %r631;
	@%p23 bra 	$L__BB0_426;
	mov.b32 	%r3744, 0;
	mov.u32 	%r3745, %r631;
$L__BB0_425:
	.pragma "nounroll";
	mul.wide.s32 	%rd57, %r3746, 4;
	add.s64 	%rd58, %rd1, %rd57;
	ld.volatile.global.u32 	%r1004, [%rd58];
	shl.b32 	%r1005, %r3745, 2;
	mov.u32 	%r1006, _ZZ8GPU_TilePViiiiiiiiiiiiiiiiiS0_iiiiS0_S0_E5tile1;
	add.s32 	%r1007, %r1006, %r1005;
	st.volatile.shared.u32 	[%r1007], %r1004;
	add.s32 	%r1008, %r952, %r949;
	add.s64 	%rd60, %rd58, %rd116;
	ld.volatile.global.u32 	%r1009, [%rd60];
	shl.b32 	%r1010, %r1008, 2;
	add.s32 	%r1011, %r1007, %r1010;
	st.volatile.shared.u32 	[%r1011+4], %r1009;
	add.s64 	%rd61, %rd60, %rd116;
	ld.volatile.global.u32 	%r1012, [%rd61];
	shl.b32 	%r1013, %r3, 2;
	add.s32 	%r1014, %r1011, %r1013;
	st.volatile.shared.u32 	[%r1014+4], %r1012;
	add.s64 	%rd62, %rd61, %rd116;
	ld.volatile.global.u32 	%r1015, [%rd62];
	add.s32 	%r1016, %r1014, %r1013;
	st.volatile.shared.u32 	[%r1016+4], %r1015;
	add.s64 	%rd63, %rd62, %rd116;
	ld.volatile.global.u32 	%r1017, [%rd63];
	add.s32 	%r1018, %r1016, %r1013;
	st.volatile.shared.u32 	[%r1018+4], %r1017;
	add.s64 	%rd64, %rd63, %rd116;
	ld.volatile.global.u32 	%r1019, [%rd64];
	add.s32 	%r1020, %r1018, %r1013;
	st.volatile.shared.u32 	[%r1020+4], %r1019;
	add.s64 	%rd65, %rd64, %rd116;
	ld.volatile.global.u32 	%r1021, [%rd65];
	add.s32 	%r1022, %r1020, %r1013;
	st.volatile.shared.u32 	[%r1022+4], %r1021;
	add.s64 	%rd66, %rd65, %rd116;
	ld.volatile.global.u32 	%r1023, [%rd66];
	add.s32 	%r1024, %r1022, %r1013;
	st.volatile.shared.u32 	[%r1024+4], %r1023;
	add.s64 	%rd67, %rd66, %rd116;
	ld.volatile.global.u32 	%r1025, [%rd67];
	add.s32 	%r1026, %r1024, %r1013;
	st.volatile.shared.u32 	[%r1026+4], %r1025;
	add.s64 	%rd68, %rd67, %rd116;
	ld.volatile.global.u32 	%r1027, [%rd68];
	add.s32 	%r1028, %r1026, %r1013;
	st.volatile.shared.u32 	[%r1028+4], %r1027;
	add.s64 	%rd69, %rd68, %rd116;
	ld.volatile.global.u32 	%r1029, [%rd69];
	add.s32 	%r1030, %r1028, %r1013;
	st.volatile.shared.u32 	[%r1030+4], %r1029;
	add.s64 	%rd70, %rd69, %rd116;
	ld.volatile.global.u32 	%r1031, [%rd70];
	add.s32 	%r1032, %r1030, %r1013;
	st.volatile.shared.u32 	[%r1032+4], %r1031;
	add.s64 	%rd71, %rd70, %rd116;
	ld.volatile.global.u32 	%r1033, [%rd71];
	add.s32 	%r1034, %r1032, %r1013;
	st.volatile.shared.u32 	[%r1034+4], %r1033;
	add.s64 	%rd72, %rd71, %rd116;
	ld.volatile.global.u32 	%r1035, [%rd72];
	add.s32 	%r1036, %r1034, %r1013;
	st.volatile.shared.u32 	[%r1036+4], %r1035;
	add.s64 	%rd73, %rd72, %rd116;
	ld.volatile.global.u32 	%r1037, [%rd73];
	add.s32 	%r1038, %r1036, %r1013;
	st.volatile.shared.u32 	[%r1038+4], %r1037;
	add.s64 	%rd74, %rd73, %rd116;
	ld.volatile.global.u32 	%r1039, [%rd74];
	add.s32 	%r1040, %r1038, %r1013;
	st.volatile.shared.u32 	[%r1040+4], %r1039;
	shl.b32 	%r1041, %r657, 4;
	add.s32 	%r3746, %r1041, %r3746;
	shl.b32 	%r1042, %r3, 4;
	add.s32 	%r3745, %r1042, %r3745;
	add.s32 	%r3744, %r3744, 16;
	setp.ne.s32 	%p24, %r3744, %r674;
	@%p24 bra 	$L__BB0_425;
$L__BB0_426:
	setp.eq.s32 	%p25, %r668, 0;
	@%p25 bra 	$L__BB0_436;
	setp.lt.u32 	%p26, %r669, 7;
	@%p26 bra 	$L__BB0_429;
	mul.wide.s32 	%rd75, %r3746, 4;
	add.s64 	%rd76, %rd1, %rd75;
	ld.volatile.global.u32 	%r1043, [%rd76];
	shl.b32 	%r1044, %r3745, 2;
	mov.u32 	%r1045, _ZZ8GPU_TilePViiiiiiiiiiiiiiiiiS0_iiiiS0_S0_E5tile1;
	add.s32 	%r1046, %r1045, %r1044;
	st.volatile.shared.u32 	[%r1046], %r1043;
	add.s32 	%r1047, %r952, %r949;
	add.s64 	%rd78, %rd76, %rd116;
	ld.volatile.global.u32 	%r1048, [%rd78];
	shl.b32 	%r1049, %r1047, 2;
	add.s32 	%r1050, %r1046, %r1049;
	st.volatile.shared.u32 	[%r1050+4], %r1048;
	add.s64 	%rd79, %rd78, %rd116;
	ld.volatile.global.u32 	%r1051, [%rd79];
	shl.b32 	%r1052, %r3, 2;
	add.s32 	%r1053, %r1050, %r1052;
	st.volatile.shared.u32 	[%r1053+4], %r1051;
	add.s64 	%rd80, %rd79, %rd116;
	ld.volatile.global.u32 	%r1054, [%rd80];
	add.s32 	%r1055, %r1053, %r1052;
	st.volatile.shared.u32 	[%r1055+4], %r1054;
	add.s64 	%rd81, %rd80, %rd116;
	ld.volatile.global.u32 	%r1056, [%rd81];
	add.s32 	%r1057, %r1055, %r1052;
	st.volatile.shared.u32 	[%r1057+4], %r1056;
	add.s64 	%rd82, %rd81, %rd116;
	ld.volatile.global.u32 	%r1058, [%rd82];
	add.s32 	%r1059, %r1057, %r1052;
	st.volatile.shared.u32 	[%r1059+4], %r1058;
	add.s64 	%rd83, %rd82, %rd116;
	ld.volatile.global.u32 	%r1060, [%rd83];
	add.s32 	%r1061, %r1059, %r1052;
	st.volatile.shared.u32 	[%r1061+4], %r1060;
	add.s64 	%rd84, %rd83, %rd116;
	ld.volatile.global.u32 	%r1062, [%rd84];
	add.s32 	%r1063, %r1061, %r1052;
	st.volatile.shared.u32 	[%r1063+4], %r1062;
	shl.b32 	%r1064, %r657, 3;
	add.s32 	%r3746, %r1064, %r3746;
	shl.b32 	%r1065, %r3, 3;
	add.s32 	%r3745, %r1065, %r3745;
$L__BB0_429:
	setp.eq.s32 	%p27, %r670, 0;
	@%p27 bra 	$L__BB0_436;
	setp.lt.u32 	%p28, %r671, 3;
	@%p28 bra 	$L__BB0_432;
	mul.wide.s32 	%rd85, %r3746, 4;
	add.s64 	%rd86, %rd1, %rd85;
	ld.volatile.global.u32 	%r1066, [%rd86];
	shl.b32 	%r1067, %r3745, 2;
	mov.u32 	%r1068, _ZZ8GPU_TilePViiiiiiiiiiiiiiiiiS0_iiiiS0_S0_E5tile1;
	add.s32 	%r1069, %r1068, %r1067;
	st.volatile.shared.u32 	[%r1069], %r1066;
	add.s32 	%r1070, %r952, %r949;
	add.s64 	%rd88, %rd86, %rd116;
	ld.volatile.global.u32 	%r1071, [%rd88];
	shl.b32 	%r1072, %r1070, 2;
	add.s32 	%r1073, %r1069, %r1072;
	st.volatile.shared.u32 	[%r1073+4], %r1071;
	add.s64 	%rd89, %rd88, %rd116;
	ld.volatile.global.u32 	%r1074, [%rd89];
	shl.b32 	%r1075, %r3, 2;
	add.s32 	%r1076, %r1073, %r1075;
	st.volatile.shared.u32 	[%r1076+4], %r1074;
	add.s64 	%rd90, %rd89, %rd116;
	ld.volatile.global.u32 	%r1077, [%rd90];
	add.s32 	%r1078, %r1076, %r1075;
	st.volatile.shared.u32 	[%r1078+4], %r1077;
	shl.b32 	%r1079, %r657, 2;
	add.s32 	%r3746, %r1079, %r3746;
	add.s32 	%r3745, %r1075, %r3745;
$L__BB0_432:
	setp.eq.s32 	%p29, %r672, 0;
	@%p29 bra 	$L__BB0_436;
	setp.eq.s32 	%p30, %r672, 1;
	mul.wide.s32 	%rd91, %r3746, 4;
	add.s64 	%rd32, %rd1, %rd91;
	ld.volatile.global.u32 	%r1080, [%rd32];
	shl.b32 	%r1081, %r3745, 2;
	mov.u32 	%r1082, _ZZ8GPU_TilePViiiiiiiiiiiiiiiiiS0_iiiiS0_S0_E5tile1;
	add.s32 	%r696, %r1082, %r1081;
	st.volatile.shared.u32 	[%r696], %r1080;
	@%p30 bra 	$L__BB0_436;
	setp.eq.s32 	%p31, %r672, 2;
	add.s32 	%r1083, %r952, %r949;
	add.s64 	%rd34, %rd32, %rd116;
	ld.volatile.global.u32 	%r1084, [%rd34];
	shl.b32 	%r1085, %r1083, 2;
	add.s32 	%r697, %r696, %r1085;
	st.volatile.shared.u32 	[%r697+4], %r1084;
	@%p31 bra 	$L__BB0_436;
	add.s64 	%rd92, %rd34, %rd116;
	ld.volatile.global.u32 	%r1086, [%rd92];
	shl.b32 	%r1087, %r3, 2;
	add.s32 	%r1088, %r697, %r1087;
	st.volatile.shared.u32 	[%r1088+4], %r1086;
$L__BB0_436:
	setp.ge.u32 	%p32, %r631, %r655;
	@%p32 bra 	$L__BB0_438;
	add.s32 	%r1089, %r3741, %r1;
	mul.lo.s32 	%r1090, %r1089, %r954;
	sub.s32 	%r1091, %r963, %r1090;
	cvt.s64.s32 	%rd93, %r1091;
	div.u32 	%r1092, %r631, %r1;
	mad.lo.s32 	%r1093, %r1092, %r954, %r2;
	mul.lo.s32 	%r1094, %r1092, %r1;
	sub.s32 	%r1095, %r631, %r1094;
	add.s32 	%r1096, %r1093, %r1095;
	mad.lo.s32 	%r1097, %r1092, %r3, %r1095;
	cvt.s64.s32 	%rd94, %r1096;
	add.s64 	%rd95, %rd94, %rd93;
	shl.b64 	%rd96, %rd95, 2;
	add.s64 	%rd97, %rd2, %rd96;
	ld.volatile.global.u32 	%r1098, [%rd97];
	shl.b32 	%r1099, %r1097, 2;
	mov.u32 	%r1100, _ZZ8GPU_TilePViiiiiiiiiiiiiiiiiS0_iiiiS0_S0_E5tile1;
	add.s32 	%r1101, %r1100, %r1099;
	st.volatile.shared.u32 	[%r1101], %r1098;
$L__BB0_438:
	setp.ge.s32 	%p33, %r631, %r659;
	bar.sync 	0;
	@%p33 bra 	$L__BB0_443;
	mov.u32 	%r3751, %r631;
$L__BB0_440:
	rem.s32 	%r699, %r3751, %r949;
	setp.lt.s32 	%p34, %r699, 1;
	setp.ge.s32 	%p35, %r699, %r678;
	or.pred  	%p36, %p34, %p35;
	@%p36 bra 	$L__BB0_442;
	add.s32 	%r1102, %r660, %r699;
	div.s32 	%r1103, %r3751, %r949;
	mad.lo.s32 	%r1104, %r1103, %r3, %r1102;
	add.s32 	%r1105, %r1104, %r952;
	shl.b32 	%r1106, %r1105, 2;
	mov.u32 	%r1107, _ZZ8GPU_TilePViiiiiiiiiiiiiiiiiS0_iiiiS0_S0_E5tile1;
	add.s32 	%r1108, %r1107, %r1106;
	ld.volatile.shared.u32 	%r1109, [%r1108];
	shl.b32 	%r1110, %r949, 2;
	add.s32 	%r1111, %r1108, %r1110;
	ld.volatile.shared.u32 	%r1112, [%r1111+4];
	add.s32 	%r1113, %r1112, %r1109;
	shl.b32 	%r1114, %r1104, 2;
	add.s32 	%r1115, %r1107, %r1114;
	ld.volatile.shared.u32 	%r1116, [%r1115];
	add.s32 	%r1117, %r1113, %r1116;
	sub.s32 	%r1118, %r1104, %r952;
	shl.b32 	%r1119, %r1118, 2;
	add.s32 	%r1120, %r1107, %r1119;
	ld.volatile.shared.u32 	%r1121, [%r1120];
	add.s32 	%r1122, %r1117, %r1121;
	add.s32 	%r1123, %r952, %r949;
	sub.s32 	%r1124, %r1104, %r1123;
	shl.b32 	%r1125, %r1124, 2;
	add.s32 	%r1126, %r1107, %r1125;
	ld.volatile.shared.u32 	%r1127, [%r1126+-4];
	add.s32 	%r1128, %r1122, %r1127;
	mul.hi.s32 	%r1129, %r1128, 1717986919;
	shr.u32 	%r1130, %r1129, 31;
	shr.s32 	%r1131, %r1129, 1;
	add.s32 	%r1132, %r1131, %r1130;
	add.s32 	%r1133, %r1104, %r3;
	shl.b32 	%r1134, %r1133, 2;
	mov.u32 	%r1135, _ZZ8GPU_TilePViiiiiiiiiiiiiiiiiS0_iiiiS0_S0_E5tile2;
	add.s32 	%r1136, %r1135, %r1134;
	st.volatile.shared.u32 	[%r1136], %r1132;
$L__BB0_442:
	add.s32 	%r3751, %r3751, %r661;
	setp.lt.s32 	%p37, %r3751, %r659;
	@%p37 bra 	$L__BB0_440;
$L__BB0_443:
	setp.ge.u32 	%p38, %r631, %r655;
	bar.sync 	0;
	@%p38 bra 	$L__BB0_445;
	mad.lo.s32 	%r1137, %r655, %r3741, %r631;
	div.u32 	%r1138, %r631, %r1;
	mul.lo.s32 	%r1139, %r1138, %r1;
	sub.s32 	%r1140, %r631, %r1139;
	sub.s32 	%r1141, %r662, %r3741;
	add.s32 	%r1142, %r1141, %r1140;
	mad.lo.s32 	%r1143, %r1138, %r3, %r1142;
	shl.b32 	%r1144, %r1143, 2;
	mov.u32 	%r1145, _ZZ8GPU_TilePViiiiiiiiiiiiiiiiiS0_iiiiS0_S0_E5tile1;
	add.s32 	%r1146, %r1145, %r1144;
	ld.volatile.shared.u32 	%r1147, [%r1146];
	shl.b32 	%r1148, %r1137, 2;
	mov.u32 	%r1149, _ZZ8GPU_TilePViiiiiiiiiiiiiiiiiS0_iiiiS0_S0_E9intra_dep;
	add.s32 	%r1150, %r1149, %r1148;
	st.shared.u32 	[%r1150], %r1147;
$L__BB0_445:
	setp.ge.u32 	%p39, %r631, %r1;
	bar.sync 	0;
	add.s32 	%r1151, %r3741, %r663;
	mul.lo.s32 	%r701, %r658, %r1151;
	@%p39 bra 	$L__BB0_458;
	setp.lt.s32 	%p40, %r952, 0;
	add.s32 	%r3756, %r701, %r631;
	sub.s32 	%r1152, %r950, %r3741;
	mad.lo.s32 	%r3755, %r1152, %r3, %r631;
	@%p40 bra 	$L__BB0_458;
	setp.lt.u32 	%p41, %r952, 7;
	@%p41 bra 	$L__BB0_450;
	mov.b32 	%r3754, 0;
$L__BB0_449:
	.pragma "nounroll";
	shl.b32 	%r1154, %r3755, 2;
	mov.u32 	%r1155, _ZZ8GPU_TilePViiiiiiiiiiiiiiiiiS0_iiiiS0_S0_E5tile1;
	add.s32 	%r1156, %r1155, %r1154;
	ld.volatile.shared.u32 	%r1157, [%r1156];
	mul.wide.s32 	%rd98, %r3756, 4;
	add.s64 	%rd99, %rd1, %rd98;
	st.volatile.global.u32 	[%rd99], %r1157;
	add.s32 	%r1158, %r952, %r949;
	shl.b32 	%r1159, %r1158, 2;
	add.s32 	%r1160, %r1156, %r1159;
	ld.volatile.shared.u32 	%r1161, [%r1160+4];
	add.s64 	%rd101, %rd99, %rd116;
	st.volatile.global.u32 	[%rd101], %r1161;
	shl.b32 	%r1162, %r3, 2;
	add.s32 	%r1163, %r1160, %r1162;
	ld.volatile.shared.u32 	%r1164, [%r1163+4];
	add.s64 	%rd102, %rd101, %rd116;
	st.volatile.global.u32 	[%rd102], %r1164;
	add.s32 	%r1165, %r1163, %r1162;
	ld.volatile.shared.u32 	%r1166, [%r1165+4];
	add.s64 	%rd103, %rd102, %rd116;
	st.volatile.global.u32 	[%rd103], %r1166;
	add.s32 	%r1167, %r1165, %r1162;
	ld.volatile.shared.u32 	%r1168, [%r1167+4];
	add.s64 	%rd104, %rd103, %rd116;
	st.volatile.global.u32 	[%rd104], %r1168;
	add.s32 	%r1169, %r1167, %r1162;
	ld.volatile.shared.u32 	%r1170, [%r1169+4];
	add.s64 	%rd105, %rd104, %rd116;
	st.volatile.global.u32 	[%rd105], %r1170;
	add.s32 	%r1171, %r1169, %r1162;
	ld.volatile.shared.u32 	%r1172, [%r1171+4];
	add.s64 	%rd106, %rd105, %rd116;
	st.volatile.global.u32 	[%rd106], %r1172;
	add.s32 	%r1173, %r1171, %r1162;
	ld.volatile.shared.u32 	%r1174, [%r1173+4];
	add.s64 	%rd107, %rd106, %rd116;
	st.volatile.global.u32 	[%rd107], %r1174;
	shl.b32 	%r1175, %r3, 3;
	add.s32 	%r3755, %r1175, %r3755;
	shl.b32 	%r1176, %r657, 3;
	add.s32 	%r3756, %r1176, %r3756;
	add.s32 	%r3754, %r3754, 8;
	setp.ne.s32 	%p42, %r3754, %r675;
	@%p42 bra 	$L__BB0_449;
$L__BB0_450:
	setp.eq.s32 	%p43, %r670, 0;
	@%p43 bra 	$L__BB0_458;
	setp.lt.u32 	%p44, %r671, 3;
	@%p44 bra 	$L__BB0_453;
	shl.b32 	%r1177, %r3755, 2;
	mov.u32 	%r1178, _ZZ8GPU_TilePViiiiiiiiiiiiiiiiiS0_iiiiS0_S0_E5tile1;
	add.s32 	%r1179, %r1178, %r1177;
	ld.volatile.shared.u32 	%r1180, [%r1179];
	mul.wide.s32 	%rd108, %r3756, 4;
	add.s64 	%rd109, %rd1, %rd108;
	st.volatile.global.u32 	[%rd109], %r1180;
	add.s32 	%r1181, %r952, %r949;
	shl.b32 	%r1182, %r1181, 2;
	add.s32 	%r1183, %r1179, %r1182;
	ld.volatile.shared.u32 	%r1184, [%r1183+4];
	add.s64 	%rd111, %rd109, %rd116;
	st.volatile.global.u32 	[%rd111], %r1184;
	shl.b32 	%r1185, %r3, 2;
	add.s32 	%r1186, %r1183, %r1185;
	ld.volatile.shared.u32 	%r1187, [%r1186+4];
	add.s64 	%rd112, %rd111, %rd116;
	st.volatile.global.u32 	[%rd112], %r1187;
	add.s32 	%r1188, %r1186, %r1185;
	ld.volatile.shared.u32 	%r1189, [%r1188+4];
	add.s64 	%rd113, %rd112, %rd116;
	st.volatile.global.u32 	[%rd113], %r1189;
	add.s32 	%r3755, %r1185, %r3755;
	shl.b32 	%r1190, %r657, 2;
	add.s32 	%r3756, %r1190, %r3756;
$L__BB0_453:
	setp.eq.s32 	%p45, %r672, 0;
	@%p45 bra 	$L__BB0_458;
	setp.eq.s32 	%p46, %r673, 0;
	@%p46 bra 	$L__BB0_456;
	shl.b32 	%r1191, %r3755, 2;
	mov.u32 	%r1192, _ZZ8GPU_TilePViiiiiiiiiiiiiiiiiS0_iiiiS0_S0_E5tile1;
	add.s32 	%r1193, %r1192, %r1191;
	ld.volatile.shared.u32 	%r1194, [%r1193];
	mul.wide.s32 	%rd114, %r3756, 4;
	add.s64 	%rd115, %rd1, %rd114;
	st.volatile.global.u32 	[%rd115], %r1194;
	add.s32 	%r1195, %r952, %r949;
	shl.b32 	%r1196, %r1195, 2;
	add.s32 	%r1197, %r1193, %r1196;
	ld.volatile.shared.u32 	%r1198, [%r1197+4];
	add.s64 	%rd117, %rd115, %rd116;
	st.volatile.global.u32 	[%rd117], %r1198;
	shl.b32 	%r1199, %r3, 1;
	add.s32 	%r3755, %r3755, %r1199;
	shl.b32 	%r1200, %r657, 1;
	add.s32 	%r3756, %r3756, %r1200;
$L__BB0_456:
	setp.ne.s32 	%p47, %r676, 0;
	@%p47 bra 	$L__BB0_458;
	shl.b32 	%r1201, %r3755, 2;
	mov.u32 	%r1202, _ZZ8GPU_TilePViiiiiiiiiiiiiiiiiS0_iiiiS0_S0_E5tile1;
	add.s32 	%r1203, %r1202, %r1201;
	ld.volatile.shared.u32 	%r1204, [%r1203];
	mul.wide.s32 	%rd118, %r3756, 4;
	add.s64 	%rd119, %rd1, %rd118;
	st.volatile.global.u32 	[%rd119], %r1204;
$L__BB0_458:
	bar.sync 	0;
	setp.ge.u32 	%p48, %r631, %r678;
	@%p48 bra 	$L__BB0_471;
	setp.lt.s32 	%p49, %r952, 0;
	add.s32 	%r3765, %r664, %r701;
	@%p49 bra 	$L__BB0_471;
	setp.lt.u32 	%p50, %r952, 7;
	mov.u32 	%r3764, %r665;
	@%p50 bra 	$L__BB0_463;
	mov.b32 	%r3763, 0;
	mov.u32 	%r3764, %r665;
$L__BB0_462:
	.pragma "nounroll";
	shl.b32 	%r1206, %r3764, 2;
	mov.u32 	%r1207, _ZZ8GPU_TilePViiiiiiiiiiiiiiiiiS0_iiiiS0_S0_E5tile1;
	add.s32 	%r1208, %r1207, %r1206;
	ld.volatile.shared.u32 	%r1209, [%r1208];
	mul.wide.s32 	%rd120, %r3765, 4;
	add.s64 	%rd121, %rd1, %rd120;
	st.volatile.global.u32 	[%rd121], %r1209;
	add.s32 	%r1210, %r952, %r949;
	shl.b32 	%r1211, %r1210, 2;
	add.s32 	%r1212, %r1208, %r1211;
	ld.volatile.shared.u32 	%r1213, [%r1212+4];
	add.s64 	%rd123, %rd121, %rd116;
	st.volatile.global.u32 	[%rd123], %r1213;
	shl.b32 	%r1214, %r3, 2;
	add.s32 	%r1215, %r1212, %r1214;
	ld.volatile.shared.u32 	%r1216, [%r1215+4];
	add.s64 	%rd124, %rd123, %rd116;
	st.volatile.global.u32 	[%rd124], %r1216;
	add.s32 	%r1217, %r1215, %r1214;
	ld.volatile.shared.u32 	%r1218, [%r1217+4];
	add.s64 	%rd125, %rd124, %rd116;
	st.volatile.global.u32 	[%rd125], %r1218;
	add.s32 	%r1219, %r1217, %r1214;
	ld.volatile.shared.u32 	%r1220, [%r1219+4];
	add.s64 	%rd126, %rd125, %rd116;
	st.volatile.global.u32 	[%rd126], %r1220;
	add.s32 	%r1221, %r1219, %r1214;
	ld.volatile.shared.u32 	%r1222, [%r1221+4];
	add.s64 	%rd127, %rd126, %rd116;
	st.volatile.global.u32 	[%rd127], %r1222;
	add.s32 	%r1223, %r1221, %r1214;
	ld.volatile.shared.u32 	%r1224, [%r1223+4];
	add.s64 	%rd128, %rd127, %rd116;
	st.volatile.global.u32 	[%rd128], %r1224;
	add.s32 	%r1225, %r1223, %r1214;
	ld.volatile.shared.u32 	%r1226, [%r1225+4];
	add.s64 	%rd129, %rd128, %rd116;
	st.volatile.global.u32 	[%rd129], %r1226;
	shl.b32 	%r1227, %r657, 3;
	add.s32 	%r3765, %r1227, %r3765;
	shl.b32 	%r1228, %r3, 3;
	add.s32 	%r3764, %r1228, %r3764;
	add.s32 	%r3763, %r3763, 8;
	setp.ne.s32 	%p51, %r3763, %r675;
	@%p51 bra 	$L__BB0_462;
$L__BB0_463:
	setp.eq.s32 	%p52, %r670, 0;
	@%p52 bra 	$L__BB0_471;
	setp.lt.u32 	%p53, %r671, 3;
	@%p53 bra 	$L__BB0_466;
	shl.b32 	%r1229, %r3764, 2;
	mov.u32 	%r1230, _ZZ8GPU_TilePViiiiiiiiiiiiiiiiiS0_iiiiS0_S0_E5tile1;
	add.s32 	%r1231, %r1230, %r1229;
	ld.volatile.shared.u32 	%r1232, [%r1231];
	mul.wide.s32 	%rd130, %r3765, 4;
	add.s64 	%rd131, %rd1, %rd130;
	st.volatile.global.u32 	[%rd131], %r1232;
	add.s32 	%r1233, %r952, %r949;
	shl.b32 	%r1234, %r1233, 2;
	add.s32 	%r1235, %r1231, %r1234;
	ld.volatile.shared.u32 	%r1236, [%r1235+4];
	add.s64 	%rd133, %rd131, %rd116;
	st.volatile.global.u32 	[%rd133], %r1236;
	shl.b32 	%r1237, %r3, 2;
	add.s32 	%r1238, %r1235, %r1237;
	ld.volatile.shared.u32 	%r1239, [%r1238+4];
	add.s64 	%rd134, %rd133, %rd116;
	st.volatile.global.u32 	[%rd134], %r1239;
	add.s32 	%r1240, %r1238, %r1237;
	ld.volatile.shared.u32 	%r1241, [%r1240+4];
	add.s64 	%rd135, %rd134, %rd116;
	st.volatile.global.u32 	[%rd135], %r1241;
	shl.b32 	%r1242, %r657, 2;
	add.s32 	%r3765, %r1242, %r3765;
	add.s32 	%r3764, %r1237, %r3764;
$L__BB0_466:
	setp.eq.s32 	%p54, %r672, 0;
	@%p54 bra 	$L__BB0_471;
	setp.eq.s32 	%p55, %r673, 0;
	@%p55 bra 	$L__BB0_469;
	shl.b32 	%r1243, %r3764, 2;
	mov.u32 	%r1244, _ZZ8GPU_TilePViiiiiiiiiiiiiiiiiS0_iiiiS0_S0_E5tile1;
	add.s32 	%r1245, %r1244, %r1243;
	ld.volatile.shared.u32 	%r1246, [%r1245];
	mul.wide.s32 	%rd136, %r3765, 4;
	add.s64 	%rd137, %rd1, %rd136;
	st.volatile.global.u32 	[%rd137], %r1246;
	add.s32 	%r1247, %r952, %r949;
	shl.b32 	%r1248, %r1247, 2;
	add.s32 	%r1249, %r1245, %r1248;
	ld.volatile.shared.u32 	%r1250, [%r1249+4];
	add.s64 	%rd139, %rd137, %rd116;
	st.volatile.global.u32 	[%rd139], %r1250;
	shl.b32 	%r1251, %r657, 1;
	add.s32 	%r3765, %r3765, %r1251;
	shl.b32 	%r1252, %r3, 1;
	add.s32 	%r3764, %r3764, %r1252;
$L__BB0_469:
	setp.ne.s32 	%p56, %r676, 0;
	@%p56 bra 	$L__BB0_471;
	shl.b32 	%r1253, %r3764, 2;
	mov.u32 	%r1254, _ZZ8GPU_TilePViiiiiiiiiiiiiiiiiS0_iiiiS0_S0_E5tile1;
	add.s32 	%r1255, %r1254, %r1253;
	ld.volatile.shared.u32 	%r1256, [%r1255];
	mul.wide.s32 	%rd140, %r3765, 4;
	add.s64 	%rd141, %rd1, %rd140;
	st.volatile.global.u32 	[%rd141], %r1256;
$L__BB0_471:
	setp.ge.s32 	%p57, %r634, %r4;
	membar.gl;
	bar.sync 	0;
	@%p57 bra 	$L__BB0_477;
	mov.u32 	%r3770, %r666;
	mov.u32 	%r3771, %r634;
$L__BB0_473:
	setp.ge.s32 	%p58, %r633, %r3;
	@%p58 bra 	$L__BB0_476;
	mov.u32 	%r3772, %r633;
$L__BB0_475:
	add.s32 	%r1257, %r3772, %r3770;
	shl.b32 	%r1258, %r1257, 2;
	mov.u32 	%r1259, _ZZ8GPU_TilePViiiiiiiiiiiiiiiiiS0_iiiiS0_S0_E5tile2;
	add.s32 	%r1260, %r1259, %r1258;
	ld.volatile.shared.u32 	%r1261, [%r1260];
	mov.u32 	%r1262, _ZZ8GPU_TilePViiiiiiiiiiiiiiiiiS0_iiiiS0_S0_E5tile1;
	add.s32 	%r1263, %r1262, %r1258;
	st.volatile.shared.u32 	[%r1263], %r1261;
	mov.b32 	%r1264, 0;
	st.volatile.shared.u32 	[%r1260], %r1264;
	add.s32 	%r3772, %r3772, 32;
	setp.lt.s32 	%p59, %r3772, %r3;
	@%p59 bra 	$L__BB0_475;
$L__BB0_476:
	add.s32 	%r3770, %r3770, %r667;
	add.s32 	%r3771, %r3771, %r958;
	setp.lt.s32 	%p60, %r3771, %r4;
	@%p60 bra 	$L__BB0_473;
$L__BB0_477:
	bar.sync 	0;
	add.s32 	%r3741, %r3741, 1;
	setp.ne.s32 	%p61, %r3741, %r961;
	@%p61 bra 	$L__BB0_420;
$L__BB0_478:
	mul.lo.s32 	%r744, %r954, %r961;
	mul.lo.s32 	%r745, %r950, %r949;
	setp.ge.s32 	%p62, %r631, %r745;
	@%p62 bra 	$L__BB0_483;
	sub.s32 	%r746, %r949, %r961;
	mov.u32 	%r747, %ntid.x;
	sub.s32 	%r748, %r963, %r744;
	mov.u32 	%r3773, %r631;
$L__BB0_480:
	div.s32 	%r751, %r3773, %r949;
	mul.lo.s32 	%r1265, %r751, %r949;
	sub.s32 	%r750, %r3773, %r1265;
	setp.ge.s32 	%p63, %r750, %r746;
	setp.ge.s32 	%p64, %r751, %r950;
	or.pred  	%p65, %p63, %p64;
	@%p65 bra 	$L__BB0_482;
	add.s32 	%r1266, %r748, %r750;
	mad.lo.s32 	%r1267, %r751, %r954, %r1266;
	add.s32 	%r1268, %r751, %r1;
	add.s32 	%r1269, %r750, %r952;
	mad.lo.s32 	%r1270, %r1268, %r3, %r1269;
	shl.b32 	%r1271, %r1270, 2;
	mov.u32 	%r1272, _ZZ8GPU_TilePViiiiiiiiiiiiiiiiiS0_iiiiS0_S0_E5tile1;
	add.s32 	%r1273, %r1272, %r1271;
	ld.volatile.shared.u32 	%r1274, [%r1273+4];
	mul.wide.s32 	%rd142, %r1267, 4;
	add.s64 	%rd143, %rd2, %rd142;
	st.volatile.global.u32 	[%rd143], %r1274;
$L__BB0_482:
	add.s32 	%r3773, %r3773, %r747;
	setp.lt.s32 	%p66, %r3773, %r745;
	@%p66 bra 	$L__BB0_480;
$L__BB0_483:
	setp.ne.s32 	%p67, %r631, 0;
	bar.sync 	0;
	@%p67 bra 	$L__BB0_485;
	ld.volatile.global.u32 	%r1275, [%rd28+4];
	add.s32 	%r1276, %r1275, 1;
	st.volatile.global.u32 	[%rd28+4], %r1276;
$L__BB0_485:
	bar.sync 	0;
	add.s32 	%r753, %r955, -1;
	setp.lt.s32 	%p68, %r955, 3;
	@%p68 bra 	$L__BB0_546;
	mul.lo.s32 	%r754, %r954, %r634;
	add.s32 	%r1278, %r1, %r634;
	mad.lo.s32 	%r755, %r1278, %r3, %r1;
	mul.lo.s32 	%r756, %r958, %r3;
	mul.lo.s32 	%r757, %r958, %r954;
	mul.lo.s32 	%r758, %r1, %r950;
	mul.lo.s32 	%r759, %r961, %r959;
	add.s32 	%r760, %r957, %r1;
	mul.lo.s32 	%r761, %r760, %r1;
	mad.lo.s32 	%r762, %r3, %r952, %r952;
	mov.u32 	%r763, %ntid.x;
	mul.lo.s32 	%r764, %r961, %r960;
	add.s32 	%r765, %r3, %r631;
	add.s32 	%r1279, %r1, %r631;
	mad.lo.s32 	%r766, %r3, %r950, %r1279;
	mul.lo.s32 	%r767, %r3, %r634;
	add.s32 	%r768, %r744, %r961;
	and.b32  	%r769, %r1, 15;
	add.s32 	%r770, %r769, -1;
	and.b32  	%r771, %r1, 7;
	add.s32 	%r772, %r771, -1;
	and.b32  	%r773, %r1, -16;
	and.b32  	%r774, %r1, 3;
	and.b32  	%r775, %r1, -8;
	and.b32  	%r776, %r952, 3;
	and.b32  	%r777, %r952, 1;
	mov.b32 	%r3774, 1;
	mul.wide.s32 	%rd36, %r760, 4;
$L__BB0_487:
	setp.ne.s32 	%p69, %r631, 0;
	mul.lo.s32 	%r779, %r3774, %r949;
	add.s32 	%r780, %r779, %r963;
	@%p69 bra 	$L__BB0_490;
	add.s32 	%r1280, %r3774, %r5;
	min.s32 	%r781, %r1280, %r955;
$L__BB0_489:
	ld.volatile.global.u32 	%r1281, [%rd28];
	setp.lt.s32 	%p70, %r1281, %r781;
	@%p70 bra 	$L__BB0_489;
$L__BB0_490:
	setp.ge.s32 	%p71, %r634, %r950;
	bar.sync 	0;
	@%p71 bra 	$L__BB0_496;
	add.s32 	%r3776, %r780, %r754;
	mov.u32 	%r3775, %r755;
	mov.u32 	%r3777, %r634;
$L__BB0_492:
	setp.ge.s32 	%p72, %r633, %r949;
	@%p72 bra 	$L__BB0_495;
	mov.u32 	%r3778, %r633;
$L__BB0_494:
	add.s32 	%r1282, %r3778, %r3776;
	mul.wide.s32 	%rd144, %r1282, 4;
	add.s64 	%rd145, %rd2, %rd144;
	ld.volatile.global.u32 	%r1283, [%rd145];
	add.s32 	%r1284, %r3778, %r3775;
	shl.b32 	%r1285, %r1284, 2;
	mov.u32 	%r1286, _ZZ8GPU_TilePViiiiiiiiiiiiiiiiiS0_iiiiS0_S0_E5tile1;
	add.s32 	%r1287, %r1286, %r1285;
	st.volatile.shared.u32 	[%r1287], %r1283;
	add.s32 	%r3778, %r3778, 32;
	setp.lt.s32 	%p73, %r3778, %r949;
	@%p73 bra 	$L__BB0_494;
$L__BB0_495:
	add.s32 	%r3775, %r3775, %r756;
	add.s32 	%r3776, %r3776, %r757;
	add.s32 	%r3777, %r3777, %r958;
	setp.lt.s32 	%p74, %r3777, %r950;
	@%p74 bra 	$L__BB0_492;
$L__BB0_496:
	setp.lt.s32 	%p75, %r961, 1;
	bar.sync 	0;
	@%p75 bra 	$L__BB0_540;
	add.s32 	%r791, %r779, %r631;
	sub.s32 	%r1289, %r779, %r949;
	add.s32 	%r792, %r765, %r1289;
	mov.b32 	%r3779, 0;
	mov.u32 	%r3780, %r3779;
$L__BB0_498:
	setp.ge.u32 	%p76, %r631, %r758;
	mad.lo.s32 	%r1290, %r758, %r3780, %r631;
	shl.b32 	%r1291, %r1290, 2;
	mov.u32 	%r1292, _ZZ8GPU_TilePViiiiiiiiiiiiiiiiiS0_iiiiS0_S0_E9intra_dep;
	add.s32 	%r795, %r1292, %r1291;
	@%p76 bra 	$L__BB0_500;
	div.u32 	%r1293, %r631, %r1;
	mul.lo.s32 	%r1294, %r1293, %r1;
	sub.s32 	%r1295, %r631, %r1294;
	add.s32 	%r1296, %r1293, %r1;
	mad.lo.s32 	%r1297, %r1296, %r3, %r1295;
	ld.shared.u32 	%r1298, [%r795];
	shl.b32 	%r1299, %r1297, 2;
	mov.u32 	%r1300, _ZZ8GPU_TilePViiiiiiiiiiiiiiiiiS0_iiiiS0_S0_E5tile1;
	add.s32 	%r1301, %r1300, %r1299;
	st.volatile.shared.u32 	[%r1301], %r1298;
$L__BB0_500:
	setp.ge.u32 	%p77, %r631, %r3;
	@%p77 bra 	$L__BB0_515;
	setp.lt.s32 	%p78, %r952, 0;
	add.s32 	%r1302, %r791, %r3779;
	add.s32 	%r1303, %r3780, %r759;
	mad.lo.s32 	%r3785, %r761, %r1303, %r1302;
	@%p78 bra 	$L__BB0_515;
	setp.lt.u32 	%p79, %r952, 15;
	mov.u32 	%r3784, %r631;
	@%p79 bra 	$L__BB0_505;
	mov.b32 	%r3783, 0;
	mov.u32 	%r3784, %r631;
$L__BB0_504:
	.pragma "nounroll";
	mul.wide.s32 	%rd146, %r3785, 4;
	add.s64 	%rd147, %rd1, %rd146;
	ld.volatile.global.u32 	%r1305, [%rd147];
	shl.b32 	%r1306, %r3784, 2;
	mov.u32 	%r1307, _ZZ8GPU_TilePViiiiiiiiiiiiiiiiiS0_iiiiS0_S0_E5tile1;
	add.s32 	%r1308, %r1307, %r1306;
	st.volatile.shared.u32 	[%r1308], %r1305;
	add.s32 	%r1309, %r952, %r949;
	add.s64 	%rd149, %rd147, %rd36;
	ld.volatile.global.u32 	%r1310, [%rd149];
	shl.b32 	%r1311, %r1309, 2;
	add.s32 	%r1312, %r1308, %r1311;
	st.volatile.shared.u32 	[%r1312+4], %r1310;
	add.s64 	%rd150, %rd149, %rd36;
	ld.volatile.global.u32 	%r1313, [%rd150];
	shl.b32 	%r1314, %r3, 2;
	add.s32 	%r1315, %r1312, %r1314;
	st.volatile.shared.u32 	[%r1315+4], %r1313;
	add.s64 	%rd151, %rd150, %rd36;
	ld.volatile.global.u32 	%r1316, [%rd151];
	add.s32 	%r1317, %r1315, %r1314;
	st.volatile.shared.u32 	[%r1317+4], %r1316;
	add.s64 	%rd152, %rd151, %rd36;
	ld.volatile.global.u32 	%r1318, [%rd152];
	add.s32 	%r1319, %r1317, %r1314;
	st.volatile.shared.u32 	[%r1319+4], %r1318;
	add.s64 	%rd153, %rd152, %rd36;
	ld.volatile.global.u32 	%r1320, [%rd153];
	add.s32 	%r1321, %r1319, %r1314;
	st.volatile.shared.u32 	[%r1321+4], %r1320;
	add.s64 	%rd154, %rd153, %rd36;
	ld.volatile.global.u32 	%r1322, [%rd154];
	add.s32 	%r1323, %r1321, %r1314;
	st.volatile.shared.u32 	[%r1323+4], %r1322;
	add.s64 	%rd155, %rd154, %rd36;
	ld.volatile.global.u32 	%r1324, [%rd155];
	add.s32 	%r1325, %r1323, %r1314;
	st.volatile.shared.u32 	[%r1325+4], %r1324;
	add.s64 	%rd156, %rd155, %rd36;
	ld.volatile.global.u32 	%r1326, [%rd156];
	add.s32 	%r1327, %r1325, %r1314;
	st.volatile.shared.u32 	[%r1327+4], %r1326;
	add.s64 	%rd157, %rd156, %rd36;
	ld.volatile.global.u32 	%r1328, [%rd157];
	add.s32 	%r1329, %r1327, %r1314;
	st.volatile.shared.u32 	[%r1329+4], %r1328;
	add.s64 	%rd158, %rd157, %rd36;
	ld.volatile.global.u32 	%r1330, [%rd158];
	add.s32 	%r1331, %r1329, %r1314;
	st.volatile.shared.u32 	[%r1331+4], %r1330;
	add.s64 	%rd159, %rd158, %rd36;
	ld.volatile.global.u32 	%r1332, [%rd159];
	add.s32 	%r1333, %r1331, %r1314;
	st.volatile.shared.u32 	[%r1333+4], %r1332;
	add.s64 	%rd160, %rd159, %rd36;
	ld.volatile.global.u32 	%r1334, [%rd160];
	add.s32 	%r1335, %r1333, %r1314;
	st.volatile.shared.u32 	[%r1335+4], %r1334;
	add.s64 	%rd161, %rd160, %rd36;
	ld.volatile.global.u32 	%r1336, [%rd161];
	add.s32 	%r1337, %r1335, %r1314;
	st.volatile.shared.u32 	[%r1337+4], %r1336;
	add.s64 	%rd162, %rd161, %rd36;
	ld.volatile.global.u32 	%r1338, [%rd162];
	add.s32 	%r1339, %r1337, %r1314;
	st.volatile.shared.u32 	[%r1339+4], %r1338;
	add.s64 	%rd163, %rd162, %rd36;
	ld.volatile.global.u32 	%r1340, [%rd163];
	add.s32 	%r1341, %r1339, %r1314;
	st.volatile.shared.u32 	[%r1341+4], %r1340;
	shl.b32 	%r1342, %r760, 4;
	add.s32 	%r3785, %r1342, %r3785;
	shl.b32 	%r1343, %r3, 4;
	add.s32 	%r3784, %r1343, %r3784;
	add.s32 	%r3783, %r3783, 16;
	setp.ne.s32 	%p80, %r3783, %r773;
	@%p80 bra 	$L__BB0_504;
$L__BB0_505:
	setp.eq.s32 	%p81, %r769, 0;
	@%p81 bra 	$L__BB0_515;
	setp.lt.u32 	%p82, %r770, 7;
	@%p82 bra 	$L__BB0_508;
	mul.wide.s32 	%rd164, %r3785, 4;
	add.s64 	%rd165, %rd1, %rd164;
	ld.volatile.global.u32 	%r1344, [%rd165];
	shl.b32 	%r1345, %r3784, 2;
	mov.u32 	%r1346, _ZZ8GPU_TilePViiiiiiiiiiiiiiiiiS0_iiiiS0_S0_E5tile1;
	add.s32 	%r1347, %r1346, %r1345;
	st.volatile.shared.u32 	[%r1347], %r1344;
	add.s32 	%r1348, %r952, %r949;
	add.s64 	%rd167, %rd165, %rd36;
	ld.volatile.global.u32 	%r1349, [%rd167];
	shl.b32 	%r1350, %r1348, 2;
	add.s32 	%r1351, %r1347, %r1350;
	st.volatile.shared.u32 	[%r1351+4], %r1349;
	add.s64 	%rd168, %rd167, %rd36;
	ld.volatile.global.u32 	%r1352, [%rd168];
	shl.b32 	%r1353, %r3, 2;
	add.s32 	%r1354, %r1351, %r1353;
	st.volatile.shared.u32 	[%r1354+4], %r1352;
	add.s64 	%rd169, %rd168, %rd36;
	ld.volatile.global.u32 	%r1355, [%rd169];
	add.s32 	%r1356, %r1354, %r1353;
	st.volatile.shared.u32 	[%r1356+4], %r1355;
	add.s64 	%rd170, %rd169, %rd36;
	ld.volatile.global.u32 	%r1357, [%rd170];
	add.s32 	%r1358, %r1356, %r1353;
	st.volatile.shared.u32 	[%r1358+4], %r1357;
	add.s64 	%rd171, %rd170, %rd36;
	ld.volatile.global.u32 	%r1359, [%rd171];
	add.s32 	%r1360, %r1358, %r1353;
	st.volatile.shared.u32 	[%r1360+4], %r1359;
	add.s64 	%rd172, %rd171, %rd36;
	ld.volatile.global.u32 	%r1361, [%rd172];
	add.s32 	%r1362, %r1360, %r1353;
	st.volatile.shared.u32 	[%r1362+4], %r1361;
	add.s64 	%rd173, %rd172, %rd36;
	ld.volatile.global.u32 	%r1363, [%rd173];
	add.s32 	%r1364, %r1362, %r1353;
	st.volatile.shared.u32 	[%r1364+4], %r1363;
	shl.b32 	%r1365, %r760, 3;
	add.s32 	%r3785, %r1365, %r3785;
	shl.b32 	%r1366, %r3, 3;
	add.s32 	%r3784, %r1366, %r3784;
$L__BB0_508:
	setp.eq.s32 	%p83, %r771, 0;
	@%p83 bra 	$L__BB0_515;
	setp.lt.u32 	%p84, %r772, 3;
	@%p84 bra 	$L__BB0_511;
	mul.wide.s32 	%rd174, %r3785, 4;
	add.s64 	%rd175, %rd1, %rd174;
	ld.volatile.global.u32 	%r1367, [%rd175];
	shl.b32 	%r1368, %r3784, 2;
	mov.u32 	%r1369, _ZZ8GPU_TilePViiiiiiiiiiiiiiiiiS0_iiiiS0_S0_E5tile1;
	add.s32 	%r1370, %r1369, %r1368;
	st.volatile.shared.u32 	[%r1370], %r1367;
	add.s32 	%r1371, %r952, %r949;
	add.s64 	%rd177, %rd175, %rd36;
	ld.volatile.global.u32 	%r1372, [%rd177];
	shl.b32 	%r1373, %r1371, 2;
	add.s32 	%r1374, %r1370, %r1373;
	st.volatile.shared.u32 	[%r1374+4], %r1372;
	add.s64 	%rd178, %rd177, %rd36;
	ld.volatile.global.u32 	%r1375, [%rd178];
	shl.b32 	%r1376, %r3, 2;
	add.s32 	%r1377, %r1374, %r1376;
	st.volatile.shared.u32 	[%r1377+4], %r1375;
	add.s64 	%rd179, %rd178, %rd36;
	ld.volatile.global.u32 	%r1378, [%rd179];
	add.s32 	%r1379, %r1377, %r1376;
	st.volatile.shared.u32 	[%r1379+4], %r1378;
	shl.b32 	%r1380, %r760, 2;
	add.s32 	%r3785, %r1380, %r3785;
	add.s32 	%r3784, %r1376, %r3784;
$L__BB0_511:
	setp.eq.s32 	%p85, %r774, 0;
	@%p85 bra 	$L__BB0_515;
	setp.eq.s32 	%p86, %r774, 1;
	mul.wide.s32 	%rd180, %r3785, 4;
	add.s64 	%rd35, %rd1, %rd180;
	ld.volatile.global.u32 	%r1381, [%rd35];
	shl.b32 	%r1382, %r3784, 2;
	mov.u32 	%r1383, _ZZ8GPU_TilePViiiiiiiiiiiiiiiiiS0_iiiiS0_S0_E5tile1;
	add.s32 	%r813, %r1383, %r1382;
	st.volatile.shared.u32 	[%r813], %r1381;
	@%p86 bra 	$L__BB0_515;
	setp.eq.s32 	%p87, %r774, 2;
	add.s32 	%r1384, %r952, %r949;
	add.s64 	%rd37, %rd35, %rd36;
	ld.volatile.global.u32 	%r1385, [%rd37];
	shl.b32 	%r1386, %r1384, 2;
	add.s32 	%r814, %r813, %r1386;
	st.volatile.shared.u32 	[%r814+4], %r1385;
	@%p87 bra 	$L__BB0_515;
	add.s64 	%rd181, %rd37, %rd36;
	ld.volatile.global.u32 	%r1387, [%rd181];
	shl.b32 	%r1388, %r3, 2;
	add.s32 	%r1389, %r814, %r1388;
	st.volatile.shared.u32 	[%r1389+4], %r1387;
$L__BB0_515:
	setp.ge.s32 	%p88, %r631, %r745;
	bar.sync 	0;
	@%p88 bra 	$L__BB0_518;
	mov.u32 	%r3790, %r631;
$L__BB0_517:
	div.s32 	%r1390, %r3790, %r949;
	mul.lo.s32 	%r1391, %r1390, %r949;
	sub.s32 	%r1392, %r3790, %r1391;
	add.s32 	%r1393, %r762, %r1392;
	mad.lo.s32 	%r1394, %r1390, %r3, %r1393;
	add.s32 	%r1395, %r1394, %r3;
	add.s32 	%r1396, %r1394, %r952;
	shl.b32 	%r1397, %r1396, 2;
	mov.u32 	%r1398, _ZZ8GPU_TilePViiiiiiiiiiiiiiiiiS0_iiiiS0_S0_E5tile1;
	add.s32 	%r1399, %r1398, %r1397;
	ld.volatile.shared.u32 	%r1400, [%r1399];
	shl.b32 	%r1401, %r949, 2;
	add.s32 	%r1402, %r1399, %r1401;
	ld.volatile.shared.u32 	%r1403, [%r1402+4];
	add.s32 	%r1404, %r1403, %r1400;
	shl.b32 	%r1405, %r1394, 2;
	add.s32 	%r1406, %r1398, %r1405;
	ld.volatile.shared.u32 	%r1407, [%r1406];
	add.s32 	%r1408, %r1404, %r1407;
	sub.s32 	%r1409, %r1394, %r952;
	shl.b32 	%r1410, %r1409, 2;
	add.s32 	%r1411, %r1398, %r1410;
	ld.volatile.shared.u32 	%r1412, [%r1411];
	add.s32 	%r1413, %r1408, %r1412;
	add.s32 	%r1414, %r952, %r949;
	sub.s32 	%r1415, %r1394, %r1414;
	shl.b32 	%r1416, %r1415, 2;
	add.s32 	%r1417, %r1398, %r1416;
	ld.volatile.shared.u32 	%r1418, [%r1417+-4];
	add.s32 	%r1419, %r1413, %r1418;
	mul.hi.s32 	%r1420, %r1419, 1717986919;
	shr.u32 	%r1421, %r1420, 31;
	shr.s32 	%r1422, %r1420, 1;
	add.s32 	%r1423, %r1422, %r1421;
	shl.b32 	%r1424, %r1395, 2;
	mov.u32 	%r1425, _ZZ8GPU_TilePViiiiiiiiiiiiiiiiiS0_iiiiS0_S0_E5tile2;
	add.s32 	%r1426, %r1425, %r1424;
	st.volatile.shared.u32 	[%r1426+4], %r1423;
	add.s32 	%r3790, %r3790, %r763;
	setp.lt.s32 	%p89, %r3790, %r745;
	@%p89 bra 	$L__BB0_517;
$L__BB0_518:
	setp.ge.u32 	%p90, %r631, %r758;
	bar.sync 	0;
	@%p90 bra 	$L__BB0_520;
	div.u32 	%r1427, %r631, %r1;
	mul.lo.s32 	%r1428, %r1427, %r1;
	sub.s32 	%r1429, %r631, %r1428;
	add.s32 	%r1430, %r1427, %r1;
	add.s32 	%r1431, %r1429, %r949;
	mad.lo.s32 	%r1432, %r1430, %r3, %r1431;
	shl.b32 	%r1433, %r1432, 2;
	mov.u32 	%r1434, _ZZ8GPU_TilePViiiiiiiiiiiiiiiiiS0_iiiiS0_S0_E5tile1;
	add.s32 	%r1435, %r1434, %r1433;
	ld.volatile.shared.u32 	%r1436, [%r1435];
	st.shared.u32 	[%r795], %r1436;
$L__BB0_520:
	setp.ge.u32 	%p91, %r631, %r949;
	bar.sync 	0;
	@%p91 bra 	$L__BB0_533;
	setp.lt.s32 	%p92, %r952, 0;
	add.s32 	%r1437, %r792, %r3779;
	add.s32 	%r1438, %r3780, %r764;
	mad.lo.s32 	%r3795, %r761, %r1438, %r1437;
	@%p92 bra 	$L__BB0_533;
	setp.lt.u32 	%p93, %r952, 7;
	mov.u32 	%r3794, %r766;
	@%p93 bra 	$L__BB0_525;
	mov.b32 	%r3793, 0;
	mov.u32 	%r3794, %r766;
$L__BB0_524:
	.pragma "nounroll";
	shl.b32 	%r1440, %r3794, 2;
	mov.u32 	%r1441, _ZZ8GPU_TilePViiiiiiiiiiiiiiiiiS0_iiiiS0_S0_E5tile1;
	add.s32 	%r1442, %r1441, %r1440;
	ld.volatile.shared.u32 	%r1443, [%r1442];
	mul.wide.s32 	%rd182, %r3795, 4;
	add.s64 	%rd183, %rd1, %rd182;
	st.volatile.global.u32 	[%rd183], %r1443;
	add.s32 	%r1444, %r952, %r949;
	shl.b32 	%r1445, %r1444, 2;
	add.s32 	%r1446, %r1442, %r1445;
	ld.volatile.shared.u32 	%r1447, [%r1446+4];
	add.s64 	%rd185, %rd183, %rd36;
	st.volatile.global.u32 	[%rd185], %r1447;
	shl.b32 	%r1448, %r3, 2;
	add.s32 	%r1449, %r1446, %r1448;
	ld.volatile.shared.u32 	%r1450, [%r1449+4];
	add.s64 	%rd186, %rd185, %rd36;
	st.volatile.global.u32 	[%rd186], %r1450;
	add.s32 	%r1451, %r1449, %r1448;
	ld.volatile.shared.u32 	%r1452, [%r1451+4];
	add.s64 	%rd187, %rd186, %rd36;
	st.volatile.global.u32 	[%rd187], %r1452;
	add.s32 	%r1453, %r1451, %r1448;
	ld.volatile.shared.u32 	%r1454, [%r1453+4];
	add.s64 	%rd188, %rd187, %rd36;
	st.volatile.global.u32 	[%rd188], %r1454;
	add.s32 	%r1455, %r1453, %r1448;
	ld.volatile.shared.u32 	%r1456, [%r1455+4];
	add.s64 	%rd189, %rd188, %rd36;
	st.volatile.global.u32 	[%rd189], %r1456;
	add.s32 	%r1457, %r1455, %r1448;
	ld.volatile.shared.u32 	%r1458, [%r1457+4];
	add.s64 	%rd190, %rd189, %rd36;
	st.volatile.global.u32 	[%rd190], %r1458;
	add.s32 	%r1459, %r1457, %r1448;
	ld.volatile.shared.u32 	%r1460, [%r1459+4];
	add.s64 	%rd191, %rd190, %rd36;
	st.volatile.global.u32 	[%rd191], %r1460;
	shl.b32 	%r1461, %r760, 3;
	add.s32 	%r3795, %r1461, %r3795;
	shl.b32 	%r1462, %r3, 3;
	add.s32 	%r3794, %r1462, %r3794;
	add.s32 	%r3793, %r3793, 8;
	setp.ne.s32 	%p94, %r3793, %r775;
	@%p94 bra 	$L__BB0_524;
$L__BB0_525:
	setp.eq.s32 	%p95, %r771, 0;
	@%p95 bra 	$L__BB0_533;
	setp.lt.u32 	%p96, %r772, 3;
	@%p96 bra 	$L__BB0_528;
	shl.b32 	%r1463, %r3794, 2;
	mov.u32 	%r1464, _ZZ8GPU_TilePViiiiiiiiiiiiiiiiiS0_iiiiS0_S0_E5tile1;
	add.s32 	%r1465, %r1464, %r1463;
	ld.volatile.shared.u32 	%r1466, [%r1465];
	mul.wide.s32 	%rd192, %r3795, 4;
	add.s64 	%rd193, %rd1, %rd192;
	st.volatile.global.u32 	[%rd193], %r1466;
	add.s32 	%r1467, %r952, %r949;
	shl.b32 	%r1468, %r1467, 2;
	add.s32 	%r1469, %r1465, %r1468;
	ld.volatile.shared.u32 	%r1470, [%r1469+4];
	add.s64 	%rd195, %rd193, %rd36;
	st.volatile.global.u32 	[%rd195], %r1470;
	shl.b32 	%r1471, %r3, 2;
	add.s32 	%r1472, %r1469, %r1471;
	ld.volatile.shared.u32 	%r1473, [%r1472+4];
	add.s64 	%rd196, %rd195, %rd36;
	st.volatile.global.u32 	[%rd196], %r1473;
	add.s32 	%r1474, %r1472, %r1471;
	ld.volatile.shared.u32 	%r1475, [%r1474+4];
	add.s64 	%rd197, %rd196, %rd36;
	st.volatile.global.u32 	[%rd197], %r1475;
	shl.b32 	%r1476, %r760, 2;
	add.s32 	%r3795, %r1476, %r3795;
	add.s32 	%r3794, %r1471, %r3794;
$L__BB0_528:
	setp.eq.s32 	%p97, %r774, 0;
	@%p97 bra 	$L__BB0_533;
	setp.eq.s32 	%p98, %r776, 0;
	@%p98 bra 	$L__BB0_531;
	shl.b32 	%r1477, %r3794, 2;
	mov.u32 	%r1478, _ZZ8GPU_TilePViiiiiiiiiiiiiiiiiS0_iiiiS0_S0_E5tile1;
	add.s32 	%r1479, %r1478, %r1477;
	ld.volatile.shared.u32 	%r1480, [%r1479];
	mul.wide.s32 	%rd198, %r3795, 4;
	add.s64 	%rd199, %rd1, %rd198;
	st.volatile.global.u32 	[%rd199], %r1480;
	add.s32 	%r1481, %r952, %r949;
	shl.b32 	%r1482, %r1481, 2;
	add.s32 	%r1483, %r1479, %r1482;
	ld.volatile.shared.u32 	%r1484, [%r1483+4];
	add.s64 	%rd201, %rd199, %rd36;
	st.volatile.global.u32 	[%rd201], %r1484;
	shl.b32 	%r1485, %r760, 1;
	add.s32 	%r3795, %r3795, %r1485;
	shl.b32 	%r1486, %r3, 1;
	add.s32 	%r3794, %r3794, %r1486;
$L__BB0_531:
	setp.ne.s32 	%p99, %r777, 0;
	@%p99 bra 	$L__BB0_533;
	shl.b32 	%r1487, %r3794, 2;
	mov.u32 	%r1488, _ZZ8GPU_TilePViiiiiiiiiiiiiiiiiS0_iiiiS0_S0_E5tile1;
	add.s32 	%r1489, %r1488, %r1487;
	ld.volatile.shared.u32 	%r1490, [%r1489];
	mul.wide.s32 	%rd202, %r3795, 4;
	add.s64 	%rd203, %rd1, %rd202;
	st.volatile.global.u32 	[%rd203], %r1490;
$L__BB0_533:
	setp.ge.s32 	%p100, %r634, %r4;
	membar.gl;
	bar.sync 	0;
	@%p100 bra 	$L__BB0_539;
	mov.u32 	%r3800, %r767;
	mov.u32 	%r3801, %r634;
$L__BB0_535:
	setp.ge.s32 	%p101, %r633, %r3;
	@%p101 bra 	$L__BB0_538;
	mov.u32 	%r3802, %r633;
$L__BB0_537:
	add.s32 	%r1491, %r3802, %r3800;
	shl.b32 	%r1492, %r1491, 2;
	mov.u32 	%r1493, _ZZ8GPU_TilePViiiiiiiiiiiiiiiiiS0_iiiiS0_S0_E5tile2;
	add.s32 	%r1494, %r1493, %r1492;
	ld.volatile.shared.u32 	%r1495, [%r1494];
	mov.u32 	%r1496, _ZZ8GPU_TilePViiiiiiiiiiiiiiiiiS0_iiiiS0_S0_E5tile1;
	add.s32 	%r1497, %r1496, %r1492;
	st.volatile.shared.u32 	[%r1497], %r1495;
	mov.b32 	%r1498, 0;
	st.volatile.shared.u32 	[%r1494], %r1498;
	add.s32 	%r3802, %r3802, 32;
	setp.lt.s32 	%p102, %r3802, %r3;
	@%p102 bra 	$L__BB0_537;
$L__BB0_538:
	add.s32 	%r3800, %r3800, %r756;
	add.s32 	%r3801, %r3801, %r958;
	setp.lt.s32 	%p103, %r3801, %r4;
	@%p103 bra 	$L__BB0_535;
$L__BB0_539:
	bar.sync 	0;
	add.s32 	%r840, %r3780, 1;
	not.b32 	%r3779, %r3780;
	setp.ne.s32 	%p104, %r840, %r961;
	mov.u32 	%r3780, %r840;
	@%p104 bra 	$L__BB0_498;
$L__BB0_540:
	setp.ge.s32 	%p105, %r631, %r745;
	@%p105 bra 	$L__BB0_543;
	sub.s32 	%r842, %r780, %r768;
	mov.u32 	%r3803, %r631;
$L__BB0_542:
	div.s32 	%r1499, %r3803, %r949;
	mul.lo.s32 	%r1500, %r1499, %r949;
	sub.s32 	%r1501, %r3803, %r1500;
	add.s32 	%r1502, %r842, %r1501;
	mad.lo.s32 	%r1503, %r1499, %r954, %r1502;
	add.s32 	%r1504, %r1499, %r1;
	add.s32 	%r1505, %r1501, %r952;
	mad.lo.s32 	%r1506, %r1504, %r3, %r1505;
	shl.b32 	%r1507, %r1506, 2;
	mov.u32 	%r1508, _ZZ8GPU_TilePViiiiiiiiiiiiiiiiiS0_iiiiS0_S0_E5tile1;
	add.s32 	%r1509, %r1508, %r1507;
	ld.volatile.shared.u32 	%r1510, [%r1509+4];
	mul.wide.s32 	%rd204, %r1503, 4;
	add.s64 	%rd205, %rd2, %rd204;
	st.volatile.global.u32 	[%rd205], %r1510;
	add.s32 	%r3803, %r3803, %r763;
	setp.lt.s32 	%p106, %r3803, %r745;
	@%p106 bra 	$L__BB0_542;
$L__BB0_543:
	setp.ne.s32 	%p107, %r631, 0;
	bar.sync 	0;
	@%p107 bra 	$L__BB0_545;
	ld.volatile.global.u32 	%r1511, [%rd28+4];
	add.s32 	%r1512, %r1511, 1;
	st.volatile.global.u32 	[%rd28+4], %r1512;
$L__BB0_545:
	bar.sync 	0;
	add.s32 	%r3774, %r3774, 1;
	setp.ne.s32 	%p108, %r3774, %r753;
	@%p108 bra 	$L__BB0_487;
$L__BB0_546:
	setp.ne.s32 	%p109, %r631, 0;
	mul.lo.s32 	%r846, %r753, %r949;
	@%p109 bra 	$L__BB0_549;
	add.s32 	%r1513, %r5, %r753;
	min.s32 	%r847, %r1513, %r955;
$L__BB0_548:
	ld.volatile.global.u32 	%r1514, [%rd28];
	setp.lt.s32 	%p110, %r1514, %r847;
	@%p110 bra 	$L__BB0_548;
$L__BB0_549:
	setp.lt.s32 	%p111, %r961, 1;
	bar.sync 	0;
	@%p111 bra 	$L__BB0_609;
	mul.lo.s32 	%r848, %r1, %r950;
	add.s32 	%r1516, %r631, %r2;
	mad.lo.s32 	%r1517, %r954, %r2, %r1516;
	add.s32 	%r849, %r1517, %r846;
	shl.b32 	%r850, %r1, 1;
	mul.lo.s32 	%r851, %r961, %r959;
	add.s32 	%r852, %r957, %r1;
	mul.lo.s32 	%r853, %r852, %r1;
	add.s32 	%r854, %r846, %r631;
	mad.lo.s32 	%r855, %r3, %r952, %r952;
	mov.u32 	%r856, %ntid.x;
	mul.lo.s32 	%r857, %r961, %r960;
	add.s32 	%r1518, %r1, %r631;
	mad.lo.s32 	%r858, %r3, %r950, %r1518;
	mul.lo.s32 	%r859, %r3, %r634;
	mul.lo.s32 	%r860, %r958, %r3;
	and.b32  	%r861, %r1, 15;
	add.s32 	%r862, %r861, -1;
	and.b32  	%r863, %r1, 7;
	add.s32 	%r864, %r863, -1;
	and.b32  	%r865, %r1, -16;
	and.b32  	%r866, %r1, 3;
	and.b32  	%r867, %r1, -8;
	and.b32  	%r868, %r952, 3;
	and.b32  	%r869, %r952, 1;
	mov.b32 	%r3804, 0;
	mul.wide.s32 	%rd40, %r852, 4;
$L__BB0_551:
	setp.ge.u32 	%p112, %r631, %r848;
	@%p112 bra 	$L__BB0_553;
	mad.lo.s32 	%r1519, %r848, %r3804, %r631;
	div.u32 	%r1520, %r631, %r1;
	mul.lo.s32 	%r1521, %r1520, %r1;
	sub.s32 	%r1522, %r631, %r1521;
	add.s32 	%r1523, %r1520, %r1;
	mad.lo.s32 	%r1524, %r1523, %r3, %r1522;
	shl.b32 	%r1525, %r1519, 2;
	mov.u32 	%r1526, _ZZ8GPU_TilePViiiiiiiiiiiiiiiiiS0_iiiiS0_S0_E9intra_dep;
	add.s32 	%r1527, %r1526, %r1525;
	ld.shared.u32 	%r1528, [%r1527];
	shl.b32 	%r1529, %r1524, 2;
	mov.u32 	%r1530, _ZZ8GPU_TilePViiiiiiiiiiiiiiiiiS0_iiiiS0_S0_E5tile1;
	add.s32 	%r1531, %r1530, %r1529;
	st.volatile.shared.u32 	[%r1531], %r1528;
$L__BB0_553:
	setp.ge.u32 	%p113, %r631, %r848;
	mul.lo.s32 	%r1532, %r3804, %r954;
	sub.s32 	%r871, %r963, %r1532;
	@%p113 bra 	$L__BB0_555;
	cvt.s64.s32 	%rd206, %r871;
	div.u32 	%r1533, %r631, %r1;
	mad.lo.s32 	%r1534, %r1533, %r954, %r957;
	mul.lo.s32 	%r1535, %r1533, %r1;
	sub.s32 	%r1536, %r631, %r1535;
	add.s32 	%r1537, %r1534, %r1536;
	cvt.s64.s32 	%rd207, %r1537;
	add.s64 	%rd208, %rd207, %rd206;
	shl.b64 	%rd209, %rd208, 2;
	add.s64 	%rd210, %rd2, %rd209;
	ld.volatile.global.u32 	%r1538, [%rd210];
	add.s32 	%r1539, %r855, %r3;
	add.s32 	%r1540, %r1539, %r3804;
	add.s32 	%r1541, %r1540, %r1536;
	mad.lo.s32 	%r1542, %r1533, %r3, %r1541;
	shl.b32 	%r1543, %r1542, 2;
	mov.u32 	%r1544, _ZZ8GPU_TilePViiiiiiiiiiiiiiiiiS0_iiiiS0_S0_E5tile1;
	add.s32 	%r1545, %r1544, %r1543;
	st.volatile.shared.u32 	[%r1545+4], %r1538;
$L__BB0_555:
	setp.lt.s32 	%p114, %r952, 0;
	setp.gt.s32 	%p115, %r955, 1;
	cvt.s64.s32 	%rd38, %r871;
	selp.b32 	%r872, %r3804, 0, %p115;
	sub.s32 	%r3809, %r849, %r872;
	add.s32 	%r874, %r3804, %r850;
	setp.ge.u32 	%p116, %r631, %r874;
	or.pred  	%p117, %p116, %p114;
	@%p117 bra 	$L__BB0_569;
	setp.lt.u32 	%p118, %r952, 15;
	mov.u32 	%r3808, %r631;
	@%p118 bra 	$L__BB0_559;
	mov.b32 	%r3807, 0;
	mov.u32 	%r3808, %r631;
$L__BB0_558:
	.pragma "nounroll";
	cvt.s64.s32 	%rd211, %r3809;
	add.s64 	%rd212, %rd211, %rd38;
	shl.b64 	%rd213, %rd212, 2;
	add.s64 	%rd214, %rd2, %rd213;
	ld.volatile.global.u32 	%r1547, [%rd214];
	shl.b32 	%r1548, %r3808, 2;
	mov.u32 	%r1549, _ZZ8GPU_TilePViiiiiiiiiiiiiiiiiS0_iiiiS0_S0_E5tile1;
	add.s32 	%r1550, %r1549, %r1548;
	st.volatile.shared.u32 	[%r1550], %r1547;
	add.s32 	%r1551, %r952, %r949;
	add.s32 	%r1552, %r3809, %r954;
	cvt.s64.s32 	%rd215, %r1552;
	add.s64 	%rd216, %rd215, %rd38;
	shl.b64 	%rd217, %rd216, 2;
	add.s64 	%rd218, %rd2, %rd217;
	ld.volatile.global.u32 	%r1553, [%rd218];
	shl.b32 	%r1554, %r1551, 2;
	add.s32 	%r1555, %r1550, %r1554;
	st.volatile.shared.u32 	[%r1555+4], %r1553;
	add.s32 	%r1556, %r1552, %r954;
	cvt.s64.s32 	%rd219, %r1556;
	add.s64 	%rd220, %rd219, %rd38;
	shl.b64 	%rd221, %rd220, 2;
	add.s64 	%rd222, %rd2, %rd221;
	ld.volatile.global.u32 	%r1557, [%rd222];
	shl.b32 	%r1558, %r3, 2;
	add.s32 	%r1559, %r1555, %r1558;
	st.volatile.shared.u32 	[%r1559+4], %r1557;
	add.s32 	%r1560, %r1556, %r954;
	cvt.s64.s32 	%rd223, %r1560;
	add.s64 	%rd224, %rd223, %rd38;
	shl.b64 	%rd225, %rd224, 2;
	add.s64 	%rd226, %rd2, %rd225;
	ld.volatile.global.u32 	%r1561, [%rd226];
	add.s32 	%r1562, %r1559, %r1558;
	st.volatile.shared.u32 	[%r1562+4], %r1561;
	add.s32 	%r1563, %r1560, %r954;
	cvt.s64.s32 	%rd227, %r1563;
	add.s64 	%rd228, %rd227, %rd38;
	shl.b64 	%rd229, %rd228, 2;
	add.s64 	%rd230, %rd2, %rd229;
	ld.volatile.global.u32 	%r1564, [%rd230];
	add.s32 	%r1565, %r1562, %r1558;
	st.volatile.shared.u32 	[%r1565+4], %r1564;
	add.s32 	%r1566, %r1563, %r954;
	cvt.s64.s32 	%rd231, %r1566;
	add.s64 	%rd232, %rd231, %rd38;
	shl.b64 	%rd233, %rd232, 2;
	add.s64 	%rd234, %rd2, %rd233;
	ld.volatile.global.u32 	%r1567, [%rd234];
	add.s32 	%r1568, %r1565, %r1558;
	st.volatile.shared.u32 	[%r1568+4], %r1567;
	add.s32 	%r1569, %r1566, %r954;
	cvt.s64.s32 	%rd235, %r1569;
	add.s64 	%rd236, %rd235, %rd38;
	shl.b64 	%rd237, %rd236, 2;
	add.s64 	%rd238, %rd2, %rd237;
	ld.volatile.global.u32 	%r1570, [%rd238];
	add.s32 	%r1571, %r1568, %r1558;
	st.volatile.shared.u32 	[%r1571+4], %r1570;
	add.s32 	%r1572, %r1569, %r954;
	cvt.s64.s32 	%rd239, %r1572;
	add.s64 	%rd240, %rd239, %rd38;
	shl.b64 	%rd241, %rd240, 2;
	add.s64 	%rd242, %rd2, %rd241;
	ld.volatile.global.u32 	%r1573, [%rd242];
	add.s32 	%r1574, %r1571, %r1558;
	st.volatile.shared.u32 	[%r1574+4], %r1573;
	add.s32 	%r1575, %r1572, %r954;
	cvt.s64.s32 	%rd243, %r1575;
	add.s64 	%rd244, %rd243, %rd38;
	shl.b64 	%rd245, %rd244, 2;
	add.s64 	%rd246, %rd2, %rd245;
	ld.volatile.global.u32 	%r1576, [%rd246];
	add.s32 	%r1577, %r1574, %r1558;
	st.volatile.shared.u32 	[%r1577+4], %r1576;
	add.s32 	%r1578, %r1575, %r954;
	cvt.s64.s32 	%rd247, %r1578;
	add.s64 	%rd248, %rd247, %rd38;
	shl.b64 	%rd249, %rd248, 2;
	add.s64 	%rd250, %rd2, %rd249;
	ld.volatile.global.u32 	%r1579, [%rd250];
	add.s32 	%r1580, %r1577, %r1558;
	st.volatile.shared.u32 	[%r1580+4], %r1579;
	add.s32 	%r1581, %r1578, %r954;
	cvt.s64.s32 	%rd251, %r1581;
	add.s64 	%rd252, %rd251, %rd38;
	shl.b64 	%rd253, %rd252, 2;
	add.s64 	%rd254, %rd2, %rd253;
	ld.volatile.global.u32 	%r1582, [%rd254];
	add.s32 	%r1583, %r1580, %r1558;
	st.volatile.shared.u32 	[%r1583+4], %r1582;
	add.s32 	%r1584, %r1581, %r954;
	cvt.s64.s32 	%rd255, %r1584;
	add.s64 	%rd256, %rd255, %rd38;
	shl.b64 	%rd257, %rd256, 2;
	add.s64 	%rd258, %rd2, %rd257;
	ld.volatile.global.u32 	%r1585, [%rd258];
	add.s32 	%r1586, %r1583, %r1558;
	st.volatile.shared.u32 	[%r1586+4], %r1585;
	add.s32 	%r1587, %r1584, %r954;
	cvt.s64.s32 	%rd259, %r1587;
	add.s64 	%rd260, %rd259, %rd38;
	shl.b64 	%rd261, %rd260, 2;
	add.s64 	%rd262, %rd2, %rd261;
	ld.volatile.global.u32 	%r1588, [%rd262];
	add.s32 	%r1589, %r1586, %r1558;
	st.volatile.shared.u32 	[%r1589+4], %r1588;
	add.s32 	%r1590, %r1587, %r954;
	cvt.s64.s32 	%rd263, %r1590;
	add.s64 	%rd264, %rd263, %rd38;
	shl.b64 	%rd265, %rd264, 2;
	add.s64 	%rd266, %rd2, %rd265;
	ld.volatile.global.u32 	%r1591, [%rd266];
	add.s32 	%r1592, %r1589, %r1558;
	st.volatile.shared.u32 	[%r1592+4], %r1591;
	add.s32 	%r1593, %r1590, %r954;
	cvt.s64.s32 	%rd267, %r1593;
	add.s64 	%rd268, %rd267, %rd38;
	shl.b64 	%rd269, %rd268, 2;
	add.s64 	%rd270, %rd2, %rd269;
	ld.volatile.global.u32 	%r1594, [%rd270];
	add.s32 	%r1595, %r1592, %r1558;
	st.volatile.shared.u32 	[%r1595+4], %r1594;
	add.s32 	%r1596, %r1593, %r954;
	cvt.s64.s32 	%rd271, %r1596;
	add.s64 	%rd272, %rd271, %rd38;
	shl.b64 	%rd273, %rd272, 2;
	add.s64 	%rd274, %rd2, %rd273;
	ld.volatile.global.u32 	%r1597, [%rd274];
	add.s32 	%r1598, %r1595, %r1558;
	st.volatile.shared.u32 	[%r1598+4], %r1597;
	shl.b32 	%r1599, %r3, 4;
	add.s32 	%r3808, %r1599, %r3808;
	add.s32 	%r3809, %r1596, %r954;
	add.s32 	%r3807, %r3807, 16;
	setp.ne.s32 	%p119, %r3807, %r865;
	@%p119 bra 	$L__BB0_558;
$L__BB0_559:
	setp.eq.s32 	%p120, %r861, 0;
	@%p120 bra 	$L__BB0_569;
	setp.lt.u32 	%p121, %r862, 7;
	@%p121 bra 	$L__BB0_562;
	cvt.s64.s32 	%rd275, %r3809;
	add.s64 	%rd276, %rd275, %rd38;
	shl.b64 	%rd277, %rd276, 2;
	add.s64 	%rd278, %rd2, %rd277;
	ld.volatile.global.u32 	%r1600, [%rd278];
	shl.b32 	%r1601, %r3808, 2;
	mov.u32 	%r1602, _ZZ8GPU_TilePViiiiiiiiiiiiiiiiiS0_iiiiS0_S0_E5tile1;
	add.s32 	%r1603, %r1602, %r1601;
	st.volatile.shared.u32 	[%r1603], %r1600;
	add.s32 	%r1604, %r952, %r949;
	add.s32 	%r1605, %r3809, %r954;
	cvt.s64.s32 	%rd279, %r1605;
	add.s64 	%rd280, %rd279, %rd38;
	shl.b64 	%rd281, %rd280, 2;
	add.s64 	%rd282, %rd2, %rd281;
	ld.volatile.global.u32 	%r1606, [%rd282];
	shl.b32 	%r1607, %r1604, 2;
	add.s32 	%r1608, %r1603, %r1607;
	st.volatile.shared.u32 	[%r1608+4], %r1606;
	add.s32 	%r1609, %r1605, %r954;
	cvt.s64.s32 	%rd283, %r1609;
	add.s64 	%rd284, %rd283, %rd38;
	shl.b64 	%rd285, %rd284, 2;
	add.s64 	%rd286, %rd2, %rd285;
	ld.volatile.global.u32 	%r1610, [%rd286];
	shl.b32 	%r1611, %r3, 2;
	add.s32 	%r1612, %r1608, %r1611;
	st.volatile.shared.u32 	[%r1612+4], %r1610;
	add.s32 	%r1613, %r1609, %r954;
	cvt.s64.s32 	%rd287, %r1613;
	add.s64 	%rd288, %rd287, %rd38;
	shl.b64 	%rd289, %rd288, 2;
	add.s64 	%rd290, %rd2, %rd289;
	ld.volatile.global.u32 	%r1614, [%rd290];
	add.s32 	%r1615, %r1612, %r1611;
	st.volatile.shared.u32 	[%r1615+4], %r1614;
	add.s32 	%r1616, %r1613, %r954;
	cvt.s64.s32 	%rd291, %r1616;
	add.s64 	%rd292, %rd291, %rd38;
	shl.b64 	%rd293, %rd292, 2;
	add.s64 	%rd294, %rd2, %rd293;
	ld.volatile.global.u32 	%r1617, [%rd294];
	add.s32 	%r1618, %r1615, %r1611;
	st.volatile.shared.u32 	[%r1618+4], %r1617;
	add.s32 	%r1619, %r1616, %r954;
	cvt.s64.s32 	%rd295, %r1619;
	add.s64 	%rd296, %rd295, %rd38;
	shl.b64 	%rd297, %rd296, 2;
	add.s64 	%rd298, %rd2, %rd297;
	ld.volatile.global.u32 	%r1620, [%rd298];
	add.s32 	%r1621, %r1618, %r1611;
	st.volatile.shared.u32 	[%r1621+4], %r1620;
	add.s32 	%r1622, %r1619, %r954;
	cvt.s64.s32 	%rd299, %r1622;
	add.s64 	%rd300, %rd299, %rd38;
	shl.b64 	%rd301, %rd300, 2;
	add.s64 	%rd302, %rd2, %rd301;
	ld.volatile.global.u32 	%r1623, [%rd302];
	add.s32 	%r1624, %r1621, %r1611;
	st.volatile.shared.u32 	[%r1624+4], %r1623;
	add.s32 	%r1625, %r1622, %r954;
	cvt.s64.s32 	%rd303, %r1625;
	add.s64 	%rd304, %rd303, %rd38;
	shl.b64 	%rd305, %rd304, 2;
	add.s64 	%rd306, %rd2, %rd305;
	ld.volatile.global.u32 	%r1626, [%rd306];
	add.s32 	%r1627, %r1624, %r1611;
	st.volatile.shared.u32 	[%r1627+4], %r1626;
	shl.b32 	%r1628, %r3, 3;
	add.s32 	%r3808, %r1628, %r3808;
	add.s32 	%r3809, %r1625, %r954;
$L__BB0_562:
	setp.eq.s32 	%p122, %r863, 0;
	@%p122 bra 	$L__BB0_569;
	setp.lt.u32 	%p123, %r864, 3;
	@%p123 bra 	$L__BB0_565;
	cvt.s64.s32 	%rd307, %r3809;
	add.s64 	%rd308, %rd307, %rd38;
	shl.b64 	%rd309, %rd308, 2;
	add.s64 	%rd310, %rd2, %rd309;
	ld.volatile.global.u32 	%r1629, [%rd310];
	shl.b32 	%r1630, %r3808, 2;
	mov.u32 	%r1631, _ZZ8GPU_TilePViiiiiiiiiiiiiiiiiS0_iiiiS0_S0_E5tile1;
	add.s32 	%r1632, %r1631, %r1630;
	st.volatile.shared.u32 	[%r1632], %r1629;
	add.s32 	%r1633, %r952, %r949;
	add.s32 	%r1634, %r3809, %r954;
	cvt.s64.s32 	%rd311, %r1634;
	add.s64 	%rd312, %rd311, %rd38;
	shl.b64 	%rd313, %rd312, 2;
	add.s64 	%rd314, %rd2, %rd313;
	ld.volatile.global.u32 	%r1635, [%rd314];
	shl.b32 	%r1636, %r1633, 2;
	add.s32 	%r1637, %r1632, %r1636;
	st.volatile.shared.u32 	[%r1637+4], %r1635;
	add.s32 	%r1638, %r1634, %r954;
	cvt.s64.s32 	%rd315, %r1638;
	add.s64 	%rd316, %rd315, %rd38;
	shl.b64 	%rd317, %rd316, 2;
	add.s64 	%rd318, %rd2, %rd317;
	ld.volatile.global.u32 	%r1639, [%rd318];
	shl.b32 	%r1640, %r3, 2;
	add.s32 	%r1641, %r1637, %r1640;
	st.volatile.shared.u32 	[%r1641+4], %r1639;
	add.s32 	%r1642, %r1638, %r954;
	cvt.s64.s32 	%rd319, %r1642;
	add.s64 	%rd320, %rd319, %rd38;
	shl.b64 	%rd321, %rd320, 2;
	add.s64 	%rd322, %rd2, %rd321;
	ld.volatile.global.u32 	%r1643, [%rd322];
	add.s32 	%r1644, %r1641, %r1640;
	st.volatile.shared.u32 	[%r1644+4], %r1643;
	add.s32 	%r3808, %r1640, %r3808;
	add.s32 	%r3809, %r1642, %r954;
$L__BB0_565:
	setp.eq.s32 	%p124, %r866, 0;
	@%p124 bra 	$L__BB0_569;
	setp.eq.s32 	%p125, %r866, 1;
	cvt.s64.s32 	%rd323, %r3809;
	add.s64 	%rd324, %rd323, %rd38;
	shl.b64 	%rd325, %rd324, 2;
	add.s64 	%rd326, %rd2, %rd325;
	ld.volatile.global.u32 	%r1645, [%rd326];
	shl.b32 	%r1646, %r3808, 2;
	mov.u32 	%r1647, _ZZ8GPU_TilePViiiiiiiiiiiiiiiiiS0_iiiiS0_S0_E5tile1;
	add.s32 	%r891, %r1647, %r1646;
	st.volatile.shared.u32 	[%r891], %r1645;
	@%p125 bra 	$L__BB0_569;
	add.s32 	%r892, %r3809, %r954;
	setp.eq.s32 	%p126, %r866, 2;
	add.s32 	%r1648, %r952, %r949;
	cvt.s64.s32 	%rd327, %r892;
	add.s64 	%rd328, %rd327, %rd38;
	shl.b64 	%rd329, %rd328, 2;
	add.s64 	%rd330, %rd2, %rd329;
	ld.volatile.global.u32 	%r1649, [%rd330];
	shl.b32 	%r1650, %r1648, 2;
	add.s32 	%r893, %r891, %r1650;
	st.volatile.shared.u32 	[%r893+4], %r1649;
	@%p126 bra 	$L__BB0_569;
	add.s32 	%r1651, %r892, %r954;
	cvt.s64.s32 	%rd331, %r1651;
	add.s64 	%rd332, %rd331, %rd38;
	shl.b64 	%rd333, %rd332, 2;
	add.s64 	%rd334, %rd2, %rd333;
	ld.volatile.global.u32 	%r1652, [%rd334];
	shl.b32 	%r1653, %r3, 2;
	add.s32 	%r1654, %r893, %r1653;
	st.volatile.shared.u32 	[%r1654+4], %r1652;
$L__BB0_569:
	add.s32 	%r894, %r874, %r2;
	setp.ge.u32 	%p127, %r631, %r894;
	@%p127 bra 	$L__BB0_584;
	setp.lt.s32 	%p128, %r952, 0;
	sub.s32 	%r1655, %r854, %r872;
	add.s32 	%r1656, %r3804, %r851;
	mad.lo.s32 	%r3818, %r853, %r1656, %r1655;
	@%p128 bra 	$L__BB0_584;
	setp.lt.u32 	%p129, %r952, 15;
	mov.u32 	%r3817, %r631;
	@%p129 bra 	$L__BB0_574;
	mov.b32 	%r3816, 0;
	mov.u32 	%r3817, %r631;
$L__BB0_573:
	.pragma "nounroll";
	mul.wide.s32 	%rd335, %r3818, 4;
	add.s64 	%rd336, %rd1, %rd335;
	ld.volatile.global.u32 	%r1658, [%rd336];
	shl.b32 	%r1659, %r3817, 2;
	mov.u32 	%r1660, _ZZ8GPU_TilePViiiiiiiiiiiiiiiiiS0_iiiiS0_S0_E5tile1;
	add.s32 	%r1661, %r1660, %r1659;
	st.volatile.shared.u32 	[%r1661], %r1658;
	add.s32 	%r1662, %r952, %r949;
	add.s64 	%rd338, %rd336, %rd40;
	ld.volatile.global.u32 	%r1663, [%rd338];
	shl.b32 	%r1664, %r1662, 2;
	add.s32 	%r1665, %r1661, %r1664;
	st.volatile.shared.u32 	[%r1665+4], %r1663;
	add.s64 	%rd339, %rd338, %rd40;
	ld.volatile.global.u32 	%r1666, [%rd339];
	shl.b32 	%r1667, %r3, 2;
	add.s32 	%r1668, %r1665, %r1667;
	st.volatile.shared.u32 	[%r1668+4], %r1666;
	add.s64 	%rd340, %rd339, %rd40;
	ld.volatile.global.u32 	%r1669, [%rd340];
	add.s32 	%r1670, %r1668, %r1667;
	st.volatile.shared.u32 	[%r1670+4], %r1669;
	add.s64 	%rd341, %rd340, %rd40;
	ld.volatile.global.u32 	%r1671, [%rd341];
	add.s32 	%r1672, %r1670, %r1667;
	st.volatile.shared.u32 	[%r1672+4], %r1671;
	add.s64 	%rd342, %rd341, %rd40;
	ld.volatile.global.u32 	%r1673, [%rd342];
	add.s32 	%r1674, %r1672, %r1667;
	st.volatile.shared.u32 	[%r1674+4], %r1673;
	add.s64 	%rd343, %rd342, %rd40;
	ld.volatile.global.u32 	%r1675, [%rd343];
	add.s32 	%r1676, %r1674, %r1667;
	st.volatile.shared.u32 	[%r1676+4], %r1675;
	add.s64 	%rd344, %rd343, %rd40;
	ld.volatile.global.u32 	%r1677, [%rd344];
	add.s32 	%r1678, %r1676, %r1667;
	st.volatile.shared.u32 	[%r1678+4], %r1677;
	add.s64 	%rd345, %rd344, %rd40;
	ld.volatile.global.u32 	%r1679, [%rd345];
	add.s32 	%r1680, %r1678, %r1667;
	st.volatile.shared.u32 	[%r1680+4], %r1679;
	add.s64 	%rd346, %rd345, %rd40;
	ld.volatile.global.u32 	%r1681, [%rd346];
	add.s32 	%r1682, %r1680, %r1667;
	st.volatile.shared.u32 	[%r1682+4], %r1681;
	add.s64 	%rd347, %rd346, %rd40;
	ld.volatile.global.u32 	%r1683, [%rd347];
	add.s32 	%r1684, %r1682, %r1667;
	st.volatile.shared.u32 	[%r1684+4], %r1683;
	add.s64 	%rd348, %rd347, %rd40;
	ld.volatile.global.u32 	%r1685, [%rd348];
	add.s32 	%r1686, %r1684, %r1667;
	st.volatile.shared.u32 	[%r1686+4], %r1685;
	add.s64 	%rd349, %rd348, %rd40;
	ld.volatile.global.u32 	%r1687, [%rd349];
	add.s32 	%r1688, %r1686, %r1667;
	st.volatile.shared.u32 	[%r1688+4], %r1687;
	add.s64 	%rd350, %rd349, %rd40;
	ld.volatile.global.u32 	%r1689, [%rd350];
	add.s32 	%r1690, %r1688, %r1667;
	st.volatile.shared.u32 	[%r1690+4], %r1689;
	add.s64 	%rd351, %rd350, %rd40;
	ld.volatile.global.u32 	%r1691, [%rd351];
	add.s32 	%r1692, %r1690, %r1667;
	st.volatile.shared.u32 	[%r1692+4], %r1691;
	add.s64 	%rd352, %rd351, %rd40;
	ld.volatile.global.u32 	%r1693, [%rd352];
	add.s32 	%r1694, %r1692, %r1667;
	st.volatile.shared.u32 	[%r1694+4], %r1693;
	shl.b32 	%r1695, %r852, 4;
	add.s32 	%r3818, %r1695, %r3818;
	shl.b32 	%r1696, %r3, 4;
	add.s32 	%r3817, %r1696, %r3817;
	add.s32 	%r3816, %r3816, 16;
	setp.ne.s32 	%p130, %r3816, %r865;
	@%p130 bra 	$L__BB0_573;
$L__BB0_574:
	setp.eq.s32 	%p131, %r861, 0;
	@%p131 bra 	$L__BB0_584;
	setp.lt.u32 	%p132, %r862, 7;
	@%p132 bra 	$L__BB0_577;
	mul.wide.s32 	%rd353, %r3818, 4;
	add.s64 	%rd354, %rd1, %rd353;
	ld.volatile.global.u32 	%r1697, [%rd354];
	shl.b32 	%r1698, %r3817, 2;
	mov.u32 	%r1699, _ZZ8GPU_TilePViiiiiiiiiiiiiiiiiS0_iiiiS0_S0_E5tile1;
	add.s32 	%r1700, %r1699, %r1698;
	st.volatile.shared.u32 	[%r1700], %r1697;
	add.s32 	%r1701, %r952, %r949;
	add.s64 	%rd356, %rd354, %rd40;
	ld.volatile.global.u32 	%r1702, [%rd356];
	shl.b32 	%r1703, %r1701, 2;
	add.s32 	%r1704, %r1700, %r1703;
	st.volatile.shared.u32 	[%r1704+4], %r1702;
	add.s64 	%rd357, %rd356, %rd40;
	ld.volatile.global.u32 	%r1705, [%rd357];
	shl.b32 	%r1706, %r3, 2;
	add.s32 	%r1707, %r1704, %r1706;
	st.volatile.shared.u32 	[%r1707+4], %r1705;
	add.s64 	%rd358, %rd357, %rd40;
	ld.volatile.global.u32 	%r1708, [%rd358];
	add.s32 	%r1709, %r1707, %r1706;
	st.volatile.shared.u32 	[%r1709+4], %r1708;
	add.s64 	%rd359, %rd358, %rd40;
	ld.volatile.global.u32 	%r1710, [%rd359];
	add.s32 	%r1711, %r1709, %r1706;
	st.volatile.shared.u32 	[%r1711+4], %r1710;
	add.s64 	%rd360, %rd359, %rd40;
	ld.volatile.global.u32 	%r1712, [%rd360];
	add.s32 	%r1713, %r1711, %r1706;
	st.volatile.shared.u32 	[%r1713+4], %r1712;
	add.s64 	%rd361, %rd360, %rd40;
	ld.volatile.global.u32 	%r1714, [%rd361];
	add.s32 	%r1715, %r1713, %r1706;
	st.volatile.shared.u32 	[%r1715+4], %r1714;
	add.s64 	%rd362, %rd361, %rd40;
	ld.volatile.global.u32 	%r1716, [%rd362];
	add.s32 	%r1717, %r1715, %r1706;
	st.volatile.shared.u32 	[%r1717+4], %r1716;
	shl.b32 	%r1718, %r852, 3;
	add.s32 	%r3818, %r1718, %r3818;
	shl.b32 	%r1719, %r3, 3;
	add.s32 	%r3817, %r1719, %r3817;
$L__BB0_577:
	setp.eq.s32 	%p133, %r863, 0;
	@%p133 bra 	$L__BB0_584;
	setp.lt.u32 	%p134, %r864, 3;
	@%p134 bra 	$L__BB0_580;
	mul.wide.s32 	%rd363, %r3818, 4;
	add.s64 	%rd364, %rd1, %rd363;
	ld.volatile.global.u32 	%r1720, [%rd364];
	shl.b32 	%r1721, %r3817, 2;
	mov.u32 	%r1722, _ZZ8GPU_TilePViiiiiiiiiiiiiiiiiS0_iiiiS0_S0_E5tile1;
	add.s32 	%r1723, %r1722, %r1721;
	st.volatile.shared.u32 	[%r1723], %r1720;
	add.s32 	%r1724, %r952, %r949;
	add.s64 	%rd366, %rd364, %rd40;
	ld.volatile.global.u32 	%r1725, [%rd366];
	shl.b32 	%r1726, %r1724, 2;
	add.s32 	%r1727, %r1723, %r1726;
	st.volatile.shared.u32 	[%r1727+4], %r1725;
	add.s64 	%rd367, %rd366, %rd40;
	ld.volatile.global.u32 	%r1728, [%rd367];
	shl.b32 	%r1729, %r3, 2;
	add.s32 	%r1730, %r1727, %r1729;
	st.volatile.shared.u32 	[%r1730+4], %r1728;
	add.s64 	%rd368, %rd367, %rd40;
	ld.volatile.global.u32 	%r1731, [%rd368];
	add.s32 	%r1732, %r1730, %r1729;
	st.volatile.shared.u32 	[%r1732+4], %r1731;
	shl.b32 	%r1733, %r852, 2;
	add.s32 	%r3818, %r1733, %r3818;
	add.s32 	%r3817, %r1729, %r3817;
$L__BB0_580:
	setp.eq.s32 	%p135, %r866, 0;
	@%p135 bra 	$L__BB0_584;
	setp.eq.s32 	%p136, %r866, 1;
	mul.wide.s32 	%rd369, %r3818, 4;
	add.s64 	%rd39, %rd1, %rd369;
	ld.volatile.global.u32 	%r1734, [%rd39];
	shl.b32 	%r1735, %r3817, 2;
	mov.u32 	%r1736, _ZZ8GPU_TilePViiiiiiiiiiiiiiiiiS0_iiiiS0_S0_E5tile1;
	add.s32 	%r912, %r1736, %r1735;
	st.volatile.shared.u32 	[%r912], %r1734;
	@%p136 bra 	$L__BB0_584;
	setp.eq.s32 	%p137, %r866, 2;
	add.s32 	%r1737, %r952, %r949;
	add.s64 	%rd41, %rd39, %rd40;
	ld.volatile.global.u32 	%r1738, [%rd41];
	shl.b32 	%r1739, %r1737, 2;
	add.s32 	%r913, %r912, %r1739;
	st.volatile.shared.u32 	[%r913+4], %r1738;
	@%p137 bra 	$L__BB0_584;
	add.s64 	%rd370, %rd41, %rd40;
	ld.volatile.global.u32 	%r1740, [%rd370];
	shl.b32 	%r1741, %r3, 2;
	add.s32 	%r1742, %r913, %r1741;
	st.volatile.shared.u32 	[%r1742+4], %r1740;
$L__BB0_584:
	bar.sync 	0;
	add.s32 	%r914, %r3804, 1;
	mad.lo.s32 	%r915, %r950, %r3804, %r950;
	setp.ge.s32 	%p138, %r631, %r915;
	@%p138 bra 	$L__BB0_589;
	mov.u32 	%r3823, %r631;
$L__BB0_586:
	rem.s32 	%r917, %r3823, %r914;
	setp.gt.s32 	%p139, %r917, %r3804;
	@%p139 bra 	$L__BB0_588;
	add.s32 	%r1743, %r855, %r917;
	div.s32 	%r1744, %r3823, %r914;
	mad.lo.s32 	%r1745, %r1744, %r3, %r1743;
	add.s32 	%r1746, %r1745, %r952;
	shl.b32 	%r1747, %r1746, 2;
	mov.u32 	%r1748, _ZZ8GPU_TilePViiiiiiiiiiiiiiiiiS0_iiiiS0_S0_E5tile1;
	add.s32 	%r1749, %r1748, %r1747;
	ld.volatile.shared.u32 	%r1750, [%r1749];
	shl.b32 	%r1751, %r949, 2;
	add.s32 	%r1752, %r1749, %r1751;
	ld.volatile.shared.u32 	%r1753, [%r1752+4];
	add.s32 	%r1754, %r1753, %r1750;
	shl.b32 	%r1755, %r1745, 2;
	add.s32 	%r1756, %r1748, %r1755;
	ld.volatile.shared.u32 	%r1757, [%r1756];
	add.s32 	%r1758, %r1754, %r1757;
	sub.s32 	%r1759, %r1745, %r952;
	shl.b32 	%r1760, %r1759, 2;
	add.s32 	%r1761, %r1748, %r1760;
	ld.volatile.shared.u32 	%r1762, [%r1761];
	add.s32 	%r1763, %r1758, %r1762;
	add.s32 	%r1764, %r952, %r949;
	sub.s32 	%r1765, %r1745, %r1764;
	shl.b32 	%r1766, %r1765, 2;
	add.s32 	%r1767, %r1748, %r1766;
	ld.volatile.shared.u32 	%r1768, [%r1767+-4];
	add.s32 	%r1769, %r1763, %r1768;
	mul.hi.s32 	%r1770, %r1769, 1717986919;
	shr.u32 	%r1771, %r1770, 31;
	shr.s32 	%r1772, %r1770, 1;
	add.s32 	%r1773, %r1772, %r1771;
	add.s32 	%r1774, %r1745, %r3;
	shl.b32 	%r1775, %r1774, 2;
	mov.u32 	%r1776, _ZZ8GPU_TilePViiiiiiiiiiiiiiiiiS0_iiiiS0_S0_E5tile2;
	add.s32 	%r1777, %r1776, %r1775;
	st.volatile.shared.u32 	[%r1777+4], %r1773;
$L__BB0_588:
	add.s32 	%r3823, %r3823, %r856;
	setp.lt.s32 	%p140, %r3823, %r915;
	@%p140 bra 	$L__BB0_586;
$L__BB0_589:
	bar.sync 	0;
	rem.s32 	%r1778, %r957, %r949;
	add.s32 	%r1779, %r894, %r1778;
	setp.ge.u32 	%p141, %r631, %r1779;
	@%p141 bra 	$L__BB0_602;
	setp.lt.s32 	%p142, %r952, 0;
	sub.s32 	%r1780, %r846, %r3804;
	setp.gt.s32 	%p143, %r955, 1;
	selp.b32 	%r1781, %r1780, 0, %p143;
	add.s32 	%r1782, %r3804, %r857;
	mad.lo.s32 	%r1783, %r853, %r1782, %r1;
	add.s32 	%r1784, %r1783, %r1781;
	add.s32 	%r3828, %r1784, %r631;
	@%p142 bra 	$L__BB0_602;
	setp.lt.u32 	%p144, %r952, 7;
	mov.u32 	%r3827, %r858;
	@%p144 bra 	$L__BB0_594;
	mov.b32 	%r3826, 0;
	mov.u32 	%r3827, %r858;
$L__BB0_593:
	.pragma "nounroll";
	shl.b32 	%r1786, %r3827, 2;
	mov.u32 	%r1787, _ZZ8GPU_TilePViiiiiiiiiiiiiiiiiS0_iiiiS0_S0_E5tile1;
	add.s32 	%r1788, %r1787, %r1786;
	ld.volatile.shared.u32 	%r1789, [%r1788];
	mul.wide.s32 	%rd371, %r3828, 4;
	add.s64 	%rd372, %rd1, %rd371;
	st.volatile.global.u32 	[%rd372], %r1789;
	add.s32 	%r1790, %r952, %r949;
	shl.b32 	%r1791, %r1790, 2;
	add.s32 	%r1792, %r1788, %r1791;
	ld.volatile.shared.u32 	%r1793, [%r1792+4];
	add.s64 	%rd374, %rd372, %rd40;
	st.volatile.global.u32 	[%rd374], %r1793;
	shl.b32 	%r1794, %r3, 2;
	add.s32 	%r1795, %r1792, %r1794;
	ld.volatile.shared.u32 	%r1796, [%r1795+4];
	add.s64 	%rd375, %rd374, %rd40;
	st.volatile.global.u32 	[%rd375], %r1796;
	add.s32 	%r1797, %r1795, %r1794;
	ld.volatile.shared.u32 	%r1798, [%r1797+4];
	add.s64 	%rd376, %rd375, %rd40;
	st.volatile.global.u32 	[%rd376], %r1798;
	add.s32 	%r1799, %r1797, %r1794;
	ld.volatile.shared.u32 	%r1800, [%r1799+4];
	add.s64 	%rd377, %rd376, %rd40;
	st.volatile.global.u32 	[%rd377], %r1800;
	add.s32 	%r1801, %r1799, %r1794;
	ld.volatile.shared.u32 	%r1802, [%r1801+4];
	add.s64 	%rd378, %rd377, %rd40;
	st.volatile.global.u32 	[%rd378], %r1802;
	add.s32 	%r1803, %r1801, %r1794;
	ld.volatile.shared.u32 	%r1804, [%r1803+4];
	add.s64 	%rd379, %rd378, %rd40;
	st.volatile.global.u32 	[%rd379], %r1804;
	add.s32 	%r1805, %r1803, %r1794;
	ld.volatile.shared.u32 	%r1806, [%r1805+4];
	add.s64 	%rd380, %rd379, %rd40;
	st.volatile.global.u32 	[%rd380], %r1806;
	shl.b32 	%r1807, %r852, 3;
	add.s32 	%r3828, %r1807, %r3828;
	shl.b32 	%r1808, %r3, 3;
	add.s32 	%r3827, %r1808, %r3827;
	add.s32 	%r3826, %r3826, 8;
	setp.ne.s32 	%p145, %r3826, %r867;
	@%p145 bra 	$L__BB0_593;
$L__BB0_594:
	setp.eq.s32 	%p146, %r863, 0;
	@%p146 bra 	$L__BB0_602;
	setp.lt.u32 	%p147, %r864, 3;
	@%p147 bra 	$L__BB0_597;
	shl.b32 	%r1809, %r3827, 2;
	mov.u32 	%r1810, _ZZ8GPU_TilePViiiiiiiiiiiiiiiiiS0_iiiiS0_S0_E5tile1;
	add.s32 	%r1811, %r1810, %r1809;
	ld.volatile.shared.u32 	%r1812, [%r1811];
	mul.wide.s32 	%rd381, %r3828, 4;
	add.s64 	%rd382, %rd1, %rd381;
	st.volatile.global.u32 	[%rd382], %r1812;
	add.s32 	%r1813, %r952, %r949;
	shl.b32 	%r1814, %r1813, 2;
	add.s32 	%r1815, %r1811, %r1814;
	ld.volatile.shared.u32 	%r1816, [%r1815+4];
	add.s64 	%rd384, %rd382, %rd40;
	st.volatile.global.u32 	[%rd384], %r1816;
	shl.b32 	%r1817, %r3, 2;
	add.s32 	%r1818, %r1815, %r1817;
	ld.volatile.shared.u32 	%r1819, [%r1818+4];
	add.s64 	%rd385, %rd384, %rd40;
	st.volatile.global.u32 	[%rd385], %r1819;
	add.s32 	%r1820, %r1818, %r1817;
	ld.volatile.shared.u32 	%r1821, [%r1820+4];
	add.s64 	%rd386, %rd385, %rd40;
	st.volatile.global.u32 	[%rd386], %r1821;
	shl.b32 	%r1822, %r852, 2;
	add.s32 	%r3828, %r1822, %r3828;
	add.s32 	%r3827, %r1817, %r3827;
$L__BB0_597:
	setp.eq.s32 	%p148, %r866, 0;
	@%p148 bra 	$L__BB0_602;
	setp.eq.s32 	%p149, %r868, 0;
	@%p149 bra 	$L__BB0_600;
	shl.b32 	%r1823, %r3827, 2;
	mov.u32 	%r1824, _ZZ8GPU_TilePViiiiiiiiiiiiiiiiiS0_iiiiS0_S0_E5tile1;
	add.s32 	%r1825, %r1824, %r1823;
	ld.volatile.shared.u32 	%r1826, [%r1825];
	mul.wide.s32 	%rd387, %r3828, 4;
	add.s64 	%rd388, %rd1, %rd387;
	st.volatile.global.u32 	[%rd388], %r1826;
	add.s32 	%r1827, %r952, %r949;
	shl.b32 	%r1828, %r1827, 2;
	add.s32 	%r1829, %r1825, %r1828;
	ld.volatile.shared.u32 	%r1830, [%r1829+4];
	add.s64 	%rd390, %rd388, %rd40;
	st.volatile.global.u32 	[%rd390], %r1830;
	shl.b32 	%r1831, %r852, 1;
	add.s32 	%r3828, %r3828, %r1831;
	shl.b32 	%r1832, %r3, 1;
	add.s32 	%r3827, %r3827, %r1832;
$L__BB0_600:
	setp.ne.s32 	%p150, %r869, 0;
	@%p150 bra 	$L__BB0_602;
	shl.b32 	%r1833, %r3827, 2;
	mov.u32 	%r1834, _ZZ8GPU_TilePViiiiiiiiiiiiiiiiiS0_iiiiS0_S0_E5tile1;
	add.s32 	%r1835, %r1834, %r1833;
	ld.volatile.shared.u32 	%r1836, [%r1835];
	mul.wide.s32 	%rd391, %r3828, 4;
	add.s64 	%rd392, %rd1, %rd391;
	st.volatile.global.u32 	[%rd392], %r1836;
$L__BB0_602:
	setp.ge.s32 	%p151, %r634, %r4;
	membar.gl;
	bar.sync 	0;
	@%p151 bra 	$L__BB0_608;
	mov.u32 	%r3833, %r859;
	mov.u32 	%r3834, %r634;
$L__BB0_604:
	setp.ge.s32 	%p152, %r633, %r3;
	@%p152 bra 	$L__BB0_607;
	mov.u32 	%r3835, %r633;
$L__BB0_606:
	add.s32 	%r1837, %r3835, %r3833;
	shl.b32 	%r1838, %r1837, 2;
	mov.u32 	%r1839, _ZZ8GPU_TilePViiiiiiiiiiiiiiiiiS0_iiiiS0_S0_E5tile2;
	add.s32 	%r1840, %r1839, %r1838;
	ld.volatile.shared.u32 	%r1841, [%r1840];
	mov.u32 	%r1842, _ZZ8GPU_TilePViiiiiiiiiiiiiiiiiS0_iiiiS0_S0_E5tile1;
	add.s32 	%r1843, %r1842, %r1838;
	st.volatile.shared.u32 	[%r1843], %r1841;
	mov.b32 	%r1844, 0;
	st.volatile.shared.u32 	[%r1840], %r1844;
	add.s32 	%r3835, %r3835, 32;
	setp.lt.s32 	%p153, %r3835, %r3;
	@%p153 bra 	$L__BB0_606;
$L__BB0_607:
	add.s32 	%r3833, %r3833, %r860;
	add.s32 	%r3834, %r3834, %r958;
	setp.lt.s32 	%p154, %r3834, %r4;
	@%p154 bra 	$L__BB0_604;
$L__BB0_608:
	bar.sync 	0;
	setp.ne.s32 	%p155, %r914, %r961;
	mov.u32 	%r3804, %r914;
	@%p155 bra 	$L__BB0_551;
$L__BB0_609:
	setp.ge.s32 	%p156, %r631, %r745;
	@%p156 bra 	$L__BB0_614;
	add.s32 	%r1845, %r961, %r744;
	sub.s32 	%r1846, %r846, %r1845;
	add.s32 	%r942, %r1846, %r963;
	mov.u32 	%r943, %ntid.x;
	mov.u32 	%r3836, %r631;
$L__BB0_611:
	div.s32 	%r946, %r3836, %r949;
	mul.lo.s32 	%r1847, %r946, %r949;
	sub.s32 	%r945, %r3836, %r1847;
	setp.ge.s32 	%p157, %r945, %r961;
	setp.ge.s32 	%p158, %r946, %r950;
	or.pred  	%p159, %p157, %p158;
	@%p159 bra 	$L__BB0_613;
	add.s32 	%r1848, %r942, %r945;
	mad.lo.s32 	%r1849, %r946, %r954, %r1848;
	add.s32 	%r1850, %r946, %r1;
	add.s32 	%r1851, %r945, %r952;
	mad.lo.s32 	%r1852, %r1850, %r3, %r1851;
	shl.b32 	%r1853, %r1852, 2;
	mov.u32 	%r1854, _ZZ8GPU_TilePViiiiiiiiiiiiiiiiiS0_iiiiS0_S0_E5tile1;
	add.s32 	%r1855, %r1854, %r1853;
	ld.volatile.shared.u32 	%r1856, [%r1855+4];
	mul.wide.s32 	%rd393, %r1849, 4;
	add.s64 	%rd394, %rd2, %rd393;
	st.volatile.global.u32 	[%rd394], %r1856;
$L__BB0_613:
	add.s32 	%r3836, %r3836, %r943;
	setp.lt.s32 	%p160, %r3836, %r745;
	@%p160 bra 	$L__BB0_611;
$L__BB0_614:
	setp.ne.s32 	%p161, %r631, 0;
	bar.sync 	0;
	@%p161 bra 	$L__BB0_616;
	ld.volatile.global.u32 	%r1857, [%rd28+4];
	add.s32 	%r1858, %r1857, 1;
	st.volatile.global.u32 	[%rd28+4], %r1858;
$L__BB0_616:
	setp.ne.s32 	%p162, %r631, 0;
	bar.sync 	0;
	@%p162 bra 	$L__BB0_618;
	st.volatile.global.u32 	[%rd30], %r955;
$L__BB0_618:
	membar.gl;
	bar.sync 	0;
	bar.sync 	0;
$L__BB0_619:
	ret;

}


// ===== COMPILED SASS (sm_100) =====

	.target	sm_100

	.elftype	@"ET_EXEC"


//--------------------- .note.nv.tkinfo           --------------------------
	.section	.note.nv.tkinfo,"",@"SHT_NOTE"
	.sectionflags	@"SHF_NOTE_NV_TKINFO"
	.tkinfo
        /*0018*/ 	.word	0x00000002
        /*0030*/ 	.string	""
        /*0030*/ 	.string	"ptxas"
        /*0030*/ 	.string	"Cuda compilation tools, release 13.0, V13.0.88"
        /*0030*/ 	.string	"Build cuda_13.0.r13.0/compiler.36424714_0"
        /*0030*/ 	.string	"-arch sm_100 -m 64 "



//--------------------- .note.nv.cuinfo           --------------------------
	.section	.note.nv.cuinfo,"",@"SHT_NOTE"
	.sectionflags	@"SHF_NOTE_NV_CUINFO"
        /*0018*/ 	.short	0x0002
        /*001a*/ 	.short	0x0064
        /*001c*/ 	.short	0x0082
	.zero		2


//--------------------- .nv.info                  --------------------------
	.section	.nv.info,"",@"SHT_CUDA_INFO"
	.align	4


	//----- nvinfo : EIATTR_REGCOUNT
	.align		4
        /*0000*/ 	.byte	0x04, 0x2f
        /*0002*/ 	.short	(.L_2 - .L_1)
	.align		4
.L_1:
        /*0004*/ 	.word	index@(_Z8GPU_TilePViiiiiiiiiiiiiiiiiS0_iiiiS0_S0_)
        /*0008*/ 	.word	0x00000038


	//----- nvinfo : EIATTR_FRAME_SIZE
	.align		4
.L_2:
        /*000c*/ 	.byte	0x04, 0x11
        /*000e*/ 	.short	(.L_4 - .L_3)
	.align		4
.L_3:
        /*0010*/ 	.word	index@(_Z8GPU_TilePViiiiiiiiiiiiiiiiiS0_iiiiS0_S0_)
        /*0014*/ 	.word	0x00000000


	//----- nvinfo : EIATTR_MIN_STACK_SIZE
	.align		4
.L_4:
        /*0018*/ 	.byte	0x04, 0x12
        /*001a*/ 	.short	(.L_6 - .L_5)
	.align		4
.L_5:
        /*001c*/ 	.word	index@(_Z8GPU_TilePViiiiiiiiiiiiiiiiiS0_iiiiS0_S0_)
        /*0020*/ 	.word	0x00000000
.L_6:


//--------------------- .nv.compat                --------------------------
	.section	.nv.compat,"",@"SHT_CUDA_COMPAT_INFO"
	.align	4
        /*0000*/ 	.byte	0x02, 0x09, 0x00, 0x00, 0x02, 0x02, 0x01, 0x00, 0x02, 0x05, 0x05, 0x00, 0x03, 0x07, 0x01, 0x01
        /*0010*/ 	.byte	0x02, 0x03, 0x00, 0x00, 0x02, 0x06, 0x01, 0x00, 0x04, 0x0b, 0x08, 0x00, 0x09, 0x00, 0x00, 0x00
        /*0020*/ 	.byte	0x00, 0x00, 0x00, 0x00


//--------------------- .nv.info._Z8GPU_TilePViiiiiiiiiiiiiiiiiS0_iiiiS0_S0_ --------------------------
	.section	.nv.info._Z8GPU_TilePViiiiiiiiiiiiiiiiiS0_iiiiS0_S0_,"",@"SHT_CUDA_INFO"
	.sectionflags	@""
	.align	4


	//----- nvinfo : EIATTR_CUDA_API_VERSION
	.align		4
        /*0000*/ 	.byte	0x04, 0x37
        /*0002*/ 	.short	(.L_8 - .L_7)
.L_7:
        /*0004*/ 	.word	0x00000082


	//----- nvinfo : EIATTR_KPARAM_INFO
	.align		4
.L_8:
        /*0008*/ 	.byte	0x04, 0x17
        /*000a*/ 	.short	(.L_10 - .L_9)
.L_9:
        /*000c*/ 	.word	0x00000000
        /*0010*/ 	.short	0x0017
        /*0012*/ 	.short	0x0068
        /*0014*/ 	.byte	0x00, 0xf5, 0x21, 0x00


	//----- nvinfo : EIATTR_KPARAM_INFO
	.align		4
.L_10:
        /*0018*/ 	.byte	0x04, 0x17
        /*001a*/ 	.short	(.L_12 - .L_11)
.L_11:
        /*001c*/ 	.word	0x00000000
        /*0020*/ 	.short	0x0016
        /*0022*/ 	.short	0x0060
        /*0024*/ 	.byte	0x00, 0xf5, 0x21, 0x00


	//----- nvinfo : EIATTR_KPARAM_INFO
	.align		4
.L_12:
        /*0028*/ 	.byte	0x04, 0x17
        /*002a*/ 	.short	(.L_14 - .L_13)
.L_13:
        /*002c*/ 	.word	0x00000000
        /*0030*/ 	.short	0x0015
        /*0032*/ 	.short	0x005c
        /*0034*/ 	.byte	0x00, 0xf0, 0x11, 0x00


	//----- nvinfo : EIATTR_KPARAM_INFO
	.align		4
.L_14:
        /*0038*/ 	.byte	0x04, 0x17
        /*003a*/ 	.short	(.L_16 - .L_15)
.L_15:
        /*003c*/ 	.word	0x00000000
        /*0040*/ 	.short	0x0014
        /*0042*/ 	.short	0x0058
        /*0044*/ 	.byte	0x00, 0xf0, 0x11, 0x00


	//----- nvinfo : EIATTR_KPARAM_INFO
	.align		4
.L_16:
        /*0048*/ 	.byte	0x04, 0x17
        /*004a*/ 	.short	(.L_18 - .L_17)
.L_17:
        /*004c*/ 	.word	0x00000000
        /*0050*/ 	.short	0x0013
        /*0052*/ 	.short	0x0054
        /*0054*/ 	.byte	0x00, 0xf0, 0x11, 0x00


	//----- nvinfo : EIATTR_KPARAM_INFO
	.align		4
.L_18:
        /*0058*/ 	.byte	0x04, 0x17
        /*005a*/ 	.short	(.L_20 - .L_19)
.L_19:
        /*005c*/ 	.word	0x00000000
        /*0060*/ 	.short	0x0012
        /*0062*/ 	.short	0x0050
        /*0064*/ 	.byte	0x00, 0xf0, 0x11, 0x00


	//----- nvinfo : EIATTR_KPARAM_INFO
	.align		4
.L_20:
        /*0068*/ 	.byte	0x04, 0x17
        /*006a*/ 	.short	(.L_22 - .L_21)
.L_21:
        /*006c*/ 	.word	0x00000000
        /*0070*/ 	.short	0x0011
        /*0072*/ 	.short	0x0048
        /*0074*/ 	.byte	0x00, 0xf5, 0x21, 0x00


	//----- nvinfo : EIATTR_KPARAM_INFO
	.align		4
.L_22:
        /*0078*/ 	.byte	0x04, 0x17
        /*007a*/ 	.short	(.L_24 - .L_23)
.L_23:
        /*007c*/ 	.word	0x00000000
        /*0080*/ 	.short	0x0010
        /*0082*/ 	.short	0x0044
        /*0084*/ 	.byte	0x00, 0xf0, 0x11, 0x00


	//----- nvinfo : EIATTR_KPARAM_INFO
	.align		4
.L_24:
        /*0088*/ 	.byte	0x04, 0x17
        /*008a*/ 	.short	(.L_26 - .L_25)
.L_25:
        /*008c*/ 	.word	0x00000000
        /*0090*/ 	.short	0x000f
        /*0092*/ 	.short	0x0040
        /*0094*/ 	.byte	0x00, 0xf0, 0x11, 0x00


	//----- nvinfo : EIATTR_KPARAM_INFO
	.align		4
.L_26:
        /*0098*/ 	.byte	0x04, 0x17
        /*009a*/ 	.short	(.L_28 - .L_27)
.L_27:
        /*009c*/ 	.word	0x00000000
        /*00a0*/ 	.short	0x000e
        /*00a2*/ 	.short	0x003c
        /*00a4*/ 	.byte	0x00, 0xf0, 0x11, 0x00


	//----- nvinfo : EIATTR_KPARAM_INFO
	.align		4
.L_28:
        /*00a8*/ 	.byte	0x04, 0x17
        /*00aa*/ 	.short	(.L_30 - .L_29)
.L_29:
        /*00ac*/ 	.word	0x00000000
        /*00b0*/ 	.short	0x000d
        /*00b2*/ 	.short	0x0038
        /*00b4*/ 	.byte	0x00, 0xf0, 0x11, 0x00


	//----- nvinfo : EIATTR_KPARAM_INFO
	.align		4
.L_30:
        /*00b8*/ 	.byte	0x04, 0x17
        /*00ba*/ 	.short	(.L_32 - .L_31)
.L_31:
        /*00bc*/ 	.word	0x00000000
        /*00c0*/ 	.short	0x000c
        /*00c2*/ 	.short	0x0034
        /*00c4*/ 	.byte	0x00, 0xf0, 0x11, 0x00


	//----- nvinfo : EIATTR_KPARAM_INFO
	.align		4
.L_32:
        /*00c8*/ 	.byte	0x04, 0x17
        /*00ca*/ 	.short	(.L_34 - .L_33)
.L_33:
        /*00cc*/ 	.word	0x00000000
        /*00d0*/ 	.short	0x000b
        /*00d2*/ 	.short	0x0030
        /*00d4*/ 	.byte	0x00, 0xf0, 0x11, 0x00


	//----- nvinfo : EIATTR_KPARAM_INFO
	.align		4
.L_34:
        /*00d8*/ 	.byte	0x04, 0x17
        /*00da*/ 	.short	(.L_36 - .L_35)
.L_35:
        /*00dc*/ 	.word	0x00000000
        /*00e0*/ 	.short	0x000a
        /*00e2*/ 	.short	0x002c
        /*00e4*/ 	.byte	0x00, 0xf0, 0x11, 0x00


	//----- nvinfo : EIATTR_KPARAM_INFO
	.align		4
.L_36:
        /*00e8*/ 	.byte	0x04, 0x17
        /*00ea*/ 	.short	(.L_38 - .L_37)
.L_37:
        /*00ec*/ 	.word	0x00000000
        /*00f0*/ 	.short	0x0009
        /*00f2*/ 	.short	0x0028
        /*00f4*/ 	.byte	0x00, 0xf0, 0x11, 0x00


	//----- nvinfo : EIATTR_KPARAM_INFO
	.align		4
.L_38:
        /*00f8*/ 	.byte	0x04, 0x17
        /*00fa*/ 	.short	(.L_40 - .L_39)
.L_39:
        /*00fc*/ 	.word	0x00000000
        /*0100*/ 	.short	0x0008
        /*0102*/ 	.short	0x0024
        /*0104*/ 	.byte	0x00, 0xf0, 0x11, 0x00


	//----- nvinfo : EIATTR_KPARAM_INFO
	.align		4
.L_40:
        /*0108*/ 	.byte	0x04, 0x17
        /*010a*/ 	.short	(.L_42 - .L_41)
.L_41:
        /*010c*/ 	.word	0x00000000
        /*0110*/ 	.short	0x0007
        /*0112*/ 	.short	0x0020
        /*0114*/ 	.byte	0x00, 0xf0, 0x11, 0x00


	//----- nvinfo : EIATTR_KPARAM_INFO
	.align		4
.L_42:
        /*0118*/ 	.byte	0x04, 0x17
        /*011a*/ 	.short	(.L_44 - .L_43)
.L_43:
        /*011c*/ 	.word	0x00000000
        /*0120*/ 	.short	0x0006
        /*0122*/ 	.short	0x001c
        /*0124*/ 	.byte	0x00, 0xf0, 0x11, 0x00


	//----- nvinfo : EIATTR_KPARAM_INFO
	.align		4
.L_44:
        /*0128*/ 	.byte	0x04, 0x17
        /*012a*/ 	.short	(.L_46 - .L_45)
.L_45:
        /*012c*/ 	.word	0x00000000
        /*0130*/ 	.short	0x0005
        /*0132*/ 	.short	0x0018
        /*0134*/ 	.byte	0x00, 0xf0, 0x11, 0x00


	//----- nvinfo : EIATTR_KPARAM_INFO
	.align		4
.L_46:
        /*0138*/ 	.byte	0x04, 0x17
        /*013a*/ 	.short	(.L_48 - .L_47)
.L_47:
        /*013c*/ 	.word	0x00000000
        /*0140*/ 	.short	0x0004
        /*0142*/ 	.short	0x0014
        /*0144*/ 	.byte	0x00, 0xf0, 0x11, 0x00


	//----- nvinfo : EIATTR_KPARAM_INFO
	.align		4
.L_48:
        /*0148*/ 	.byte	0x04, 0x17
        /*014a*/ 	.short	(.L_50 - .L_49)
.L_49:
        /*014c*/ 	.word	0x00000000
        /*0150*/ 	.short	0x0003
        /*0152*/ 	.short	0x0010
        /*0154*/ 	.byte	0x00, 0xf0, 0x11, 0x00


	//----- nvinfo : EIATTR_KPARAM_INFO
	.align		4
.L_50:
        /*0158*/ 	.byte	0x04, 0x17
        /*015a*/ 	.short	(.L_52 - .L_51)
.L_51:
        /*015c*/ 	.word	0x00000000
        /*0160*/ 	.short	0x0002
        /*0162*/ 	.short	0x000c
        /*0164*/ 	.byte	0x00, 0xf0, 0x11, 0x00


	//----- nvinfo : EIATTR_KPARAM_INFO
	.align		4
.L_52:
        /*0168*/ 	.byte	0x04, 0x17
        /*016a*/ 	.short	(.L_54 - .L_53)
.L_53:
        /*016c*/ 	.word	0x00000000
        /*0170*/ 	.short	0x0001
        /*0172*/ 	.short	0x0008
        /*0174*/ 	.byte	0x00, 0xf0, 0x11, 0x00


	//----- nvinfo : EIATTR_KPARAM_INFO
	.align		4
.L_54:
        /*0178*/ 	.byte	0x04, 0x17
        /*017a*/ 	.short	(.L_56 - .L_55)
.L_55:
        /*017c*/ 	.word	0x00000000
        /*0180*/ 	.short	0x0000
        /*0182*/ 	.short	0x0000
        /*0184*/ 	.byte	0x00, 0xf5, 0x21, 0x00


	//----- nvinfo : EIATTR_SPARSE_MMA_MASK
	.align		4
.L_56:
        /*0188*/ 	.byte	0x03, 0x50
        /*018a*/ 	.short	0x0000


	//----- nvinfo : EIATTR_MAXREG_COUNT
	.align		4
        /*018c*/ 	.byte	0x03, 0x1b
        /*018e*/ 	.short	0x00ff


	//----- nvinfo : EIATTR_NUM_BARRIERS
	.align		4
        /*0190*/ 	.byte	0x02, 0x4c
        /*0192*/ 	.byte	0x01
	.zero		1


	//----- nvinfo : EIATTR_MERCURY_ISA_VERSION
	.align		4
        /*0194*/ 	.byte	0x03, 0x5f
        /*0196*/ 	.short	0x0101


	//----- nvinfo : EIATTR_VRC_CTA_INIT_COUNT
	.align		4
        /*0198*/ 	.byte	0x02, 0x4a
	.zero		1
	.zero		1


	//----- nvinfo : EIATTR_EXIT_INSTR_OFFSETS
	.align		4
        /*019c*/ 	.byte	0x04, 0x1c
        /*019e*/ 	.short	(.L_58 - .L_57)


	//   ....[0]....
.L_57:
        /*01a0*/ 	.word	0x0000bbf0


	//   ....[1]....
        /*01a4*/ 	.word	0x00014e60


	//   ....[2]....
        /*01a8*/ 	.word	0x0001f430


	//----- nvinfo : EIATTR_CRS_STACK_SIZE
	.align		4
.L_58:
        /*01ac*/ 	.byte	0x04, 0x1e
        /*01ae*/ 	.short	(.L_60 - .L_59)
.L_59:
        /*01b0*/ 	.word	0x00000000


	//----- nvinfo : EIATTR_CBANK_PARAM_SIZE
	.align		4
.L_60:
        /*01b4*/ 	.byte	0x03, 0x19
        /*01b6*/ 	.short	0x0070


	//----- nvinfo : EIATTR_PARAM_CBANK
	.align		4
        /*01b8*/ 	.byte	0x04, 0x0a
        /*01ba*/ 	.short	(.L_62 - .L_61)
	.align		4
.L_61:
        /*01bc*/ 	.word	index@(.nv.constant0._Z8GPU_TilePViiiiiiiiiiiiiiiiiS0_iiiiS0_S0_)
        /*01c0*/ 	.short	0x0380
        /*01c2*/ 	.short	0x0070


	//----- nvinfo : EIATTR_SW_WAR
	.align		4
.L_62:
        /*01c4*/ 	.byte	0x04, 0x36
        /*01c6*/ 	.short	(.L_64 - .L_63)
.L_63:
        /*01c8*/ 	.word	0x00000008
.L_64:


//--------------------- .nv.callgraph             --------------------------
	.section	.nv.callgraph,"",@"SHT_CUDA_CALLGRAPH"
	.align	4
	.sectionentsize	8
	.align		4
        /*0000*/ 	.word	0x00000000
	.align		4
        /*0004*/ 	.word	0xffffffff
	.align		4
        /*0008*/ 	.word	0x00000000
	.align		4
        /*000c*/ 	.word	0xfffffffe
	.align		4
        /*0010*/ 	.word	0x00000000
	.align		4
        /*0014*/ 	.word	0xfffffffd
	.align		4
        /*0018*/ 	.word	0x00000000
	.align		4
        /*001c*/ 	.word	0xfffffffc


//--------------------- .nv.constant4             --------------------------
	.section	.nv.constant4,"a",@progbits
	.align	8
	.align		8
.nv.constant4:
        /*0000*/ 	.dword	row


//--------------------- .text._Z8GPU_TilePViiiiiiiiiiiiiiiiiS0_iiiiS0_S0_ --------------------------
	.section	.text._Z8GPU_TilePViiiiiiiiiiiiiiiiiS0_iiiiS0_S0_,"ax",@progbits
	.align	128
        .global         _Z8GPU_TilePViiiiiiiiiiiiiiiiiS0_iiiiS0_S0_
        .type           _Z8GPU_TilePViiiiiiiiiiiiiiiiiS0_iiiiS0_S0_,@function
        .size           _Z8GPU_TilePViiiiiiiiiiiiiiiiiS0_iiiiS0_S0_,(.L_x_420 - _Z8GPU_TilePViiiiiiiiiiiiiiiiiS0_iiiiS0_S0_)
        .other          _Z8GPU_TilePViiiiiiiiiiiiiiiiiS0_iiiiS0_S0_,@"STO_CUDA_ENTRY STV_DEFAULT"
_Z8GPU_TilePViiiiiiiiiiiiiiiiiS0_iiiiS0_S0_:
.text._Z8GPU_TilePViiiiiiiiiiiiiiiiiS0_iiiiS0_S0_:
[----:B------:R-:W-:Y:S01]  /*0000*/  LDC R1, c[0x0][0x37c] ;  /* 0x0000df00ff017b82 */ /* 0x000fe20000000800 */
[----:B------:R-:W0:Y:S07]  /*0010*/  LDCU UR4, c[0x0][0x38c] ;  /* 0x00007180ff0477ac */ /* 0x000e2e0008000800 */
[----:B------:R-:W1:Y:S01]  /*0020*/  LDC R9, c[0x0][0x398] ;  /* 0x0000e600ff097b82 */ /* 0x000e620000000800 */
[----:B------:R-:W2:Y:S01]  /*0030*/  LDCU.64 UR10, c[0x0][0x358] ;  /* 0x00006b00ff0a77ac */ /* 0x000ea20008000a00 */
[----:B0-----:R-:W-:Y:S01]  /*0040*/  IMAD.U32 R18, RZ, RZ, UR4 ;  /* 0x00000004ff127e24 */ /* 0x001fe2000f8e00ff */
[----:B------:R-:W0:Y:S04]  /*0050*/  LDCU UR4, c[0x0][0x390] ;  /* 0x00007200ff0477ac */ /* 0x000e280008000800 */
[----:B------:R-:W-:-:S04]  /*0060*/  IABS R5, R18 ;  /* 0x0000001200057213 */ /* 0x000fc80000000000 */
[----:B------:R-:W3:Y:S01]  /*0070*/  I2F.RP R0, R5 ;  /* 0x0000000500007306 */ /* 0x000ee20000209400 */
[----:B0-----:R-:W-:Y:S01]  /*0080*/  IMAD.U32 R19, RZ, RZ, UR4 ;  /* 0x00000004ff137e24 */ /* 0x001fe2000f8e00ff */
[----:B------:R-:W0:Y:S06]  /*0090*/  LDCU UR4, c[0x0][0x388] ;  /* 0x00007100ff0477ac */ /* 0x000e2c0008000800 */
[----:B---3--:R-:W3:Y:S01]  /*00a0*/  MUFU.RCP R0, R0 ;  /* 0x0000000000007308 */ /* 0x008ee20000001000 */
[----:B------:R-:W-:Y:S01]  /*00b0*/  R2UR UR7, R19 ;  /* 0x00000000130772ca */ /* 0x000fe200000e0000 */
[----:B0-----:R-:W-:Y:S01]  /*00c0*/  UISETP.NE.AND UP0, UPT, UR4, URZ, UPT ;  /* 0x000000ff0400728c */ /* 0x001fe2000bf05270 */
[----:B---3--:R-:W-:Y:S01]  /*00d0*/  VIADD R2, R0, 0xffffffe ;  /* 0x0ffffffe00027836 */ /* 0x008fe20000000000 */
[----:B------:R-:W-:-:S04]  /*00e0*/  IABS R0, R19 ;  /* 0x0000001300007213 */ /* 0x000fc80000000000 */
[----:B------:R0:W3:Y:S02]  /*00f0*/  F2I.FTZ.U32.TRUNC.NTZ R3, R2 ;  /* 0x0000000200037305 */ /* 0x0000e4000021f000 */
[----:B0-----:R-:W-:Y:S02]  /*0100*/  IMAD.MOV.U32 R2, RZ, RZ, RZ ;  /* 0x000000ffff027224 */ /* 0x001fe400078e00ff */
[----:B---3--:R-:W-:-:S04]  /*0110*/  IMAD.MOV R4, RZ, RZ, -R3 ;  /* 0x000000ffff047224 */ /* 0x008fc800078e0a03 */
[----:B------:R-:W-:-:S04]  /*0120*/  IMAD R7, R4, R5, RZ ;  /* 0x0000000504077224 */ /* 0x000fc800078e02ff */
[----:B------:R-:W-:-:S06]  /*0130*/  IMAD.HI.U32 R3, R3, R7, R2 ;  /* 0x0000000703037227 */ /* 0x000fcc00078e0002 */
[----:B------:R-:W-:-:S05]  /*0140*/  IMAD.HI.U32 R2, R3, R0, RZ ;  /* 0x0000000003027227 */ /* 0x000fca00078e00ff */
[----:B------:R-:W-:-:S05]  /*0150*/  IADD3 R3, PT, PT, -R2, RZ, RZ ;  /* 0x000000ff02037210 */ /* 0x000fca0007ffe1ff */
[----:B------:R-:W-:Y:S02]  /*0160*/  IMAD R0, R5, R3, R0 ;  /* 0x0000000305007224 */ /* 0x000fe400078e0200 */
[----:B-1----:R-:W-:-:S03]  /*0170*/  VIADD R3, R9, 0x1 ;  /* 0x0000000109037836 */ /* 0x002fc60000000000 */
[----:B------:R-:W-:Y:S02]  /*0180*/  ISETP.GT.U32.AND P1, PT, R5, R0, PT ;  /* 0x000000000500720c */ /* 0x000fe40003f24070 */
[----:B------:R-:W-:Y:S02]  /*0190*/  R2UR UR13, R3 ;  /* 0x00000000030d72ca */ /* 0x000fe400000e0000 */
[----:B------:R-:W-:-:S09]  /*01a0*/  LOP3.LUT R3, RZ, R9, RZ, 0x33, !PT ;  /* 0x00000009ff037212 */ /* 0x000fd200078e33ff */
[----:B------:R-:W-:Y:S02]  /*01b0*/  @!P1 IMAD.IADD R0, R0, 0x1, -R5 ;  /* 0x0000000100009824 */ /* 0x000fe400078e0a05 */
[----:B------:R-:W-:Y:S01]  /*01c0*/  @!P1 VIADD R2, R2, 0x1 ;  /* 0x0000000102029836 */ /* 0x000fe20000000000 */
[----:B------:R-:W-:Y:S01]  /*01d0*/  ISETP.NE.AND P1, PT, R18, RZ, PT ;  /* 0x000000ff1200720c */ /* 0x000fe20003f25270 */
[----:B------:R-:W-:Y:S01]  /*01e0*/  UIADD3 UR7, UPT, UPT, UR13, UR7, URZ ;  /* 0x000000070d077290 */ /* 0x000fe2000fffe0ff */
[----:B------:R-:W-:Y:S02]  /*01f0*/  ISETP.GE.U32.AND P0, PT, R0, R5, PT ;  /* 0x000000050000720c */ /* 0x000fe40003f06070 */
[----:B------:R-:W-:-:S04]  /*0200*/  LOP3.LUT R0, R19, R18, RZ, 0x3c, !PT ;  /* 0x0000001213007212 */ /* 0x000fc800078e3cff */
[----:B------:R-:W-:Y:S02]  /*0210*/  ISETP.GE.AND P2, PT, R0, RZ, PT ;  /* 0x000000ff0000720c */ /* 0x000fe40003f46270 */
[----:B------:R-:W-:-:S05]  /*0220*/  IADD3 R0, PT, PT, R18, UR13, RZ ;  /* 0x0000000d12007c10 */ /* 0x000fca000fffe0ff */
[----:B------:R-:W-:-:S06]  /*0230*/  @P0 VIADD R2, R2, 0x1 ;  /* 0x0000000102020836 */ /* 0x000fcc0000000000 */
[----:B------:R-:W-:Y:S01]  /*0240*/  @!P2 IMAD.MOV R2, RZ, RZ, -R2 ;  /* 0x000000ffff02a224 */ /* 0x000fe200078e0a02 */
[----:B------:R-:W-:Y:S01]  /*0250*/  @!P1 LOP3.LUT R2, RZ, R18, RZ, 0x33, !PT ;  /* 0x00000012ff029212 */ /* 0x000fe200078e33ff */
[----:B--2---:R-:W-:Y:S06]  /*0260*/  BRA.U UP0, `(.L_x_0) ;  /* 0x000000b900647547 */ /* 0x004fec000b800000 */
[----:B------:R-:W0:Y:S01]  /*0270*/  S2R R4, SR_TID.X ;  /* 0x0000000000047919 */ /* 0x000e220000002100 */
[----:B------:R-:W1:Y:S01]  /*0280*/  LDC R5, c[0x0][0x3ac] ;  /* 0x0000eb00ff057b82 */ /* 0x000e620000000800 */
[----:B------:R-:W1:Y:S01]  /*0290*/  LDCU UR4, c[0x0][0x3d8] ;  /* 0x00007b00ff0477ac */ /* 0x000e620008000800 */
[----:B------:R-:W2:Y:S06]  /*02a0*/  LDCU UR5, c[0x0][0x3a8] ;  /* 0x00007500ff0577ac */ /* 0x000eac0008000800 */
[----:B------:R-:W3:Y:S08]  /*02b0*/  LDC R7, c[0x0][0x3bc] ;  /* 0x0000ef00ff077b82 */ /* 0x000ef00000000800 */
[----:B------:R-:W3:Y:S08]  /*02c0*/  LDC.64 R8, c[0x0][0x3e8] ;  /* 0x0000fa00ff087b82 */ /* 0x000ef00000000a00 */
[----:B------:R-:W4:Y:S01]  /*02d0*/  LDC.64 R26, c[0x0][0x3e0] ;  /* 0x0000f800ff1a7b82 */ /* 0x000f220000000a00 */
[----:B-1----:R-:W-:Y:S01]  /*02e0*/  IMAD R5, R5, UR4, RZ ;  /* 0x0000000405057c24 */ /* 0x002fe2000f8e02ff */
[----:B0-----:R-:W-:Y:S01]  /*02f0*/  ISETP.NE.AND P0, PT, R4, RZ, PT ;  /* 0x000000ff0400720c */ /* 0x001fe20003f05270 */
[----:B---3--:R-:W-:-:S04]  /*0300*/  IMAD.WIDE R8, R7, 0x4, R8 ;  /* 0x0000000407087825 */ /* 0x008fc800078e0208 */
[----:B----4-:R-:W-:-:S08]  /*0310*/  IMAD.WIDE R26, R5, 0x4, R26 ;  /* 0x00000004051a7825 */ /* 0x010fd000078e021a */
[----:B--2---:R-:W-:Y:S05]  /*0320*/  @P0 BRA `(.L_x_1) ;  /* 0x0000000000180947 */ /* 0x004fea0003800000 */
[----:B------:R-:W0:Y:S02]  /*0330*/  LDCU UR4, c[0x0][0x3a8] ;  /* 0x00007500ff0477ac */ /* 0x000e240008000800 */
[----:B0-----:R-:W-:-:S07]  /*0340*/  VIMNMX R6, PT, PT, R2, UR4, PT ;  /* 0x0000000402067c48 */ /* 0x001fce000bfe0100 */
.L_x_2:
[----:B------:R-:W2:Y:S01]  /*0350*/  LDG.E.STRONG.SYS R5, desc[UR10][R26.64] ;  /* 0x0000000a1a057981 */ /* 0x000ea2000c1f5900 */
[----:B------:R-:W-:Y:S05]  /*0360*/  YIELD ;  /* 0x0000000000007946 */ /* 0x000fea0003800000 */
[----:B--2---:R-:W-:-:S13]  /*0370*/  ISETP.GE.AND P1, PT, R5, R6, PT ;  /* 0x000000060500720c */ /* 0x004fda0003f26270 */
[----:B------:R-:W-:Y:S05]  /*0380*/  @!P1 BRA `(.L_x_2) ;  /* 0xfffffffc00f09947 */ /* 0x000fea000383ffff */
.L_x_1:
[----:B------:R-:W-:Y:S05]  /*0390*/  WARPSYNC.ALL ;  /* 0x0000000000007948 */ /* 0x000fea0003800000 */
[----:B------:R-:W-:Y:S06]  /*03a0*/  BAR.SYNC.DEFER_BLOCKING 0x0 ;  /* 0x0000000000007b1d */ /* 0x000fec0000010000 */
[----:B------:R-:W-:Y:S05]  /*03b0*/  @P0 BRA `(.L_x_3) ;  /* 0x00000000001c0947 */ /* 0x000fea0003800000 */
[----:B------:R-:W0:Y:S08]  /*03c0*/  LDC R5, c[0x0][0x3c0] ;  /* 0x0000f000ff057b82 */ /* 0x000e300000000800 */
[----:B------:R-:W0:Y:S02]  /*03d0*/  LDC.64 R6, c[0x0][0x3e8] ;  /* 0x0000fa00ff067b82 */ /* 0x000e240000000a00 */
[----:B0-----:R-:W-:-:S07]  /*03e0*/  IMAD.WIDE R6, R5, 0x4, R6 ;  /* 0x0000000405067825 */ /* 0x001fce00078e0206 */
.L_x_4:
[----:B------:R-:W2:Y:S01]  /*03f0*/  LDG.E.STRONG.SYS R5, desc[UR10][R6.64] ;  /* 0x0000000a06057981 */ /* 0x000ea2000c1f5900 */
[----:B------:R-:W-:Y:S05]  /*0400*/  YIELD ;  /* 0x0000000000007946 */ /* 0x000fea0003800000 */
[----:B--2---:R-:W-:-:S13]  /*0410*/  ISETP.GE.AND P1, PT, R5, UR5, PT ;  /* 0x0000000505007c0c */ /* 0x004fda000bf26270 */
[----:B------:R-:W-:Y:S05]  /*0420*/  @!P1 BRA `(.L_x_4) ;  /* 0xfffffffc00f09947 */ /* 0x000fea000383ffff */
.L_x_3:
[----:B------:R-:W-:Y:S05]  /*0430*/  WARPSYNC.ALL ;  /* 0x0000000000007948 */ /* 0x000fea0003800000 */
[----:B------:R-:W-:Y:S06]  /*0440*/  BAR.SYNC.DEFER_BLOCKING 0x0 ;  /* 0x0000000000007b1d */ /* 0x000fec0000010000 */
[----:B------:R0:W-:Y:S01]  /*0450*/  @!P0 STG.E.STRONG.SYS desc[UR10][R8.64], RZ ;  /* 0x000000ff08008986 */ /* 0x0001e2000c11590a */
[----:B------:R-:W-:Y:S06]  /*0460*/  MEMBAR.SC.GPU ;  /* 0x0000000000007992 */ /* 0x000fec0000002000 */
[----:B------:R-:W-:-:S00]  /*0470*/  ERRBAR ;  /* 0x00000000000079ab */ /* 0x000fc00000000000 */
[----:B------:R-:W-:Y:S06]  /*0480*/  CGAERRBAR ;  /* 0x00000000000075ab */ /* 0x000fec0000000000 */
[----:B------:R-:W-:Y:S01]  /*0490*/  CCTL.IVALL ;  /* 0x00000000ff00798f */ /* 0x000fe20002000000 */
[----:B------:R-:W-:Y:S01]  /*04a0*/  SHF.R.U32.HI R5, RZ, 0x5, R4 ;  /* 0x00000005ff057819 */ /* 0x000fe20000011604 */
[----:B------:R-:W-:Y:S01]  /*04b0*/  BAR.SYNC.DEFER_BLOCKING 0x0 ;  /* 0x0000000000007b1d */ /* 0x000fe20000010000 */
[----:B------:R-:W-:Y:S02]  /*04c0*/  LOP3.LUT R7, R4, 0x1f, RZ, 0xc0, !PT ;  /* 0x0000001f04077812 */ /* 0x000fe400078ec0ff */
[----:B------:R-:W-:-:S03]  /*04d0*/  ISETP.GE.AND P0, PT, R5, R19, PT ;  /* 0x000000130500720c */ /* 0x000fc60003f06270 */
[----:B------:R-:W-:Y:S10]  /*04e0*/  BSSY.RECONVERGENT B1, `(.L_x_5) ;  /* 0x00000b1000017945 */ /* 0x000ff40003800200 */
[----:B0-----:R-:W-:Y:S05]  /*04f0*/  @P0 BRA `(.L_x_6) ;  /* 0x0000000800bc0947 */ /* 0x001fea0003800000 */
[----:B------:R-:W0:Y:S01]  /*0500*/  LDC R14, c[0x0][0x3dc] ;  /* 0x0000f700ff0e7b82 */ /* 0x000e220000000800 */
[----:B------:R-:W0:Y:S01]  /*0510*/  LDCU UR4, c[0x0][0x3a4] ;  /* 0x00007480ff0477ac */ /* 0x000e220008000800 */
[----:B------:R-:W-:Y:S01]  /*0520*/  LOP3.LUT R11, RZ, R7, RZ, 0x33, !PT ;  /* 0x00000007ff0b7212 */ /* 0x000fe200078e33ff */
[----:B------:R-:W-:Y:S01]  /*0530*/  VIADD R13, R5, UR13 ;  /* 0x0000000d050d7c36 */ /* 0x000fe20008000000 */
[C---:B------:R-:W-:Y:S01]  /*0540*/  LOP3.LUT R10, R7.reuse, 0x20, RZ, 0xfc, !PT ;  /* 0x00000020070a7812 */ /* 0x040fe200078efcff */
[----:B------:R-:W-:Y:S01]  /*0550*/  IMAD.MOV.U32 R6, RZ, RZ, R5 ;  /* 0x000000ffff067224 */ /* 0x000fe200078e0005 */
[----:B------:R-:W-:Y:S01]  /*0560*/  LOP3.LUT R9, R7, 0x40, RZ, 0xfc, !PT ;  /* 0x0000004007097812 */ /* 0x000fe200078efcff */
[----:B------:R-:W-:Y:S01]  /*0570*/  IMAD.IADD R11, R11, 0x1, R18 ;  /* 0x000000010b0b7824 */ /* 0x000fe200078e0212 */
[----:B------:R-:W-:Y:S01]  /*0580*/  LOP3.LUT R8, R7, 0x60, RZ, 0xfc, !PT ;  /* 0x0000006007087812 */ /* 0x000fe200078efcff */
[----:B------:R-:W-:-:S03]  /*0590*/  IMAD R12, R13, R0, UR13 ;  /* 0x0000000d0d0c7e24 */ /* 0x000fc6000f8e0200 */
[----:B------:R-:W-:Y:S01]  /*05a0*/  LOP3.LUT R25, R11, 0x60, RZ, 0xc0, !PT ;  /* 0x000000600b197812 */ /* 0x000fe200078ec0ff */
[----:B0-----:R-:W-:-:S07]  /*05b0*/  IMAD R14, R5, UR4, R14 ;  /* 0x00000004050e7c24 */ /* 0x001fce000f8e020e */
.L_x_16:
[----:B0-----:R-:W0:Y:S01]  /*05c0*/  LDCU UR4, c[0x0][0x38c] ;  /* 0x00007180ff0477ac */ /* 0x001e220008000800 */
[----:B-1----:R-:W1:Y:S01]  /*05d0*/  LDC R13, c[0x0][0x3b8] ;  /* 0x0000ee00ff0d7b82 */ /* 0x002e620000000800 */
[----:B------:R-:W-:Y:S01]  /*05e0*/  BSSY.RECONVERGENT B0, `(.L_x_7) ;  /* 0x000009c000007945 */ /* 0x000fe20003800200 */
[----:B--2---:R-:W2:Y:S01]  /*05f0*/  LDCU UR5, c[0x0][0x390] ;  /* 0x00007200ff0577ac */ /* 0x004ea20008000800 */
[----:B0-----:R-:W-:Y:S02]  /*0600*/  IMAD.U32 R18, RZ, RZ, UR4 ;  /* 0x00000004ff127e24 */ /* 0x001fe4000f8e00ff */
[----:B--2---:R-:W-:-:S03]  /*0610*/  IMAD.U32 R19, RZ, RZ, UR5 ;  /* 0x00000005ff137e24 */ /* 0x004fc6000f8e00ff */
[----:B------:R-:W-:Y:S02]  /*0620*/  ISETP.GE.AND P0, PT, R7, R18, PT ;  /* 0x000000120700720c */ /* 0x000fe40003f06270 */
[----:B-1----:R-:W-:-:S04]  /*0630*/  IADD3 R6, PT, PT, R6, R13, RZ ;  /* 0x0000000d06067210 */ /* 0x002fc80007ffe0ff */
[----:B------:R-:W-:-:S07]  /*0640*/  ISETP.GE.AND P1, PT, R6, R19, PT ;  /* 0x000000130600720c */ /* 0x000fce0003f26270 */
[----:B---34-:R-:W-:Y:S06]  /*0650*/  @P0 BRA `(.L_x_8) ;  /* 0x0000000800500947 */ /* 0x018fec0003800000 */
[----:B------:R-:W-:Y:S01]  /*0660*/  ISETP.NE.AND P0, PT, R25, 0x60, PT ;  /* 0x000000601900780c */ /* 0x000fe20003f05270 */
[----:B------:R-:W-:Y:S01]  /*0670*/  BSSY.RECONVERGENT B2, `(.L_x_9) ;  /* 0x0000018000027945 */ /* 0x000fe20003800200 */
[----:B------:R-:W-:-:S11]  /*0680*/  IMAD.MOV.U32 R15, RZ, RZ, R7 ;  /* 0x000000ffff0f7224 */ /* 0x000fd600078e0007 */
[----:B------:R-:W-:Y:S05]  /*0690*/  @!P0 BRA `(.L_x_10) ;  /* 0x0000000000548947 */ /* 0x000fea0003800000 */
[----:B------:R-:W0:Y:S01]  /*06a0*/  LDC.64 R16, c[0x0][0x380] ;  /* 0x0000e000ff107b82 */ /* 0x000e220000000a00 */
[----:B------:R-:W-:-:S04]  /*06b0*/  IMAD.IADD R15, R7, 0x1, R14 ;  /* 0x00000001070f7824 */ /* 0x000fc800078e020e */
[----:B0-----:R-:W-:-:S05]  /*06c0*/  IMAD.WIDE R16, R15, 0x4, R16 ;  /* 0x000000040f107825 */ /* 0x001fca00078e0210 */
[----:B------:R-:W2:Y:S01]  /*06d0*/  LDG.E.STRONG.SYS R20, desc[UR10][R16.64] ;  /* 0x0000000a10147981 */ /* 0x000ea2000c1f5900 */
[----:B------:R-:W0:Y:S01]  /*06e0*/  S2UR UR5, SR_CgaCtaId ;  /* 0x00000000000579c3 */ /* 0x000e220000008800 */
[----:B------:R-:W-:Y:S01]  /*06f0*/  UMOV UR4, 0x400 ;  /* 0x0000040000047882 */ /* 0x000fe20000000000 */
[----:B------:R-:W-:Y:S01]  /*0700*/  IMAD.IADD R15, R7, 0x1, R12 ;  /* 0x00000001070f7824 */ /* 0x000fe200078e020c */
[----:B------:R-:W-:Y:S01]  /*0710*/  ISETP.NE.AND P0, PT, R25, RZ, PT ;  /* 0x000000ff1900720c */ /* 0x000fe20003f05270 */
[----:B0-----:R-:W-:-:S06]  /*0720*/  ULEA UR4, UR5, UR4, 0x18 ;  /* 0x0000000405047291 */ /* 0x001fcc000f8ec0ff */
[----:B------:R-:W-:Y:S01]  /*0730*/  LEA R21, R15, UR4, 0x2 ;  /* 0x000000040f157c11 */ /* 0x000fe2000f8e10ff */
[----:B------:R-:W-:-:S04]  /*0740*/  IMAD.MOV.U32 R15, RZ, RZ, R10 ;  /* 0x000000ffff0f7224 */ /* 0x000fc800078e000a */
[----:B--2---:R0:W-:Y:S01]  /*0750*/  STS [R21], R20 ;  /* 0x0000001415007388 */ /* 0x0041e20000000800 */
[----:B------:R-:W-:Y:S05]  /*0760*/  @!P0 BRA `(.L_x_10) ;  /* 0x0000000000208947 */ /* 0x000fea0003800000 */
[----:B0-----:R-:W2:Y:S01]  /*0770*/  LDG.E.STRONG.SYS R20, desc[UR10][R16.64+0x80] ;  /* 0x0000800a10147981 */ /* 0x001ea2000c1f5900 */
[----:B------:R-:W-:Y:S01]  /*0780*/  ISETP.NE.AND P0, PT, R25, 0x20, PT ;  /* 0x000000201900780c */ /* 0x000fe20003f05270 */
[----:B------:R-:W-:Y:S02]  /*0790*/  IMAD.MOV.U32 R15, RZ, RZ, R9 ;  /* 0x000000ffff0f7224 */ /* 0x000fe400078e0009 */
[----:B--2---:R1:W-:Y:S10]  /*07a0*/  STS [R21+0x80], R20 ;  /* 0x0000801415007388 */ /* 0x0043f40000000800 */
[----:B------:R-:W-:Y:S05]  /*07b0*/  @!P0 BRA `(.L_x_10) ;  /* 0x00000000000c8947 */ /* 0x000fea0003800000 */
[----:B------:R-:W2:Y:S01]  /*07c0*/  LDG.E.STRONG.SYS R16, desc[UR10][R16.64+0x100] ;  /* 0x0001000a10107981 */ /* 0x000ea2000c1f5900 */
[----:B------:R-:W-:-:S03]  /*07d0*/  MOV R15, R8 ;  /* 0x00000008000f7202 */ /* 0x000fc60000000f00 */
[----:B--2---:R2:W-:Y:S04]  /*07e0*/  STS [R21+0x100], R16 ;  /* 0x0001001015007388 */ /* 0x0045e80000000800 */
.L_x_10:
[----:B------:R-:W-:Y:S05]  /*07f0*/  BSYNC.RECONVERGENT B2 ;  /* 0x0000000000027941 */ /* 0x000fea0003800200 */
.L_x_9:
[----:B------:R-:W-:-:S13]  /*0800*/  ISETP.GE.U32.AND P0, PT, R11, 0x60, PT ;  /* 0x000000600b00780c */ /* 0x000fda0003f06070 */
[----:B------:R-:W-:Y:S05]  /*0810*/  @!P0 BRA `(.L_x_8) ;  /* 0x0000000400e08947 */ /* 0x000fea0003800000 */
[----:B--2---:R-:W-:Y:S01]  /*0820*/  IMAD.IADD R16, R18, 0x1, -R15 ;  /* 0x0000000112107824 */ /* 0x004fe200078e0a0f */
[----:B------:R-:W-:Y:S01]  /*0830*/  BSSY.RECONVERGENT B2, `(.L_x_11) ;  /* 0x0000040000027945 */ /* 0x000fe20003800200 */
[----:B------:R-:W-:-:S03]  /*0840*/  PLOP3.LUT P0, PT, PT, PT, PT, 0x80, 0x8 ;  /* 0x000000000008781c */ /* 0x000fc60003f0f070 */
[----:B------:R-:W-:-:S13]  /*0850*/  ISETP.GT.AND P2, PT, R16, 0x180, PT ;  /* 0x000001801000780c */ /* 0x000fda0003f44270 */
[----:B------:R-:W-:Y:S05]  /*0860*/  @!P2 BRA `(.L_x_12) ;  /* 0x0000000000f0a947 */ /* 0x000fea0003800000 */
[----:B------:R-:W2:Y:S01]  /*0870*/  S2R R17, SR_CgaCtaId ;  /* 0x0000000000117919 */ /* 0x000ea20000008800 */
[----:B------:R-:W-:Y:S01]  /*0880*/  MOV R24, 0x400 ;  /* 0x0000040000187802 */ /* 0x000fe20000000f00 */
[----:B------:R-:W-:Y:S01]  /*0890*/  VIADD R28, R18, 0xfffffe80 ;  /* 0xfffffe80121c7836 */ /* 0x000fe20000000000 */
[----:B------:R-:W-:Y:S02]  /*08a0*/  PLOP3.LUT P0, PT, PT, PT, PT, 0x8, 0x80 ;  /* 0x000000000080781c */ /* 0x000fe40003f0e170 */
[----:B--2---:R-:W-:-:S11]  /*08b0*/  LEA R24, R17, R24, 0x18 ;  /* 0x0000001811187211 */ /* 0x004fd600078ec0ff */
.L_x_13:
[----:B--2---:R-:W2:Y:S01]  /*08c0*/  LDC.64 R16, c[0x0][0x380] ;  /* 0x0000e000ff107b82 */ /* 0x004ea20000000a00 */
[----:B01----:R-:W-:-:S04]  /*08d0*/  IMAD.IADD R21, R15, 0x1, R14 ;  /* 0x000000010f157824 */ /* 0x003fc800078e020e */
[----:B--2---:R-:W-:-:S05]  /*08e0*/  IMAD.WIDE R20, R21, 0x4, R16 ;  /* 0x0000000415147825 */ /* 0x004fca00078e0210 */
[----:B------:R-:W2:Y:S01]  /*08f0*/  LDG.E.STRONG.SYS R29, desc[UR10][R20.64] ;  /* 0x0000000a141d7981 */ /* 0x000ea2000c1f5900 */
[----:B------:R-:W-:-:S04]  /*0900*/  IMAD.IADD R23, R15, 0x1, R12 ;  /* 0x000000010f177824 */ /* 0x000fc800078e020c */
[----:B------:R-:W-:-:S05]  /*0910*/  IMAD R30, R23, 0x4, R24 ;  /* 0x00000004171e7824 */ /* 0x000fca00078e0218 */
[----:B--2---:R0:W-:Y:S04]  /*0920*/  STS [R30], R29 ;  /* 0x0000001d1e007388 */ /* 0x0041e80000000800 */
[----:B------:R-:W2:Y:S04]  /*0930*/  LDG.E.STRONG.SYS R31, desc[UR10][R20.64+0x80] ;  /* 0x0000800a141f7981 */ /* 0x000ea8000c1f5900 */
[----:B--2---:R-:W-:Y:S04]  /*0940*/  STS [R30+0x80], R31 ;  /* 0x0000801f1e007388 */ /* 0x004fe80000000800 */
[----:B------:R-:W2:Y:S01]  /*0950*/  LDG.E.STRONG.SYS R33, desc[UR10][R20.64+0x100] ;  /* 0x0001000a14217981 */ /* 0x000ea2000c1f5900 */
[----:B------:R-:W-:-:S05]  /*0960*/  IADD3 R37, PT, PT, R15, 0x80, RZ ;  /* 0x000000800f257810 */ /* 0x000fca0007ffe0ff */
[----:B------:R-:W-:Y:S01]  /*0970*/  IMAD.IADD R23, R37, 0x1, R14 ;  /* 0x0000000125177824 */ /* 0x000fe200078e020e */
[----:B--2---:R-:W-:Y:S04]  /*0980*/  STS [R30+0x100], R33 ;  /* 0x000100211e007388 */ /* 0x004fe80000000800 */
[----:B------:R-:W2:Y:S01]  /*0990*/  LDG.E.STRONG.SYS R35, desc[UR10][R20.64+0x180] ;  /* 0x0001800a14237981 */ /* 0x000ea2000c1f5900 */
[----:B------:R-:W-:-:S04]  /*09a0*/  IMAD.WIDE R22, R23, 0x4, R16 ;  /* 0x0000000417167825 */ /* 0x000fc800078e0210 */
[----:B------:R-:W-:Y:S01]  /*09b0*/  IMAD.IADD R37, R37, 0x1, R12 ;  /* 0x0000000125257824 */ /* 0x000fe200078e020c */
[----:B--2---:R1:W-:Y:S04]  /*09c0*/  STS [R30+0x180], R35 ;  /* 0x000180231e007388 */ /* 0x0043e80000000800 */
[----:B------:R-:W2:Y:S01]  /*09d0*/  LDG.E.STRONG.SYS R32, desc[UR10][R22.64] ;  /* 0x0000000a16207981 */ /* 0x000ea2000c1f5900 */
[----:B------:R-:W-:-:S05]  /*09e0*/  IMAD R37, R37, 0x4, R24 ;  /* 0x0000000425257824 */ /* 0x000fca00078e0218 */
[----:B--2---:R2:W-:Y:S04]  /*09f0*/  STS [R37], R32 ;  /* 0x0000002025007388 */ /* 0x0045e80000000800 */
[----:B------:R-:W3:Y:S04]  /*0a00*/  LDG.E.STRONG.SYS R34, desc[UR10][R22.64+0x80] ;  /* 0x0000800a16227981 */ /* 0x000ee8000c1f5900 */
[----:B---3--:R3:W-:Y:S04]  /*0a10*/  STS [R37+0x80], R34 ;  /* 0x0000802225007388 */ /* 0x0087e80000000800 */
[----:B------:R-:W4:Y:S01]  /*0a20*/  LDG.E.STRONG.SYS R36, desc[UR10][R22.64+0x100] ;  /* 0x0001000a16247981 */ /* 0x000f22000c1f5900 */
[----:B0-----:R-:W-:-:S04]  /*0a30*/  VIADD R29, R15, 0x100 ;  /* 0x000001000f1d7836 */ /* 0x001fc80000000000 */
[----:B------:R-:W-:Y:S01]  /*0a40*/  IMAD.IADD R21, R29, 0x1, R14 ;  /* 0x000000011d157824 */ /* 0x000fe200078e020e */
[----:B----4-:R-:W-:Y:S04]  /*0a50*/  STS [R37+0x100], R36 ;  /* 0x0001002425007388 */ /* 0x010fe80000000800 */
[----:B------:R-:W4:Y:S01]  /*0a60*/  LDG.E.STRONG.SYS R38, desc[UR10][R22.64+0x180] ;  /* 0x0001800a16267981 */ /* 0x000f22000c1f5900 */
[----:B------:R-:W-:Y:S01]  /*0a70*/  IMAD.WIDE R20, R21, 0x4, R16 ;  /* 0x0000000415147825 */ /* 0x000fe200078e0210 */
[----:B------:R-:W-:Y:S02]  /*0a80*/  IADD3 R29, PT, PT, R29, R12, RZ ;  /* 0x0000000c1d1d7210 */ /* 0x000fe40007ffe0ff */
[----:B----4-:R-:W-:Y:S04]  /*0a90*/  STS [R37+0x180], R38 ;  /* 0x0001802625007388 */ /* 0x010fe80000000800 */
[----:B-1----:R-:W4:Y:S01]  /*0aa0*/  LDG.E.STRONG.SYS R30, desc[UR10][R20.64] ;  /* 0x0000000a141e7981 */ /* 0x002f22000c1f5900 */
[----:B------:R-:W-:-:S05]  /*0ab0*/  IMAD R29, R29, 0x4, R24 ;  /* 0x000000041d1d7824 */ /* 0x000fca00078e0218 */
[----:B----4-:R0:W-:Y:S04]  /*0ac0*/  STS [R29], R30 ;  /* 0x0000001e1d007388 */ /* 0x0101e80000000800 */
[----:B--2---:R-:W2:Y:S04]  /*0ad0*/  LDG.E.STRONG.SYS R32, desc[UR10][R20.64+0x80] ;  /* 0x0000800a14207981 */ /* 0x004ea8000c1f5900 */
[----:B--2---:R2:W-:Y:S04]  /*0ae0*/  STS [R29+0x80], R32 ;  /* 0x000080201d007388 */ /* 0x0045e80000000800 */
[----:B------:R-:W4:Y:S01]  /*0af0*/  LDG.E.STRONG.SYS R22, desc[UR10][R20.64+0x100] ;  /* 0x0001000a14167981 */ /* 0x000f22000c1f5900 */
[----:B------:R-:W-:-:S04]  /*0b00*/  VIADD R23, R15, 0x180 ;  /* 0x000001800f177836 */ /* 0x000fc80000000000 */
[----:B------:R-:W-:Y:S01]  /*0b10*/  IMAD.IADD R31, R23, 0x1, R14 ;  /* 0x00000001171f7824 */ /* 0x000fe200078e020e */
[----:B----4-:R2:W-:Y:S04]  /*0b20*/  STS [R29+0x100], R22 ;  /* 0x000100161d007388 */ /* 0x0105e80000000800 */
[----:B---3--:R-:W3:Y:S01]  /*0b30*/  LDG.E.STRONG.SYS R34, desc[UR10][R20.64+0x180] ;  /* 0x0001800a14227981 */ /* 0x008ee2000c1f5900 */
[----:B------:R-:W-:-:S04]  /*0b40*/  IMAD.WIDE R16, R31, 0x4, R16 ;  /* 0x000000041f107825 */ /* 0x000fc800078e0210 */
[----:B------:R-:W-:Y:S01]  /*0b50*/  IMAD.IADD R23, R23, 0x1, R12 ;  /* 0x0000000117177824 */ /* 0x000fe200078e020c */
[----:B---3--:R2:W-:Y:S04]  /*0b60*/  STS [R29+0x180], R34 ;  /* 0x000180221d007388 */ /* 0x0085e80000000800 */
[----:B------:R-:W3:Y:S01]  /*0b70*/  LDG.E.STRONG.SYS R31, desc[UR10][R16.64] ;  /* 0x0000000a101f7981 */ /* 0x000ee2000c1f5900 */
[----:B0-----:R-:W-:-:S05]  /*0b80*/  IMAD R30, R23, 0x4, R24 ;  /* 0x00000004171e7824 */ /* 0x001fca00078e0218 */
[----:B---3--:R2:W-:Y:S04]  /*0b90*/  STS [R30], R31 ;  /* 0x0000001f1e007388 */ /* 0x0085e80000000800 */
[----:B------:R-:W3:Y:S04]  /*0ba0*/  LDG.E.STRONG.SYS R23, desc[UR10][R16.64+0x80] ;  /* 0x0000800a10177981 */ /* 0x000ee8000c1f5900 */
[----:B---3--:R2:W-:Y:S04]  /*0bb0*/  STS [R30+0x80], R23 ;  /* 0x000080171e007388 */ /* 0x0085e80000000800 */
[----:B------:R-:W3:Y:S04]  /*0bc0*/  LDG.E.STRONG.SYS R21, desc[UR10][R16.64+0x100] ;  /* 0x0001000a10157981 */ /* 0x000ee8000c1f5900 */
[----:B---3--:R2:W-:Y:S04]  /*0bd0*/  STS [R30+0x100], R21 ;  /* 0x000100151e007388 */ /* 0x0085e80000000800 */
[----:B------:R-:W3:Y:S01]  /*0be0*/  LDG.E.STRONG.SYS R33, desc[UR10][R16.64+0x180] ;  /* 0x0001800a10217981 */ /* 0x000ee2000c1f5900 */
[----:B------:R-:W-:-:S04]  /*0bf0*/  IADD3 R15, PT, PT, R15, 0x200, RZ ;  /* 0x000002000f0f7810 */ /* 0x000fc80007ffe0ff */
[----:B------:R-:W-:Y:S01]  /*0c00*/  ISETP.GE.AND P2, PT, R15, R28, PT ;  /* 0x0000001c0f00720c */ /* 0x000fe20003f46270 */
[----:B---3--:R2:W-:-:S12]  /*0c10*/  STS [R30+0x180], R33 ;  /* 0x000180211e007388 */ /* 0x0085d80000000800 */
[----:B------:R-:W-:Y:S05]  /*0c20*/  @!P2 BRA `(.L_x_13) ;  /* 0xfffffffc0024a947 */ /* 0x000fea000383ffff */
.L_x_12:
[----:B------:R-:W-:Y:S05]  /*0c30*/  BSYNC.RECONVERGENT B2 ;  /* 0x0000000000027941 */ /* 0x000fea0003800200 */
.L_x_11:
[----:B------:R-:W-:Y:S01]  /*0c40*/  IMAD.IADD R16, R18, 0x1, -R15 ;  /* 0x0000000112107824 */ /* 0x000fe200078e0a0f */
[----:B------:R-:W-:Y:S04]  /*0c50*/  BSSY.RECONVERGENT B2, `(.L_x_14) ;  /* 0x0000022000027945 */ /* 0x000fe80003800200 */
[----:B------:R-:W-:-:S13]  /*0c60*/  ISETP.GT.AND P2, PT, R16, 0x80, PT ;  /* 0x000000801000780c */ /* 0x000fda0003f44270 */
[----:B------:R-:W-:Y:S05]  /*0c70*/  @!P2 BRA `(.L_x_15) ;  /* 0x00000000007ca947 */ /* 0x000fea0003800000 */
[----:B------:R-:W3:Y:S01]  /*0c80*/  LDC.64 R16, c[0x0][0x380] ;  /* 0x0000e000ff107b82 */ /* 0x000ee20000000a00 */
[----:B012---:R-:W-:-:S04]  /*0c90*/  IMAD.IADD R21, R15, 0x1, R14 ;  /* 0x000000010f157824 */ /* 0x007fc800078e020e */
[----:B---3--:R-:W-:-:S05]  /*0ca0*/  IMAD.WIDE R20, R21, 0x4, R16 ;  /* 0x0000000415147825 */ /* 0x008fca00078e0210 */
[----:B------:R-:W2:Y:S01]  /*0cb0*/  LDG.E.STRONG.SYS R22, desc[UR10][R20.64] ;  /* 0x0000000a14167981 */ /* 0x000ea2000c1f5900 */
[----:B------:R-:W0:Y:S01]  /*0cc0*/  S2UR UR5, SR_CgaCtaId ;  /* 0x00000000000579c3 */ /* 0x000e220000008800 */
[----:B------:R-:W-:Y:S01]  /*0cd0*/  UMOV UR4, 0x400 ;  /* 0x0000040000047882 */ /* 0x000fe20000000000 */
[----:B------:R-:W-:Y:S01]  /*0ce0*/  IMAD.IADD R23, R15, 0x1, R12 ;  /* 0x000000010f177824 */ /* 0x000fe200078e020c */
[----:B0-----:R-:W-:-:S06]  /*0cf0*/  ULEA UR4, UR5, UR4, 0x18 ;  /* 0x0000000405047291 */ /* 0x001fcc000f8ec0ff */
[----:B------:R-:W-:-:S05]  /*0d00*/  LEA R23, R23, UR4, 0x2 ;  /* 0x0000000417177c11 */ /* 0x000fca000f8e10ff */
[----:B--2---:R0:W-:Y:S04]  /*0d10*/  STS [R23], R22 ;  /* 0x0000001617007388 */ /* 0x0041e80000000800 */
[----:B------:R-:W2:Y:S04]  /*0d20*/  LDG.E.STRONG.SYS R24, desc[UR10][R20.64+0x80] ;  /* 0x0000800a14187981 */ /* 0x000ea8000c1f5900 */
[----:B--2---:R3:W-:Y:S04]  /*0d30*/  STS [R23+0x80], R24 ;  /* 0x0000801817007388 */ /* 0x0047e80000000800 */
[----:B------:R-:W2:Y:S01]  /*0d40*/  LDG.E.STRONG.SYS R28, desc[UR10][R20.64+0x100] ;  /* 0x0001000a141c7981 */ /* 0x000ea2000c1f5900 */
[----:B------:R-:W-:-:S04]  /*0d50*/  VIADD R29, R15, 0x80 ;  /* 0x000000800f1d7836 */ /* 0x000fc80000000000 */
[----:B------:R-:W-:Y:S01]  /*0d60*/  IMAD.IADD R31, R29, 0x1, R14 ;  /* 0x000000011d1f7824 */ /* 0x000fe200078e020e */
[----:B--2---:R3:W-:Y:S04]  /*0d70*/  STS [R23+0x100], R28 ;  /* 0x0001001c17007388 */ /* 0x0047e80000000800 */
[----:B------:R-:W2:Y:S01]  /*0d80*/  LDG.E.STRONG.SYS R30, desc[UR10][R20.64+0x180] ;  /* 0x0001800a141e7981 */ /* 0x000ea2000c1f5900 */
[----:B------:R-:W-:Y:S01]  /*0d90*/  IMAD.WIDE R16, R31, 0x4, R16 ;  /* 0x000000041f107825 */ /* 0x000fe200078e0210 */
[----:B------:R-:W-:Y:S02]  /*0da0*/  IADD3 R29, PT, PT, R29, R12, RZ ;  /* 0x0000000c1d1d7210 */ /* 0x000fe40007ffe0ff */
[----:B--2---:R3:W-:Y:S04]  /*0db0*/  STS [R23+0x180], R30 ;  /* 0x0001801e17007388 */ /* 0x0047e80000000800 */
[----:B------:R-:W2:Y:S01]  /*0dc0*/  LDG.E.STRONG.SYS R31, desc[UR10][R16.64] ;  /* 0x0000000a101f7981 */ /* 0x000ea2000c1f5900 */
[----:B0-----:R-:W-:-:S05]  /*0dd0*/  LEA R22, R29, UR4, 0x2 ;  /* 0x000000041d167c11 */ /* 0x001fca000f8e10ff */
[----:B--2---:R3:W-:Y:S04]  /*0de0*/  STS [R22], R31 ;  /* 0x0000001f16007388 */ /* 0x0047e80000000800 */
[----:B------:R-:W2:Y:S04]  /*0df0*/  LDG.E.STRONG.SYS R29, desc[UR10][R16.64+0x80] ;  /* 0x0000800a101d7981 */ /* 0x000ea8000c1f5900 */
[----:B--2---:R3:W-:Y:S04]  /*0e00*/  STS [R22+0x80], R29 ;  /* 0x0000801d16007388 */ /* 0x0047e80000000800 */
[----:B------:R-:W2:Y:S04]  /*0e10*/  LDG.E.STRONG.SYS R21, desc[UR10][R16.64+0x100] ;  /* 0x0001000a10157981 */ /* 0x000ea8000c1f5900 */
[----:B--2---:R3:W-:Y:S04]  /*0e20*/  STS [R22+0x100], R21 ;  /* 0x0001001516007388 */ /* 0x0047e80000000800 */
[----:B------:R-:W2:Y:S01]  /*0e30*/  LDG.E.STRONG.SYS R33, desc[UR10][R16.64+0x180] ;  /* 0x0001800a10217981 */ /* 0x000ea2000c1f5900 */
[----:B------:R-:W-:Y:S01]  /*0e40*/  PLOP3.LUT P0, PT, PT, PT, PT, 0x8, 0x80 ;  /* 0x000000000080781c */ /* 0x000fe20003f0e170 */
[----:B------:R-:W-:-:S02]  /*0e50*/  VIADD R15, R15, 0x100 ;  /* 0x000001000f0f7836 */ /* 0x000fc40000000000 */
[----:B--2---:R3:W-:Y:S10]  /*0e60*/  STS [R22+0x180], R33 ;  /* 0x0001802116007388 */ /* 0x0047f40000000800 */
.L_x_15:
[----:B------:R-:W-:Y:S05]  /*0e70*/  BSYNC.RECONVERGENT B2 ;  /* 0x0000000000027941 */ /* 0x000fea0003800200 */
.L_x_14:
[----:B------:R-:W-:-:S13]  /*0e80*/  ISETP.LT.OR P0, PT, R15, R18, P0 ;  /* 0x000000120f00720c */ /* 0x000fda0000701670 */
[----:B------:R-:W-:Y:S05]  /*0e90*/  @!P0 BRA `(.L_x_8) ;  /* 0x0000000000408947 */ /* 0x000fea0003800000 */
[----:B------:R-:W4:Y:S01]  /*0ea0*/  LDC.64 R16, c[0x0][0x380] ;  /* 0x0000e000ff107b82 */ /* 0x000f220000000a00 */
[----:B0123--:R-:W-:-:S04]  /*0eb0*/  IMAD.IADD R21, R15, 0x1, R14 ;  /* 0x000000010f157824 */ /* 0x00ffc800078e020e */
[----:B----4-:R-:W-:-:S05]  /*0ec0*/  IMAD.WIDE R16, R21, 0x4, R16 ;  /* 0x0000000415107825 */ /* 0x010fca00078e0210 */
        /* <DEDUP_REMOVED lines=9> */
[----:B------:R-:W2:Y:S04]  /*0f60*/  LDG.E.STRONG.SYS R24, desc[UR10][R16.64+0x100] ;  /* 0x0001000a10187981 */ /* 0x000ea8000c1f5900 */
[----:B--2---:R4:W-:Y:S04]  /*0f70*/  STS [R15+0x100], R24 ;  /* 0x000100180f007388 */ /* 0x0049e80000000800 */
[----:B------:R-:W2:Y:S04]  /*0f80*/  LDG.E.STRONG.SYS R28, desc[UR10][R16.64+0x180] ;  /* 0x0001800a101c7981 */ /* 0x000ea8000c1f5900 */
[----:B--2---:R4:W-:Y:S02]  /*0f90*/  STS [R15+0x180], R28 ;  /* 0x0001801c0f007388 */ /* 0x0049e40000000800 */
.L_x_8:
[----:B------:R-:W-:Y:S05]  /*0fa0*/  BSYNC.RECONVERGENT B0 ;  /* 0x0000000000007941 */ /* 0x000fea0003800200 */
.L_x_7:
[----:B------:R-:W5:Y:S01]  /*0fb0*/  LDCU UR4, c[0x0][0x3a4] ;  /* 0x00007480ff0477ac */ /* 0x000f620008000800 */
[----:B------:R-:W-:Y:S02]  /*0fc0*/  IMAD R12, R0, R13, R12 ;  /* 0x0000000d000c7224 */ /* 0x000fe400078e020c */
[----:B-----5:R-:W-:Y:S01]  /*0fd0*/  IMAD R14, R13, UR4, R14 ;  /* 0x000000040d0e7c24 */ /* 0x020fe2000f8e020e */
[----:B------:R-:W-:Y:S06]  /*0fe0*/  @!P1 BRA `(.L_x_16) ;  /* 0xfffffff400749947 */ /* 0x000fec000383ffff */
.L_x_6:
[----:B------:R-:W-:Y:S05]  /*0ff0*/  BSYNC.RECONVERGENT B1 ;  /* 0x0000000000017941 */ /* 0x000fea0003800200 */
.L_x_5:
[----:B------:R-:W5:Y:S02]  /*1000*/  LDCU UR9, c[0x0][0x3d4] ;  /* 0x00007a80ff0977ac */ /* 0x000f640008000800 */
[----:B-----5:R-:W-:Y:S01]  /*1010*/  UISETP.GE.AND UP0, UPT, UR9, 0x1, UPT ;  /* 0x000000010900788c */ /* 0x020fe2000bf06270 */
[----:B------:R-:W-:Y:S08]  /*1020*/  BAR.SYNC.DEFER_BLOCKING 0x0 ;  /* 0x0000000000007b1d */ /* 0x000ff00000010000 */
[----:B------:R-:W-:Y:S05]  /*1030*/  BRA.U !UP0, `(.L_x_17) ;  /* 0x0000003108107547 */ /* 0x000fea000b800000 */
[----:B------:R-:W5:Y:S01]  /*1040*/  LDCU UR4, c[0x0][0x3b0] ;  /* 0x00007600ff0477ac */ /* 0x000f620008000800 */
[----:B------:R-:W-:Y:S01]  /*1050*/  IMAD.U32 R6, RZ, RZ, UR13 ;  /* 0x0000000dff067e24 */ /* 0x000fe2000f8e00ff */
[----:B------:R-:W-:Y:S01]  /*1060*/  IADD3 R14, PT, PT, R4, R3, RZ ;  /* 0x00000003040e7210 */ /* 0x000fe20007ffe0ff */
[----:B----4-:R-:W-:Y:S01]  /*1070*/  IMAD.U32 R15, RZ, RZ, UR13 ;  /* 0x0000000dff0f7e24 */ /* 0x010fe2000f8e00ff */
[----:B------:R-:W4:Y:S01]  /*1080*/  LDCU UR5, c[0x0][0x3a4] ;  /* 0x00007480ff0577ac */ /* 0x000f220008000800 */
[----:B--2---:R-:W-:Y:S01]  /*1090*/  IMAD.U32 R16, RZ, RZ, UR13 ;  /* 0x0000000dff107e24 */ /* 0x004fe2000f8e00ff */
[----:B------:R-:W-:Y:S01]  /*10a0*/  LOP3.LUT R6, R6, 0xf, RZ, 0xc0, !PT ;  /* 0x0000000f06067812 */ /* 0x000fe200078ec0ff */
[----:B------:R-:W-:Y:S01]  /*10b0*/  IMAD R9, R19, UR13, RZ ;  /* 0x0000000d13097c24 */ /* 0x000fe2000f8e02ff */
[----:B------:R-:W2:Y:S01]  /*10c0*/  LDCU UR8, c[0x0][0x398] ;  /* 0x00007300ff0877ac */ /* 0x000ea20008000800 */
[----:B------:R-:W-:Y:S01]  /*10d0*/  IMAD R11, R18, R19, RZ ;  /* 0x00000013120b7224 */ /* 0x000fe200078e02ff */
[----:B------:R-:W-:Y:S01]  /*10e0*/  LOP3.LUT R15, R15, 0x7, RZ, 0xc0, !PT ;  /* 0x000000070f0f7812 */ /* 0x000fe200078ec0ff */
[----:B------:R-:W-:Y:S01]  /*10f0*/  VIADD R8, R6, 0xffffffff ;  /* 0xffffffff06087836 */ /* 0x000fe20000000000 */
[----:B------:R-:W3:Y:S01]  /*1100*/  LDCU UR6, c[0x0][0x3dc] ;  /* 0x00007b80ff0677ac */ /* 0x000ee20008000800 */
[----:B------:R-:W-:Y:S01]  /*1110*/  IMAD.U32 R19, RZ, RZ, UR13 ;  /* 0x0000000dff137e24 */ /* 0x000fe2000f8e00ff */
[----:B------:R-:W-:Y:S01]  /*1120*/  LOP3.LUT R16, R16, 0x3, RZ, 0xc0, !PT ;  /* 0x0000000310107812 */ /* 0x000fe200078ec0ff */
[----:B01----:R-:W-:Y:S01]  /*1130*/  IMAD.U32 R20, RZ, RZ, UR13 ;  /* 0x0000000dff147e24 */ /* 0x003fe2000f8e00ff */
[----:B------:R-:W-:Y:S01]  /*1140*/  ISETP.GE.U32.AND P2, PT, R8, 0x7, PT ;  /* 0x000000070800780c */ /* 0x000fe20003f46070 */
[----:B------:R-:W-:Y:S01]  /*1150*/  IMAD R8, R0, UR13, RZ ;  /* 0x0000000d00087c24 */ /* 0x000fe2000f8e02ff */
[----:B------:R-:W0:Y:S01]  /*1160*/  LDCU UR14, c[0x0][0x360] ;  /* 0x00006c00ff0e77ac */ /* 0x000e220008000800 */
[----:B-----5:R-:W-:-:S02]  /*1170*/  IMAD.U32 R17, RZ, RZ, UR4 ;  /* 0x00000004ff117e24 */ /* 0x020fc4000f8e00ff */
[----:B------:R-:W-:Y:S01]  /*1180*/  VIADD R10, R4, UR13 ;  /* 0x0000000d040a7c36 */ /* 0x000fe20008000000 */
[----:B------:R-:W-:Y:S01]  /*1190*/  UMOV UR4, URZ ;  /* 0x000000ff00047c82 */ /* 0x000fe20008000000 */
[----:B----4-:R-:W-:Y:S01]  /*11a0*/  IMAD R13, R3, UR5, R14 ;  /* 0x00000005030d7c24 */ /* 0x010fe2000f8e020e */
[----:B------:R-:W-:Y:S01]  /*11b0*/  IADD3 R14, PT, PT, R8, R18, RZ ;  /* 0x00000012080e7210 */ /* 0x000fe20007ffe0ff */
[----:B------:R-:W-:Y:S01]  /*11c0*/  VIADD R17, R17, UR13 ;  /* 0x0000000d11117c36 */ /* 0x000fe20008000000 */
[----:B--2---:R-:W-:Y:S01]  /*11d0*/  ISETP.LE.AND P0, PT, RZ, UR8, PT ;  /* 0x00000008ff007c0c */ /* 0x004fe2000bf03270 */
[-C--:B------:R-:W-:Y:S01]  /*11e0*/  IMAD R12, R5, R0.reuse, RZ ;  /* 0x00000000050c7224 */ /* 0x080fe200078e02ff */
[----:B------:R-:W-:Y:S01]  /*11f0*/  LOP3.LUT R18, R19, 0xfffffff0, RZ, 0xc0, !PT ;  /* 0xfffffff013127812 */ /* 0x000fe200078ec0ff */
[----:B---3--:R-:W-:Y:S01]  /*1200*/  VIADD R21, R16, 0xffffffff ;  /* 0xffffffff10157836 */ /* 0x008fe20000000000 */
[----:B------:R-:W-:Y:S01]  /*1210*/  LOP3.LUT R19, R20, 0xfffffff8, RZ, 0xc0, !PT ;  /* 0xfffffff814137812 */ /* 0x000fe200078ec0ff */
[----:B------:R-:W-:Y:S01]  /*1220*/  VIADD R20, R15, 0xffffffff ;  /* 0xffffffff0f147836 */ /* 0x000fe20000000000 */
[----:B------:R-:W-:Y:S01]  /*1230*/  ISETP.GE.U32.OR P0, PT, R4, R0, !P0 ;  /* 0x000000000400720c */ /* 0x000fe20004706470 */
[----:B------:R-:W-:Y:S01]  /*1240*/  IMAD R22, R17, UR13, RZ ;  /* 0x0000000d11167c24 */ /* 0x000fe2000f8e02ff */
[----:B------:R-:W-:-:S02]  /*1250*/  USHF.R.S32.HI UR6, URZ, 0x1f, UR6 ;  /* 0x0000001fff067899 */ /* 0x000fc40008011406 */
[----:B0-----:R-:W-:-:S12]  /*1260*/  ULOP3.LUT UR8, UR8, 0x1, URZ, 0xc0, !UPT ;  /* 0x0000000108087892 */ /* 0x001fd8000f8ec0ff */
.L_x_51:
[----:B------:R-:W-:Y:S01]  /*1270*/  ISETP.GE.U32.AND P1, PT, R4, R9, PT ;  /* 0x000000090400720c */ /* 0x000fe20003f26070 */
[----:B------:R-:W-:-:S12]  /*1280*/  BSSY.RECONVERGENT B0, `(.L_x_18) ;  /* 0x0000027000007945 */ /* 0x000fd80003800200 */
[----:B01234-:R-:W-:Y:S05]  /*1290*/  @P1 BRA `(.L_x_19) ;  /* 0x0000000000941947 */ /* 0x01ffea0003800000 */
[----:B------:R-:W0:Y:S01]  /*12a0*/  I2F.U32.RP R23, UR13 ;  /* 0x0000000d00177d06 */ /* 0x000e220008209000 */
[----:B------:R-:W-:Y:S01]  /*12b0*/  IADD3 R29, PT, PT, RZ, -UR13, RZ ;  /* 0x8000000dff1d7c10 */ /* 0x000fe2000fffe0ff */
[----:B------:R-:W1:Y:S01]  /*12c0*/  LDCU UR5, c[0x0][0x3a4] ;  /* 0x00007480ff0577ac */ /* 0x000e620008000800 */
[----:B------:R-:W-:Y:S01]  /*12d0*/  ISETP.NE.U32.AND P4, PT, RZ, UR13, PT ;  /* 0x0000000dff007c0c */ /* 0x000fe2000bf85070 */
[----:B------:R-:W2:Y:S01]  /*12e0*/  LDCU UR9, c[0x0][0x3dc] ;  /* 0x00007b80ff0977ac */ /* 0x000ea20008000800 */
[----:B------:R-:W3:Y:S03]  /*12f0*/  LDCU.64 UR16, c[0x0][0x380] ;  /* 0x00007000ff1077ac */ /* 0x000ee60008000a00 */
[----:B0-----:R-:W0:Y:S02]  /*1300*/  MUFU.RCP R23, R23 ;  /* 0x0000001700177308 */ /* 0x001e240000001000 */
[----:B0-----:R-:W-:-:S06]  /*1310*/  VIADD R24, R23, 0xffffffe ;  /* 0x0ffffffe17187836 */ /* 0x001fcc0000000000 */
[----:B------:R0:W4:Y:S02]  /*1320*/  F2I.FTZ.U32.TRUNC.NTZ R25, R24 ;  /* 0x0000001800197305 */ /* 0x000124000021f000 */
[----:B0-----:R-:W-:Y:S02]  /*1330*/  IMAD.MOV.U32 R24, RZ, RZ, RZ ;  /* 0x000000ffff187224 */ /* 0x001fe400078e00ff */
[----:B----4-:R-:W-:-:S04]  /*1340*/  IMAD R29, R29, R25, RZ ;  /* 0x000000191d1d7224 */ /* 0x010fc800078e02ff */
[----:B------:R-:W-:-:S06]  /*1350*/  IMAD.HI.U32 R25, R25, R29, R24 ;  /* 0x0000001d19197227 */ /* 0x000fcc00078e0018 */
[----:B------:R-:W-:-:S04]  /*1360*/  IMAD.HI.U32 R28, R25, R4, RZ ;  /* 0x00000004191c7227 */ /* 0x000fc800078e00ff */
[----:B------:R-:W-:-:S04]  /*1370*/  IMAD.MOV R25, RZ, RZ, -R28 ;  /* 0x000000ffff197224 */ /* 0x000fc800078e0a1c */
[----:B------:R-:W-:-:S05]  /*1380*/  IMAD R25, R25, UR13, R4 ;  /* 0x0000000d19197c24 */ /* 0x000fca000f8e0204 */
[----:B------:R-:W-:-:S13]  /*1390*/  ISETP.GE.U32.AND P1, PT, R25, UR13, PT ;  /* 0x0000000d19007c0c */ /* 0x000fda000bf26070 */
[----:B------:R-:W-:Y:S02]  /*13a0*/  @P1 VIADD R25, R25, -UR13 ;  /* 0x8000000d19191c36 */ /* 0x000fe40008000000 */
[----:B------:R-:W-:-:S03]  /*13b0*/  @P1 VIADD R28, R28, 0x1 ;  /* 0x000000011c1c1836 */ /* 0x000fc60000000000 */
[----:B------:R-:W-:-:S13]  /*13c0*/  ISETP.GE.U32.AND P3, PT, R25, UR13, PT ;  /* 0x0000000d19007c0c */ /* 0x000fda000bf66070 */
[----:B------:R-:W-:Y:S01]  /*13d0*/  @P3 VIADD R28, R28, 0x1 ;  /* 0x000000011c1c3836 */ /* 0x000fe20000000000 */
[----:B------:R-:W-:-:S04]  /*13e0*/  @!P4 LOP3.LUT R28, RZ, UR13, RZ, 0x33, !PT ;  /* 0x0000000dff1ccc12 */ /* 0x000fc8000f8e33ff */
[C---:B------:R-:W-:Y:S01]  /*13f0*/  IADD3 R29, PT, PT, -R28.reuse, RZ, RZ ;  /* 0x000000ff1c1d7210 */ /* 0x040fe20007ffe1ff */
[----:B-1----:R-:W-:-:S04]  /*1400*/  IMAD R23, R28, UR5, R3 ;  /* 0x000000051c177c24 */ /* 0x002fc8000f8e0203 */
[----:B------:R-:W-:-:S04]  /*1410*/  IMAD R29, R29, UR13, R4 ;  /* 0x0000000d1d1d7c24 */ /* 0x000fc8000f8e0204 */
[----:B------:R-:W-:-:S05]  /*1420*/  IMAD.IADD R23, R23, 0x1, R29 ;  /* 0x0000000117177824 */ /* 0x000fca00078e021d */
[----:B--2---:R-:W-:-:S04]  /*1430*/  IADD3 R25, P1, PT, R23, UR9, RZ ;  /* 0x0000000917197c10 */ /* 0x004fc8000ff3e0ff */
[----:B------:R-:W-:Y:S02]  /*1440*/  LEA.HI.X.SX32 R30, R23, UR6, 0x1, P1 ;  /* 0x00000006171e7c11 */ /* 0x000fe400088f0eff */
[----:B---3--:R-:W-:-:S04]  /*1450*/  LEA R24, P1, R25, UR16, 0x2 ;  /* 0x0000001019187c11 */ /* 0x008fc8000f8210ff */
[----:B------:R-:W-:-:S05]  /*1460*/  LEA.HI.X R25, R25, UR17, R30, 0x2, P1 ;  /* 0x0000001119197c11 */ /* 0x000fca00088f141e */
[----:B------:R-:W2:Y:S01]  /*1470*/  LDG.E.STRONG.SYS R24, desc[UR10][R24.64] ;  /* 0x0000000a18187981 */ /* 0x000ea2000c1f5900 */
[----:B------:R-:W0:Y:S01]  /*1480*/  S2UR UR9, SR_CgaCtaId ;  /* 0x00000000000979c3 */ /* 0x000e220000008800 */
[----:B------:R-:W-:Y:S01]  /*1490*/  IMAD.IADD R29, R8, 0x1, R29 ;  /* 0x00000001081d7824 */ /* 0x000fe200078e021d */
[----:B------:R-:W-:-:S03]  /*14a0*/  UMOV UR5, 0x400 ;  /* 0x0000040000057882 */ /* 0x000fc60000000000 */
[----:B------:R-:W-:Y:S01]  /*14b0*/  IMAD R29, R28, R0, R29 ;  /* 0x000000001c1d7224 */ /* 0x000fe200078e021d */
[----:B0-----:R-:W-:-:S06]  /*14c0*/  ULEA UR5, UR9, UR5, 0x18 ;  /* 0x0000000509057291 */ /* 0x001fcc000f8ec0ff */
[----:B------:R-:W-:-:S05]  /*14d0*/  LEA R29, R29, UR5, 0x2 ;  /* 0x000000051d1d7c11 */ /* 0x000fca000f8e10ff */
[----:B--2---:R0:W-:Y:S02]  /*14e0*/  STS [R29], R24 ;  /* 0x000000181d007388 */ /* 0x0041e40000000800 */
.L_x_19:
[----:B------:R-:W-:Y:S05]  /*14f0*/  BSYNC.RECONVERGENT B0 ;  /* 0x0000000000007941 */ /* 0x000fea0003800200 */
.L_x_18:
[----:B------:R-:W-:Y:S04]  /*1500*/  BSSY.RECONVERGENT B0, `(.L_x_20) ;  /* 0x0000134000007945 */ /* 0x000fe80003800200 */
[----:B------:R-:W-:Y:S05]  /*1510*/  @P0 BRA `(.L_x_21) ;  /* 0x0000001000c80947 */ /* 0x000fea0003800000 */
[----:B------:R-:W1:Y:S01]  /*1520*/  LDCU UR12, c[0x0][0x398] ;  /* 0x00007300ff0c77ac */ /* 0x000e620008000800 */
[----:B------:R-:W-:Y:S01]  /*1530*/  ISETP.NE.AND P1, PT, R6, RZ, PT ;  /* 0x000000ff0600720c */ /* 0x000fe20003f25270 */
[----:B------:R-:W-:Y:S02]  /*1540*/  IMAD.MOV.U32 R25, RZ, RZ, R4 ;  /* 0x000000ffff197224 */ /* 0x000fe400078e0004 */
[----:B0-----:R-:W-:Y:S01]  /*1550*/  IMAD.MOV.U32 R24, RZ, RZ, R13 ;  /* 0x000000ffff187224 */ /* 0x001fe200078e000d */
[----:B-1----:R-:W-:-:S09]  /*1560*/  UISETP.GE.U32.AND UP0, UPT, UR12, 0xf, UPT ;  /* 0x0000000f0c00788c */ /* 0x002fd2000bf06070 */
[----:B------:R-:W-:Y:S05]  /*1570*/  BRA.U !UP0, `(.L_x_22) ;  /* 0x00000009083c7547 */ /* 0x000fea000b800000 */
[----:B------:R-:W0:Y:S01]  /*1580*/  LDC R23, c[0x0][0x38c] ;  /* 0x0000e300ff177b82 */ /* 0x000e220000000800 */
[----:B------:R-:W-:Y:S01]  /*1590*/  UMOV UR5, 0x400 ;  /* 0x0000040000057882 */ /* 0x000fe20000000000 */
[----:B------:R-:W-:Y:S01]  /*15a0*/  IMAD.MOV.U32 R25, RZ, RZ, R4 ;  /* 0x000000ffff197224 */ /* 0x000fe200078e0004 */
[----:B------:R-:W-:Y:S01]  /*15b0*/  MOV R24, R13 ;  /* 0x0000000d00187202 */ /* 0x000fe20000000f00 */
[----:B------:R-:W1:Y:S04]  /*15c0*/  LDCU UR18, c[0x0][0x3a4] ;  /* 0x00007480ff1277ac */ /* 0x000e680008000800 */
[----:B------:R-:W2:Y:S01]  /*15d0*/  S2UR UR9, SR_CgaCtaId ;  /* 0x00000000000979c3 */ /* 0x000ea20000008800 */
[----:B------:R-:W3:Y:S01]  /*15e0*/  LDCU UR15, c[0x0][0x3dc] ;  /* 0x00007b80ff0f77ac */ /* 0x000ee20008000800 */
[----:B------:R-:W4:Y:S01]  /*15f0*/  LDCU.64 UR16, c[0x0][0x380] ;  /* 0x00007000ff1077ac */ /* 0x000f220008000a00 */
[----:B0-----:R-:W-:Y:S01]  /*1600*/  VIADD R23, R23, UR12 ;  /* 0x0000000c17177c36 */ /* 0x001fe20008000000 */
[----:B--2---:R-:W-:-:S03]  /*1610*/  ULEA UR9, UR9, UR5, 0x18 ;  /* 0x0000000509097291 */ /* 0x004fc6000f8ec0ff */
[----:B-1-34-:R-:W-:-:S09]  /*1620*/  UMOV UR5, URZ ;  /* 0x000000ff00057c82 */ /* 0x01afd20008000000 */
.L_x_23:
[----:B------:R-:W-:-:S04]  /*1630*/  IADD3 R29, P3, PT, R24, UR15, RZ ;  /* 0x0000000f181d7c10 */ /* 0x000fc8000ff7e0ff */
[----:B-1----:R-:W-:Y:S02]  /*1640*/  LEA.HI.X.SX32 R30, R24, UR6, 0x1, P3 ;  /* 0x00000006181e7c11 */ /* 0x002fe400098f0eff */
[----:B------:R-:W-:-:S04]  /*1650*/  LEA R28, P3, R29, UR16, 0x2 ;  /* 0x000000101d1c7c11 */ /* 0x000fc8000f8610ff */
[----:B------:R-:W-:-:S05]  /*1660*/  LEA.HI.X R29, R29, UR17, R30, 0x2, P3 ;  /* 0x000000111d1d7c11 */ /* 0x000fca00098f141e */
[----:B------:R-:W2:Y:S01]  /*1670*/  LDG.E.STRONG.SYS R32, desc[UR10][R28.64] ;  /* 0x0000000a1c207981 */ /* 0x000ea2000c1f5900 */
[----:B------:R-:W-:-:S05]  /*1680*/  VIADD R33, R24, UR18 ;  /* 0x0000001218217c36 */ /* 0x000fca0008000000 */
[----:B------:R-:W-:-:S04]  /*1690*/  IADD3 R24, P3, PT, R33, UR15, RZ ;  /* 0x0000000f21187c10 */ /* 0x000fc8000ff7e0ff */
[----:B------:R-:W-:Y:S02]  /*16a0*/  LEA.HI.X.SX32 R31, R33, UR6, 0x1, P3 ;  /* 0x00000006211f7c11 */ /* 0x000fe400098f0eff */
[----:B------:R-:W-:-:S04]  /*16b0*/  LEA R30, P3, R24, UR16, 0x2 ;  /* 0x00000010181e7c11 */ /* 0x000fc8000f8610ff */
[----:B------:R-:W-:Y:S02]  /*16c0*/  LEA.HI.X R31, R24, UR17, R31, 0x2, P3 ;  /* 0x00000011181f7c11 */ /* 0x000fe400098f141f */
[----:B------:R-:W-:Y:S01]  /*16d0*/  LEA R24, R25, UR9, 0x2 ;  /* 0x0000000919187c11 */ /* 0x000fe2000f8e10ff */
[----:B------:R-:W-:-:S04]  /*16e0*/  VIADD R35, R33, UR18 ;  /* 0x0000001221237c36 */ /* 0x000fc80008000000 */
[----:B--2---:R0:W-:Y:S04]  /*16f0*/  STS [R24], R32 ;  /* 0x0000002018007388 */ /* 0x0041e80000000800 */
[----:B------:R-:W2:Y:S01]  /*1700*/  LDG.E.STRONG.SYS R34, desc[UR10][R30.64] ;  /* 0x0000000a1e227981 */ /* 0x000ea2000c1f5900 */
[----:B------:R-:W-:-:S04]  /*1710*/  IADD3 R33, P3, PT, R35, UR15, RZ ;  /* 0x0000000f23217c10 */ /* 0x000fc8000ff7e0ff */
[----:B------:R-:W-:Y:S02]  /*1720*/  LEA.HI.X.SX32 R36, R35, UR6, 0x1, P3 ;  /* 0x0000000623247c11 */ /* 0x000fe400098f0eff */
[----:B------:R-:W-:-:S04]  /*1730*/  LEA R28, P3, R33, UR16, 0x2 ;  /* 0x00000010211c7c11 */ /* 0x000fc8000f8610ff */
[----:B------:R-:W-:Y:S01]  /*1740*/  LEA.HI.X R29, R33, UR17, R36, 0x2, P3 ;  /* 0x00000011211d7c11 */ /* 0x000fe200098f1424 */
[----:B------:R-:W-:Y:S02]  /*1750*/  IMAD R33, R23, 0x4, R24 ;  /* 0x0000000417217824 */ /* 0x000fe400078e0218 */
[----:B------:R-:W-:-:S03]  /*1760*/  VIADD R37, R35, UR18 ;  /* 0x0000001223257c36 */ /* 0x000fc60008000000 */
[----:B--2---:R1:W-:Y:S04]  /*1770*/  STS [R33+0x4], R34 ;  /* 0x0000042221007388 */ /* 0x0043e80000000800 */
[----:B------:R-:W2:Y:S01]  /*1780*/  LDG.E.STRONG.SYS R36, desc[UR10][R28.64] ;  /* 0x0000000a1c247981 */ /* 0x000ea2000c1f5900 */
[C---:B0-----:R-:W-:Y:S02]  /*1790*/  IADD3 R24, P3, PT, R37.reuse, UR15, RZ ;  /* 0x0000000f25187c10 */ /* 0x041fe4000ff7e0ff */
[----:B------:R-:W-:Y:S02]  /*17a0*/  LEA R35, R0, R33, 0x2 ;  /* 0x0000002100237211 */ /* 0x000fe400078e10ff */
[----:B------:R-:W-:Y:S02]  /*17b0*/  LEA.HI.X.SX32 R31, R37, UR6, 0x1, P3 ;  /* 0x00000006251f7c11 */ /* 0x000fe400098f0eff */
[----:B------:R-:W-:-:S04]  /*17c0*/  LEA R30, P3, R24, UR16, 0x2 ;  /* 0x00000010181e7c11 */ /* 0x000fc8000f8610ff */
[----:B------:R-:W-:Y:S01]  /*17d0*/  LEA.HI.X R31, R24, UR17, R31, 0x2, P3 ;  /* 0x00000011181f7c11 */ /* 0x000fe200098f141f */
[----:B------:R-:W-:Y:S01]  /*17e0*/  VIADD R37, R37, UR18 ;  /* 0x0000001225257c36 */ /* 0x000fe20008000000 */
[----:B--2---:R0:W-:Y:S04]  /*17f0*/  STS [R35+0x4], R36 ;  /* 0x0000042423007388 */ /* 0x0041e80000000800 */
[----:B------:R-:W2:Y:S01]  /*1800*/  LDG.E.STRONG.SYS R24, desc[UR10][R30.64] ;  /* 0x0000000a1e187981 */ /* 0x000ea2000c1f5900 */
[----:B------:R-:W-:Y:S01]  /*1810*/  IADD3 R32, P3, PT, R37, UR15, RZ ;  /* 0x0000000f25207c10 */ /* 0x000fe2000ff7e0ff */
[----:B-1----:R-:W-:-:S03]  /*1820*/  IMAD R33, R0, 0x4, R35 ;  /* 0x0000000400217824 */ /* 0x002fc600078e0223 */
[----:B------:R-:W-:Y:S02]  /*1830*/  LEA.HI.X.SX32 R29, R37, UR6, 0x1, P3 ;  /* 0x00000006251d7c11 */ /* 0x000fe400098f0eff */
[----:B------:R-:W-:-:S04]  /*1840*/  LEA R28, P3, R32, UR16, 0x2 ;  /* 0x00000010201c7c11 */ /* 0x000fc8000f8610ff */
[----:B------:R-:W-:Y:S01]  /*1850*/  LEA.HI.X R29, R32, UR17, R29, 0x2, P3 ;  /* 0x00000011201d7c11 */ /* 0x000fe200098f141d */
[----:B------:R-:W-:Y:S01]  /*1860*/  VIADD R37, R37, UR18 ;  /* 0x0000001225257c36 */ /* 0x000fe20008000000 */
[----:B--2---:R1:W-:Y:S04]  /*1870*/  STS [R33+0x4], R24 ;  /* 0x0000041821007388 */ /* 0x0043e80000000800 */
[----:B------:R-:W2:Y:S01]  /*1880*/  LDG.E.STRONG.SYS R32, desc[UR10][R28.64] ;  /* 0x0000000a1c207981 */ /* 0x000ea2000c1f5900 */
[----:B------:R-:W-:Y:S01]  /*1890*/  IADD3 R34, P3, PT, R37, UR15, RZ ;  /* 0x0000000f25227c10 */ /* 0x000fe2000ff7e0ff */
[----:B0-----:R-:W-:-:S03]  /*18a0*/  IMAD R35, R0, 0x4, R33 ;  /* 0x0000000400237824 */ /* 0x001fc600078e0221 */
[----:B------:R-:W-:Y:S02]  /*18b0*/  LEA.HI.X.SX32 R31, R37, UR6, 0x1, P3 ;  /* 0x00000006251f7c11 */ /* 0x000fe400098f0eff */
[----:B------:R-:W-:-:S04]  /*18c0*/  LEA R30, P3, R34, UR16, 0x2 ;  /* 0x00000010221e7c11 */ /* 0x000fc8000f8610ff */
[----:B------:R-:W-:Y:S01]  /*18d0*/  LEA.HI.X R31, R34, UR17, R31, 0x2, P3 ;  /* 0x00000011221f7c11 */ /* 0x000fe200098f141f */
[----:B------:R-:W-:Y:S01]  /*18e0*/  VIADD R37, R37, UR18 ;  /* 0x0000001225257c36 */ /* 0x000fe20008000000 */
[----:B--2---:R0:W-:Y:S04]  /*18f0*/  STS [R35+0x4], R32 ;  /* 0x0000042023007388 */ /* 0x0041e80000000800 */
[----:B------:R-:W2:Y:S01]  /*1900*/  LDG.E.STRONG.SYS R34, desc[UR10][R30.64] ;  /* 0x0000000a1e227981 */ /* 0x000ea2000c1f5900 */
[C---:B-1----:R-:W-:Y:S02]  /*1910*/  IADD3 R24, P3, PT, R37.reuse, UR15, RZ ;  /* 0x0000000f25187c10 */ /* 0x042fe4000ff7e0ff */
[----:B------:R-:W-:Y:S02]  /*1920*/  LEA R33, R0, R35, 0x2 ;  /* 0x0000002300217211 */ /* 0x000fe400078e10ff */
[----:B------:R-:W-:-:S02]  /*1930*/  LEA.HI.X.SX32 R29, R37, UR6, 0x1, P3 ;  /* 0x00000006251d7c11 */ /* 0x000fc400098f0eff */
[----:B------:R-:W-:-:S04]  /*1940*/  LEA R28, P3, R24, UR16, 0x2 ;  /* 0x00000010181c7c11 */ /* 0x000fc8000f8610ff */
[----:B------:R-:W-:Y:S01]  /*1950*/  LEA.HI.X R29, R24, UR17, R29, 0x2, P3 ;  /* 0x00000011181d7c11 */ /* 0x000fe200098f141d */
[----:B------:R-:W-:Y:S01]  /*1960*/  VIADD R37, R37, UR18 ;  /* 0x0000001225257c36 */ /* 0x000fe20008000000 */
[----:B--2---:R1:W-:Y:S04]  /*1970*/  STS [R33+0x4], R34 ;  /* 0x0000042221007388 */ /* 0x0043e80000000800 */
[----:B------:R-:W2:Y:S01]  /*1980*/  LDG.E.STRONG.SYS R24, desc[UR10][R28.64] ;  /* 0x0000000a1c187981 */ /* 0x000ea2000c1f5900 */
[----:B0-----:R-:W-:Y:S01]  /*1990*/  IADD3 R32, P3, PT, R37, UR15, RZ ;  /* 0x0000000f25207c10 */ /* 0x001fe2000ff7e0ff */
[----:B------:R-:W-:-:S03]  /*19a0*/  IMAD R35, R0, 0x4, R33 ;  /* 0x0000000400237824 */ /* 0x000fc600078e0221 */
[----:B------:R-:W-:Y:S02]  /*19b0*/  LEA.HI.X.SX32 R31, R37, UR6, 0x1, P3 ;  /* 0x00000006251f7c11 */ /* 0x000fe400098f0eff */
[----:B------:R-:W-:-:S04]  /*19c0*/  LEA R30, P3, R32, UR16, 0x2 ;  /* 0x00000010201e7c11 */ /* 0x000fc8000f8610ff */
[----:B------:R-:W-:Y:S01]  /*19d0*/  LEA.HI.X R31, R32, UR17, R31, 0x2, P3 ;  /* 0x00000011201f7c11 */ /* 0x000fe200098f141f */
[----:B------:R-:W-:Y:S01]  /*19e0*/  VIADD R37, R37, UR18 ;  /* 0x0000001225257c36 */ /* 0x000fe20008000000 */
[----:B--2---:R0:W-:Y:S04]  /*19f0*/  STS [R35+0x4], R24 ;  /* 0x0000041823007388 */ /* 0x0041e80000000800 */
[----:B------:R-:W2:Y:S01]  /*1a00*/  LDG.E.STRONG.SYS R32, desc[UR10][R30.64] ;  /* 0x0000000a1e207981 */ /* 0x000ea2000c1f5900 */
[----:B-1----:R-:W-:-:S04]  /*1a10*/  IADD3 R33, P3, PT, R37, UR15, RZ ;  /* 0x0000000f25217c10 */ /* 0x002fc8000ff7e0ff */
        /* <DEDUP_REMOVED lines=15> */
[----:B-1----:R-:W-:Y:S01]  /*1b10*/  IADD3 R32, P3, PT, R37, UR15, RZ ;  /* 0x0000000f25207c10 */ /* 0x002fe2000ff7e0ff */
[----:B------:R-:W-:-:S03]  /*1b20*/  IMAD R33, R0, 0x4, R35 ;  /* 0x0000000400217824 */ /* 0x000fc600078e0223 */
[----:B------:R-:W-:Y:S02]  /*1b30*/  LEA.HI.X.SX32 R29, R37, UR6, 0x1, P3 ;  /* 0x00000006251d7c11 */ /* 0x000fe400098f0eff */
        /* <DEDUP_REMOVED lines=42> */
[----:B--2---:R1:W-:Y:S04]  /*1de0*/  STS [R35+0x4], R28 ;  /* 0x0000041c23007388 */ /* 0x0043e80000000800 */
[----:B------:R-:W2:Y:S01]  /*1df0*/  LDG.E.STRONG.SYS R30, desc[UR10][R30.64] ;  /* 0x0000000a1e1e7981 */ /* 0x000ea2000c1f5900 */
[C---:B------:R-:W-:Y:S01]  /*1e00*/  IMAD R39, R0.reuse, 0x4, R35 ;  /* 0x0000000400277824 */ /* 0x040fe200078e0223 */
[----:B------:R-:W-:Y:S01]  /*1e10*/  UIADD3 UR5, UPT, UPT, UR5, 0x10, URZ ;  /* 0x0000001005057890 */ /* 0x000fe2000fffe0ff */
[----:B------:R-:W-:Y:S02]  /*1e20*/  VIADD R24, R37, UR18 ;  /* 0x0000001225187c36 */ /* 0x000fe40008000000 */
[----:B------:R-:W-:-:S03]  /*1e30*/  IMAD R25, R0, 0x10, R25 ;  /* 0x0000001000197824 */ /* 0x000fc600078e0219 */
[----:B------:R-:W-:Y:S01]  /*1e40*/  ISETP.NE.AND P3, PT, R18, UR5, PT ;  /* 0x0000000512007c0c */ /* 0x000fe2000bf65270 */
[----:B--2---:R1:W-:-:S12]  /*1e50*/  STS [R39+0x4], R30 ;  /* 0x0000041e27007388 */ /* 0x0043d80000000800 */
[----:B------:R-:W-:Y:S05]  /*1e60*/  @P3 BRA `(.L_x_23) ;  /* 0xfffffff400f03947 */ /* 0x000fea000383ffff */
.L_x_22:
[----:B------:R-:W-:Y:S05]  /*1e70*/  @!P1 BRA `(.L_x_21) ;  /* 0x0000000800709947 */ /* 0x000fea0003800000 */
[----:B------:R-:W-:Y:S01]  /*1e80*/  ISETP.NE.AND P1, PT, R15, RZ, PT ;  /* 0x000000ff0f00720c */ /* 0x000fe20003f25270 */
[----:B------:R-:W-:-:S12]  /*1e90*/  @!P2 BRA `(.L_x_24) ;  /* 0x000000040024a947 */ /* 0x000fd80003800000 */
[----:B------:R-:W0:Y:S01]  /*1ea0*/  LDCU UR15, c[0x0][0x3dc] ;  /* 0x00007b80ff0f77ac */ /* 0x000e220008000800 */
[----:B------:R-:W2:Y:S01]  /*1eb0*/  LDCU.64 UR16, c[0x0][0x380] ;  /* 0x00007000ff1077ac */ /* 0x000ea20008000a00 */
[----:B------:R-:W3:Y:S01]  /*1ec0*/  S2UR UR9, SR_CgaCtaId ;  /* 0x00000000000979c3 */ /* 0x000ee20000008800 */
[----:B------:R-:W4:Y:S01]  /*1ed0*/  LDCU UR18, c[0x0][0x3a4] ;  /* 0x00007480ff1277ac */ /* 0x000f220008000800 */
[----:B------:R-:W-:-:S06]  /*1ee0*/  UMOV UR5, 0x400 ;  /* 0x0000040000057882 */ /* 0x000fcc0000000000 */
[----:B-1----:R-:W1:Y:S01]  /*1ef0*/  LDC R35, c[0x0][0x38c] ;  /* 0x0000e300ff237b82 */ /* 0x002e620000000800 */
[----:B0-----:R-:W-:-:S04]  /*1f00*/  IADD3 R23, P3, PT, R24, UR15, RZ ;  /* 0x0000000f18177c10 */ /* 0x001fc8000ff7e0ff */
[----:B------:R-:W-:Y:S02]  /*1f10*/  LEA.HI.X.SX32 R28, R24, UR6, 0x1, P3 ;  /* 0x00000006181c7c11 */ /* 0x000fe400098f0eff */
[----:B--2---:R-:W-:-:S04]  /*1f20*/  LEA R30, P3, R23, UR16, 0x2 ;  /* 0x00000010171e7c11 */ /* 0x004fc8000f8610ff */
[----:B------:R-:W-:-:S05]  /*1f30*/  LEA.HI.X R31, R23, UR17, R28, 0x2, P3 ;  /* 0x00000011171f7c11 */ /* 0x000fca00098f141c */
[----:B------:R-:W2:Y:S01]  /*1f40*/  LDG.E.STRONG.SYS R23, desc[UR10][R30.64] ;  /* 0x0000000a1e177981 */ /* 0x000ea2000c1f5900 */
[----:B----4-:R-:W-:Y:S01]  /*1f50*/  VIADD R32, R24, UR18 ;  /* 0x0000001218207c36 */ /* 0x010fe20008000000 */
[----:B---3--:R-:W-:-:S04]  /*1f60*/  ULEA UR5, UR9, UR5, 0x18 ;  /* 0x0000000509057291 */ /* 0x008fc8000f8ec0ff */
        /* <DEDUP_REMOVED lines=8> */
[C---:B------:R-:W-:Y:S02]  /*1ff0*/  IADD3 R31, P3, PT, R34.reuse, UR15, RZ ;  /* 0x0000000f221f7c10 */ /* 0x040fe4000ff7e0ff */
[----:B-1----:R-:W-:Y:S02]  /*2000*/  IADD3 R35, PT, PT, R35, UR12, RZ ;  /* 0x0000000c23237c10 */ /* 0x002fe4000fffe0ff */
[----:B------:R-:W-:Y:S02]  /*2010*/  LEA.HI.X.SX32 R32, R34, UR6, 0x1, P3 ;  /* 0x0000000622207c11 */ /* 0x000fe400098f0eff */
[----:B------:R-:W-:-:S04]  /*2020*/  LEA R30, P3, R31, UR16, 0x2 ;  /* 0x000000101f1e7c11 */ /* 0x000fc8000f8610ff */
[----:B------:R-:W-:Y:S01]  /*2030*/  LEA.HI.X R31, R31, UR17, R32, 0x2, P3 ;  /* 0x000000111f1f7c11 */ /* 0x000fe200098f1420 */
[----:B------:R-:W-:Y:S02]  /*2040*/  IMAD R32, R35, 0x4, R24 ;  /* 0x0000000423207824 */ /* 0x000fe400078e0218 */
[----:B------:R-:W-:-:S03]  /*2050*/  VIADD R34, R34, UR18 ;  /* 0x0000001222227c36 */ /* 0x000fc60008000000 */
[----:B--2---:R1:W-:Y:S04]  /*2060*/  STS [R32+0x4], R33 ;  /* 0x0000042120007388 */ /* 0x0043e80000000800 */
[----:B0-----:R-:W2:Y:S01]  /*2070*/  LDG.E.STRONG.SYS R23, desc[UR10][R30.64] ;  /* 0x0000000a1e177981 */ /* 0x001ea2000c1f5900 */
        /* <DEDUP_REMOVED lines=8> */
[----:B-1----:R-:W-:-:S04]  /*2100*/  IADD3 R32, P3, PT, R34, UR15, RZ ;  /* 0x0000000f22207c10 */ /* 0x002fc8000ff7e0ff */
[----:B------:R-:W-:Y:S02]  /*2110*/  LEA.HI.X.SX32 R31, R34, UR6, 0x1, P3 ;  /* 0x00000006221f7c11 */ /* 0x000fe400098f0eff */
[----:B------:R-:W-:-:S04]  /*2120*/  LEA R30, P3, R32, UR16, 0x2 ;  /* 0x00000010201e7c11 */ /* 0x000fc8000f8610ff */
[----:B------:R-:W-:Y:S01]  /*2130*/  LEA.HI.X R31, R32, UR17, R31, 0x2, P3 ;  /* 0x00000011201f7c11 */ /* 0x000fe200098f141f */
[----:B------:R-:W-:Y:S01]  /*2140*/  IMAD R32, R0, 0x4, R24 ;  /* 0x0000000400207824 */ /* 0x000fe200078e0218 */
[----:B------:R-:W-:-:S04]  /*2150*/  IADD3 R34, PT, PT, R34, UR18, RZ ;  /* 0x0000001222227c10 */ /* 0x000fc8000fffe0ff */
[----:B--2---:R1:W-:Y:S04]  /*2160*/  STS [R32+0x4], R35 ;  /* 0x0000042320007388 */ /* 0x0043e80000000800 */
[----:B------:R-:W2:Y:S01]  /*2170*/  LDG.E.STRONG.SYS R33, desc[UR10][R30.64] ;  /* 0x0000000a1e217981 */ /* 0x000ea2000c1f5900 */
[----:B0-----:R-:W-:-:S04]  /*2180*/  IADD3 R23, P3, PT, R34, UR15, RZ ;  /* 0x0000000f22177c10 */ /* 0x001fc8000ff7e0ff */
[----:B------:R-:W-:Y:S02]  /*2190*/  LEA.HI.X.SX32 R24, R34, UR6, 0x1, P3 ;  /* 0x0000000622187c11 */ /* 0x000fe400098f0eff */
[----:B------:R-:W-:-:S04]  /*21a0*/  LEA R28, P3, R23, UR16, 0x2 ;  /* 0x00000010171c7c11 */ /* 0x000fc8000f8610ff */
[----:B------:R-:W-:Y:S01]  /*21b0*/  LEA.HI.X R29, R23, UR17, R24, 0x2, P3 ;  /* 0x00000011171d7c11 */ /* 0x000fe200098f1418 */
[----:B------:R-:W-:Y:S02]  /*21c0*/  IMAD R23, R0, 0x4, R32 ;  /* 0x0000000400177824 */ /* 0x000fe400078e0220 */
[----:B------:R-:W-:-:S03]  /*21d0*/  VIADD R34, R34, UR18 ;  /* 0x0000001222227c36 */ /* 0x000fc60008000000 */
        /* <DEDUP_REMOVED lines=10> */
[----:B0-----:R-:W-:-:S04]  /*2280*/  IADD3 R23, P3, PT, R34, UR15, RZ ;  /* 0x0000000f22177c10 */ /* 0x001fc8000ff7e0ff */
[----:B------:R-:W-:Y:S02]  /*2290*/  LEA.HI.X.SX32 R32, R34, UR6, 0x1, P3 ;  /* 0x0000000622207c11 */ /* 0x000fe400098f0eff */
[----:B------:R-:W-:-:S04]  /*22a0*/  LEA R28, P3, R23, UR16, 0x2 ;  /* 0x00000010171c7c11 */ /* 0x000fc8000f8610ff */
[----:B------:R-:W-:Y:S01]  /*22b0*/  LEA.HI.X R29, R23, UR17, R32, 0x2, P3 ;  /* 0x00000011171d7c11 */ /* 0x000fe200098f1420 */
[----:B------:R-:W-:-:S05]  /*22c0*/  IMAD R23, R0, 0x4, R35 ;  /* 0x0000000400177824 */ /* 0x000fca00078e0223 */
[----:B--2---:R0:W-:Y:S04]  /*22d0*/  STS [R23+0x4], R30 ;  /* 0x0000041e17007388 */ /* 0x0041e80000000800 */
[----:B------:R-:W2:Y:S01]  /*22e0*/  LDG.E.STRONG.SYS R28, desc[UR10][R28.64] ;  /* 0x0000000a1c1c7981 */ /* 0x000ea2000c1f5900 */
[C---:B------:R-:W-:Y:S01]  /*22f0*/  LEA R33, R0.reuse, R23, 0x2 ;  /* 0x0000001700217211 */ /* 0x040fe200078e10ff */
[----:B------:R-:W-:Y:S02]  /*2300*/  IMAD R25, R0, 0x8, R25 ;  /* 0x0000000800197824 */ /* 0x000fe400078e0219 */
[----:B-1----:R-:W-:Y:S02]  /*2310*/  VIADD R24, R34, UR18 ;  /* 0x0000001222187c36 */ /* 0x002fe40008000000 */
[----:B--2---:R0:W-:Y:S05]  /*2320*/  STS [R33+0x4], R28 ;  /* 0x0000041c21007388 */ /* 0x0041ea0000000800 */
.L_x_24:
[----:B------:R-:W-:Y:S05]  /*2330*/  @!P1 BRA `(.L_x_21) ;  /* 0x0000000400409947 */ /* 0x000fea0003800000 */
[----:B------:R-:W-:Y:S02]  /*2340*/  ISETP.GE.U32.AND P3, PT, R20, 0x3, PT ;  /* 0x000000031400780c */ /* 0x000fe40003f66070 */
[----:B------:R-:W-:-:S11]  /*2350*/  ISETP.NE.AND P1, PT, R16, RZ, PT ;  /* 0x000000ff1000720c */ /* 0x000fd60003f25270 */
[----:B------:R-:W-:Y:S05]  /*2360*/  @!P3 BRA `(.L_x_25) ;  /* 0x0000000000a4b947 */ /* 0x000fea0003800000 */
[----:B------:R-:W0:Y:S01]  /*2370*/  LDCU UR15, c[0x0][0x3dc] ;  /* 0x00007b80ff0f77ac */ /* 0x000e220008000800 */
[----:B------:R-:W2:Y:S01]  /*2380*/  LDCU.64 UR16, c[0x0][0x380] ;  /* 0x00007000ff1077ac */ /* 0x000ea20008000a00 */
[----:B------:R-:W3:Y:S01]  /*2390*/  LDCU UR18, c[0x0][0x3a4] ;  /* 0x00007480ff1277ac */ /* 0x000ee20008000800 */
[----:B0-----:R-:W-:-:S04]  /*23a0*/  IADD3 R23, P3, PT, R24, UR15, RZ ;  /* 0x0000000f18177c10 */ /* 0x001fc8000ff7e0ff */
[----:B-1----:R-:W-:Y:S02]  /*23b0*/  LEA.HI.X.SX32 R30, R24, UR6, 0x1, P3 ;  /* 0x00000006181e7c11 */ /* 0x002fe400098f0eff */
[----:B--2---:R-:W-:-:S04]  /*23c0*/  LEA R28, P3, R23, UR16, 0x2 ;  /* 0x00000010171c7c11 */ /* 0x004fc8000f8610ff */
[----:B------:R-:W-:-:S05]  /*23d0*/  LEA.HI.X R29, R23, UR17, R30, 0x2, P3 ;  /* 0x00000011171d7c11 */ /* 0x000fca00098f141e */
[----:B------:R0:W2:Y:S01]  /*23e0*/  LDG.E.STRONG.SYS R23, desc[UR10][R28.64] ;  /* 0x0000000a1c177981 */ /* 0x0000a2000c1f5900 */
[----:B------:R-:W1:Y:S01]  /*23f0*/  S2UR UR9, SR_CgaCtaId ;  /* 0x00000000000979c3 */ /* 0x000e620000008800 */
[----:B---3--:R-:W-:Y:S01]  /*2400*/  VIADD R33, R24, UR18 ;  /* 0x0000001218217c36 */ /* 0x008fe20008000000 */
[----:B------:R-:W-:-:S04]  /*2410*/  UMOV UR5, 0x400 ;  /* 0x0000040000057882 */ /* 0x000fc80000000000 */
[C---:B------:R-:W-:Y:S02]  /*2420*/  IADD3 R24, P3, PT, R33.reuse, UR15, RZ ;  /* 0x0000000f21187c10 */ /* 0x040fe4000ff7e0ff */
[----:B0-----:R-:W0:Y:S02]  /*2430*/  LDC R29, c[0x0][0x38c] ;  /* 0x0000e300ff1d7b82 */ /* 0x001e240000000800 */
[----:B------:R-:W-:Y:S02]  /*2440*/  LEA.HI.X.SX32 R31, R33, UR6, 0x1, P3 ;  /* 0x00000006211f7c11 */ /* 0x000fe400098f0eff */
[----:B------:R-:W-:-:S04]  /*2450*/  LEA R30, P3, R24, UR16, 0x2 ;  /* 0x00000010181e7c11 */ /* 0x000fc8000f8610ff */
[----:B------:R-:W-:Y:S01]  /*2460*/  LEA.HI.X R31, R24, UR17, R31, 0x2, P3 ;  /* 0x00000011181f7c11 */ /* 0x000fe200098f141f */
[----:B-1----:R-:W-:-:S06]  /*2470*/  ULEA UR5, UR9, UR5, 0x18 ;  /* 0x0000000509057291 */ /* 0x002fcc000f8ec0ff */
[----:B------:R-:W-:-:S05]  /*2480*/  LEA R32, R25, UR5, 0x2 ;  /* 0x0000000519207c11 */ /* 0x000fca000f8e10ff */
[----:B--2---:R1:W-:Y:S04]  /*2490*/  STS [R32], R23 ;  /* 0x0000001720007388 */ /* 0x0043e80000000800 */
[----:B------:R-:W2:Y:S01]  /*24a0*/  LDG.E.STRONG.SYS R24, desc[UR10][R30.64] ;  /* 0x0000000a1e187981 */ /* 0x000ea2000c1f5900 */
[----:B------:R-:W-:Y:S02]  /*24b0*/  VIADD R34, R33, UR18 ;  /* 0x0000001221227c36 */ /* 0x000fe40008000000 */
[----:B0-----:R-:W-:-:S03]  /*24c0*/  VIADD R33, R29, UR12 ;  /* 0x0000000c1d217c36 */ /* 0x001fc60008000000 */
[C---:B------:R-:W-:Y:S02]  /*24d0*/  IADD3 R35, P3, PT, R34.reuse, UR15, RZ ;  /* 0x0000000f22237c10 */ /* 0x040fe4000ff7e0ff */
[----:B------:R-:W-:Y:S02]  /*24e0*/  LEA R33, R33, R32, 0x2 ;  /* 0x0000002021217211 */ /* 0x000fe400078e10ff */
        /* <DEDUP_REMOVED lines=10> */
[----:B------:R-:W-:-:S05]  /*2590*/  IMAD R23, R0, 0x4, R33 ;  /* 0x0000000400177824 */ /* 0x000fca00078e0221 */
[----:B--2---:R2:W-:Y:S04]  /*25a0*/  STS [R23+0x4], R28 ;  /* 0x0000041c17007388 */ /* 0x0045e80000000800 */
[----:B------:R-:W3:Y:S01]  /*25b0*/  LDG.E.STRONG.SYS R30, desc[UR10][R30.64] ;  /* 0x0000000a1e1e7981 */ /* 0x000ee2000c1f5900 */
[C---:B------:R-:W-:Y:S02]  /*25c0*/  IMAD R35, R0.reuse, 0x4, R23 ;  /* 0x0000000400237824 */ /* 0x040fe400078e0217 */
[----:B------:R-:W-:Y:S02]  /*25d0*/  IMAD R25, R0, 0x4, R25 ;  /* 0x0000000400197824 */ /* 0x000fe400078e0219 */
[----:B0-----:R-:W-:Y:S01]  /*25e0*/  VIADD R24, R34, UR18 ;  /* 0x0000001222187c36 */ /* 0x001fe20008000000 */
[----:B---3--:R2:W-:Y:S06]  /*25f0*/  STS [R35+0x4], R30 ;  /* 0x0000041e23007388 */ /* 0x0085ec0000000800 */
.L_x_25:
[----:B------:R-:W-:Y:S05]  /*2600*/  @!P1 BRA `(.L_x_21) ;  /* 0x00000000008c9947 */ /* 0x000fea0003800000 */
[----:B------:R-:W0:Y:S01]  /*2610*/  LDCU UR15, c[0x0][0x3dc] ;  /* 0x00007b80ff0f77ac */ /* 0x000e220008000800 */
[----:B------:R-:W3:Y:S01]  /*2620*/  LDCU.64 UR16, c[0x0][0x380] ;  /* 0x00007000ff1077ac */ /* 0x000ee20008000a00 */
[----:B0-2---:R-:W-:-:S04]  /*2630*/  IADD3 R23, P1, PT, R24, UR15, RZ ;  /* 0x0000000f18177c10 */ /* 0x005fc8000ff3e0ff */
[----:B-1----:R-:W-:Y:S02]  /*2640*/  LEA.HI.X.SX32 R30, R24, UR6, 0x1, P1 ;  /* 0x00000006181e7c11 */ /* 0x002fe400088f0eff */
[----:B---3--:R-:W-:-:S04]  /*2650*/  LEA R28, P1, R23, UR16, 0x2 ;  /* 0x00000010171c7c11 */ /* 0x008fc8000f8210ff */
[----:B------:R-:W-:-:S05]  /*2660*/  LEA.HI.X R29, R23, UR17, R30, 0x2, P1 ;  /* 0x00000011171d7c11 */ /* 0x000fca00088f141e */
[----:B------:R-:W2:Y:S01]  /*2670*/  LDG.E.STRONG.SYS R28, desc[UR10][R28.64] ;  /* 0x0000000a1c1c7981 */ /* 0x000ea2000c1f5900 */
[----:B------:R-:W0:Y:S01]  /*2680*/  S2UR UR9, SR_CgaCtaId ;  /* 0x00000000000979c3 */ /* 0x000e220000008800 */
[----:B------:R-:W-:Y:S01]  /*2690*/  UMOV UR5, 0x400 ;  /* 0x0000040000057882 */ /* 0x000fe20000000000 */
[----:B------:R-:W-:Y:S01]  /*26a0*/  ISETP.NE.AND P1, PT, R16, 0x1, PT ;  /* 0x000000011000780c */ /* 0x000fe20003f25270 */
[----:B0-----:R-:W-:-:S06]  /*26b0*/  ULEA UR5, UR9, UR5, 0x18 ;  /* 0x0000000509057291 */ /* 0x001fcc000f8ec0ff */
[----:B------:R-:W-:-:S05]  /*26c0*/  LEA R31, R25, UR5, 0x2 ;  /* 0x00000005191f7c11 */ /* 0x000fca000f8e10ff */
[----:B--2---:R3:W-:Y:S01]  /*26d0*/  STS [R31], R28 ;  /* 0x0000001c1f007388 */ /* 0x0047e20000000800 */
[----:B------:R-:W-:Y:S05]  /*26e0*/  @!P1 BRA `(.L_x_21) ;  /* 0x0000000000549947 */ /* 0x000fea0003800000 */
[----:B------:R-:W0:Y:S02]  /*26f0*/  LDCU UR5, c[0x0][0x3a4] ;  /* 0x00007480ff0577ac */ /* 0x000e240008000800 */
[----:B0-----:R-:W-:-:S04]  /*2700*/  IADD3 R29, PT, PT, R24, UR5, RZ ;  /* 0x00000005181d7c10 */ /* 0x001fc8000fffe0ff */
[----:B------:R-:W-:-:S04]  /*2710*/  IADD3 R23, P1, PT, R29, UR15, RZ ;  /* 0x0000000f1d177c10 */ /* 0x000fc8000ff3e0ff */
[----:B---3--:R-:W-:Y:S02]  /*2720*/  LEA.HI.X.SX32 R28, R29, UR6, 0x1, P1 ;  /* 0x000000061d1c7c11 */ /* 0x008fe400088f0eff */
[----:B------:R-:W-:-:S04]  /*2730*/  LEA R24, P1, R23, UR16, 0x2 ;  /* 0x0000001017187c11 */ /* 0x000fc8000f8210ff */
[----:B------:R-:W-:Y:S02]  /*2740*/  LEA.HI.X R25, R23, UR17, R28, 0x2, P1 ;  /* 0x0000001117197c11 */ /* 0x000fe400088f141c */
[----:B------:R-:W0:Y:S03]  /*2750*/  LDC R23, c[0x0][0x38c] ;  /* 0x0000e300ff177b82 */ /* 0x000e260000000800 */
[----:B------:R-:W2:Y:S01]  /*2760*/  LDG.E.STRONG.SYS R24, desc[UR10][R24.64] ;  /* 0x0000000a18187981 */ /* 0x000ea2000c1f5900 */
[----:B------:R-:W-:Y:S01]  /*2770*/  ISETP.NE.AND P1, PT, R16, 0x2, PT ;  /* 0x000000021000780c */ /* 0x000fe20003f25270 */
[----:B0-----:R-:W-:-:S04]  /*2780*/  VIADD R28, R23, UR12 ;  /* 0x0000000c171c7c36 */ /* 0x001fc80008000000 */
[----:B------:R-:W-:-:S05]  /*2790*/  IMAD R31, R28, 0x4, R31 ;  /* 0x000000041c1f7824 */ /* 0x000fca00078e021f */
[----:B--2---:R4:W-:Y:S03]  /*27a0*/  STS [R31+0x4], R24 ;  /* 0x000004181f007388 */ /* 0x0049e60000000800 */
[----:B------:R-:W-:Y:S05]  /*27b0*/  @!P1 BRA `(.L_x_21) ;  /* 0x0000000000209947 */ /* 0x000fea0003800000 */
[----:B------:R-:W-:-:S05]  /*27c0*/  VIADD R23, R29, UR5 ;  /* 0x000000051d177c36 */ /* 0x000fca0008000000 */
[----:B------:R-:W-:-:S04]  /*27d0*/  IADD3 R25, P1, PT, R23, UR15, RZ ;  /* 0x0000000f17197c10 */ /* 0x000fc8000ff3e0ff */
[----:B------:R-:W-:Y:S02]  /*27e0*/  LEA.HI.X.SX32 R28, R23, UR6, 0x1, P1 ;  /* 0x00000006171c7c11 */ /* 0x000fe400088f0eff */
[----:B----4-:R-:W-:-:S04]  /*27f0*/  LEA R24, P1, R25, UR16, 0x2 ;  /* 0x0000001019187c11 */ /* 0x010fc8000f8210ff */
[----:B------:R-:W-:-:S05]  /*2800*/  LEA.HI.X R25, R25, UR17, R28, 0x2, P1 ;  /* 0x0000001119197c11 */ /* 0x000fca00088f141c */
[----:B------:R-:W2:Y:S01]  /*2810*/  LDG.E.STRONG.SYS R24, desc[UR10][R24.64] ;  /* 0x0000000a18187981 */ /* 0x000ea2000c1f5900 */
[----:B------:R-:W-:-:S05]  /*2820*/  IMAD R23, R0, 0x4, R31 ;  /* 0x0000000400177824 */ /* 0x000fca00078e021f */
[----:B--2---:R0:W-:Y:S02]  /*2830*/  STS [R23+0x4], R24 ;  /* 0x0000041817007388 */ /* 0x0041e40000000800 */
.L_x_21:
[----:B------:R-:W-:Y:S05]  /*2840*/  BSYNC.RECONVERGENT B0 ;  /* 0x0000000000007941 */ /* 0x000fea0003800200 */
.L_x_20:
[----:B------:R-:W-:Y:S01]  /*2850*/  BAR.SYNC.DEFER_BLOCKING 0x0 ;  /* 0x0000000000007b1d */ /* 0x000fe20000010000 */
[----:B------:R-:W-:-:S05]  /*2860*/  ISETP.GE.AND P1, PT, R4, R11, PT ;  /* 0x0000000b0400720c */ /* 0x000fca0003f26270 */
[----:B------:R-:W-:Y:S08]  /*2870*/  BSSY.RECONVERGENT B0, `(.L_x_26) ;  /* 0x0000049000007945 */ /* 0x000ff00003800200 */
[----:B------:R-:W-:Y:S05]  /*2880*/  @P1 BRA `(.L_x_27) ;  /* 0x00000004001c1947 */ /* 0x000fea0003800000 */
[----:B012---:R-:W0:Y:S01]  /*2890*/  LDC R30, c[0x0][0x38c] ;  /* 0x0000e300ff1e7b82 */ /* 0x007e220000000800 */
[----:B---3--:R-:W-:-:S07]  /*28a0*/  IMAD.MOV.U32 R28, RZ, RZ, RZ ;  /* 0x000000ffff1c7224 */ /* 0x008fce00078e00ff */
[----:B----4-:R-:W1:Y:S01]  /*28b0*/  LDC R31, c[0x0][0x390] ;  /* 0x0000e400ff1f7b82 */ /* 0x010e620000000800 */
[----:B0-----:R-:W-:-:S04]  /*28c0*/  IABS R23, R30 ;  /* 0x0000001e00177213 */ /* 0x001fc80000000000 */
[----:B------:R-:W0:Y:S08]  /*28d0*/  I2F.RP R32, R23 ;  /* 0x0000001700207306 */ /* 0x000e300000209400 */
[----:B0-----:R-:W0:Y:S02]  /*28e0*/  MUFU.RCP R32, R32 ;  /* 0x0000002000207308 */ /* 0x001e240000001000 */
[----:B0-----:R-:W-:-:S06]  /*28f0*/  VIADD R33, R32, 0xffffffe ;  /* 0x0ffffffe20217836 */ /* 0x001fcc0000000000 */
[----:B------:R-:W0:Y:S02]  /*2900*/  F2I.FTZ.U32.TRUNC.NTZ R29, R33 ;  /* 0x00000021001d7305 */ /* 0x000e24000021f000 */
[----:B0-----:R-:W-:-:S05]  /*2910*/  IADD3 R24, PT, PT, RZ, -R29, RZ ;  /* 0x8000001dff187210 */ /* 0x001fca0007ffe0ff */
[----:B------:R-:W-:Y:S02]  /*2920*/  IMAD R25, R24, R23, RZ ;  /* 0x0000001718197224 */ /* 0x000fe400078e02ff */
[----:B------:R-:W-:Y:S02]  /*2930*/  IMAD.MOV.U32 R24, RZ, RZ, R4 ;  /* 0x000000ffff187224 */ /* 0x000fe400078e0004 */
[----:B------:R-:W-:-:S04]  /*2940*/  IMAD.HI.U32 R25, R29, R25, R28 ;  /* 0x000000191d197227 */ /* 0x000fc800078e001c */
[----:B------:R-:W-:Y:S02]  /*2950*/  VIADD R28, R30, -UR4 ;  /* 0x800000041e1c7c36 */ /* 0x000fe40008000000 */
[----:B-1----:R-:W-:-:S07]  /*2960*/  VIADD R29, R31, -UR4 ;  /* 0x800000041f1d7c36 */ /* 0x002fce0008000000 */
.L_x_30:
[----:B0-----:R-:W0:Y:S01]  /*2970*/  LDC R39, c[0x0][0x38c] ;  /* 0x0000e300ff277b82 */ /* 0x001e220000000800 */
[----:B------:R-:W-:Y:S01]  /*2980*/  IABS R32, R24 ;  /* 0x0000001800207213 */ /* 0x000fe20000000000 */
[----:B------:R-:W-:Y:S04]  /*2990*/  BSSY.RECONVERGENT B1, `(.L_x_28) ;  /* 0x0000035000017945 */ /* 0x000fe80003800200 */
[----:B------:R-:W-:-:S04]  /*29a0*/  IMAD.HI.U32 R30, R25, R32, RZ ;  /* 0x00000020191e7227 */ /* 0x000fc800078e00ff */
[----:B------:R-:W-:Y:S01]  /*29b0*/  IMAD.MOV R31, RZ, RZ, -R30 ;  /* 0x000000ffff1f7224 */ /* 0x000fe200078e0a1e */
[----:B0-----:R-:W-:-:S05]  /*29c0*/  IABS R33, R39 ;  /* 0x0000002700217213 */ /* 0x001fca0000000000 */
[----:B------:R-:W-:Y:S01]  /*29d0*/  IMAD R32, R33, R31, R32 ;  /* 0x0000001f21207224 */ /* 0x000fe200078e0220 */
[----:B------:R-:W-:-:S04]  /*29e0*/  LOP3.LUT R31, R24, R39, RZ, 0x3c, !PT ;  /* 0x00000027181f7212 */ /* 0x000fc800078e3cff */
[----:B------:R-:W-:Y:S02]  /*29f0*/  ISETP.GT.U32.AND P3, PT, R23, R32, PT ;  /* 0x000000201700720c */ /* 0x000fe40003f64070 */
[----:B------:R-:W-:-:S11]  /*2a00*/  ISETP.GE.AND P4, PT, R31, RZ, PT ;  /* 0x000000ff1f00720c */ /* 0x000fd60003f86270 */
[----:B------:R-:W-:Y:S01]  /*2a10*/  @!P3 IADD3 R32, PT, PT, R32, -R33, RZ ;  /* 0x800000212020b210 */ /* 0x000fe20007ffe0ff */
[----:B------:R-:W-:Y:S01]  /*2a20*/  @!P3 VIADD R30, R30, 0x1 ;  /* 0x000000011e1eb836 */ /* 0x000fe20000000000 */
[----:B------:R-:W-:Y:S02]  /*2a30*/  ISETP.NE.AND P3, PT, R39, RZ, PT ;  /* 0x000000ff2700720c */ /* 0x000fe40003f65270 */
[----:B------:R-:W-:Y:S02]  /*2a40*/  ISETP.GE.U32.AND P1, PT, R32, R23, PT ;  /* 0x000000172000720c */ /* 0x000fe40003f26070 */
[----:B------:R-:W0:Y:S11]  /*2a50*/  LDC R32, c[0x0][0x398] ;  /* 0x0000e600ff207b82 */ /* 0x000e360000000800 */
[----:B------:R-:W-:-:S04]  /*2a60*/  @P1 VIADD R30, R30, 0x1 ;  /* 0x000000011e1e1836 */ /* 0x000fc80000000000 */
[----:B------:R-:W-:Y:S01]  /*2a70*/  @!P4 IMAD.MOV R30, RZ, RZ, -R30 ;  /* 0x000000ffff1ec224 */ /* 0x000fe200078e0a1e */
[----:B------:R-:W-:-:S04]  /*2a80*/  @!P3 LOP3.LUT R30, RZ, R39, RZ, 0x33, !PT ;  /* 0x00000027ff1eb212 */ /* 0x000fc800078e33ff */
[----:B------:R-:W-:Y:S01]  /*2a90*/  ISETP.GE.AND P1, PT, R30, R29, PT ;  /* 0x0000001d1e00720c */ /* 0x000fe20003f26270 */
[----:B------:R-:W-:-:S04]  /*2aa0*/  IMAD.MOV R31, RZ, RZ, -R30 ;  /* 0x000000ffff1f7224 */ /* 0x000fc800078e0a1e */
[----:B------:R-:W-:Y:S02]  /*2ab0*/  IMAD R31, R39, R31, R24 ;  /* 0x0000001f271f7224 */ /* 0x000fe400078e0218 */
[----:B------:R-:W-:-:S03]  /*2ac0*/  VIADD R24, R24, UR14 ;  /* 0x0000000e18187c36 */ /* 0x000fc60008000000 */
[C---:B------:R-:W-:Y:S02]  /*2ad0*/  ISETP.GE.OR P1, PT, R31.reuse, R28, P1 ;  /* 0x0000001c1f00720c */ /* 0x040fe40000f26670 */
[----:B------:R-:W-:Y:S01]  /*2ae0*/  VIMNMX R33, PT, PT, R30, R31, PT ;  /* 0x0000001f1e217248 */ /* 0x000fe20003fe0100 */
[----:B0-----:R-:W-:Y:S01]  /*2af0*/  IMAD.IADD R31, R31, 0x1, R32 ;  /* 0x000000011f1f7824 */ /* 0x001fe200078e0220 */
[----:B------:R-:W-:Y:S02]  /*2b00*/  ISETP.GE.AND P3, PT, R24, R11, PT ;  /* 0x0000000b1800720c */ /* 0x000fe40003f66270 */
[----:B------:R-:W-:Y:S02]  /*2b10*/  ISETP.LT.OR P1, PT, R33, 0x1, P1 ;  /* 0x000000012100780c */ /* 0x000fe40000f21670 */
[----:B------:R-:W-:-:S05]  /*2b20*/  IADD3 R33, PT, PT, R30, R32, RZ ;  /* 0x000000201e217210 */ /* 0x000fca0007ffe0ff */
[----:B------:R-:W-:-:S06]  /*2b30*/  IMAD R37, R33, R0, R31 ;  /* 0x0000000021257224 */ /* 0x000fcc00078e021f */
[----:B------:R-:W-:Y:S05]  /*2b40*/  @P1 BRA `(.L_x_29) ;  /* 0x0000000000641947 */ /* 0x000fea0003800000 */
[----:B------:R-:W0:Y:S01]  /*2b50*/  S2UR UR9, SR_CgaCtaId ;  /* 0x00000000000979c3 */ /* 0x000e220000008800 */
[----:B------:R-:W-:Y:S01]  /*2b60*/  UMOV UR5, 0x400 ;  /* 0x0000040000057882 */ /* 0x000fe20000000000 */
[C-C-:B------:R-:W-:Y:S01]  /*2b70*/  IMAD.IADD R30, R37.reuse, 0x1, R32.reuse ;  /* 0x00000001251e7824 */ /* 0x140fe200078e0220 */
[C---:B------:R-:W-:Y:S01]  /*2b80*/  IADD3 R35, PT, PT, R37.reuse, -R32, -R39 ;  /* 0x8000002025237210 */ /* 0x040fe20007ffe827 */
[----:B------:R-:W-:Y:S01]  /*2b90*/  IMAD.IADD R33, R37, 0x1, -R32 ;  /* 0x0000000125217824 */ /* 0x000fe200078e0a20 */
[----:B0-----:R-:W-:Y:S02]  /*2ba0*/  ULEA UR12, UR9, UR5, 0x18 ;  /* 0x00000005090c7291 */ /* 0x001fe4000f8ec0ff */
[----:B------:R-:W-:-:S04]  /*2bb0*/  UIADD3 UR5, UPT, UPT, UR5, 0x5000, URZ ;  /* 0x0000500005057890 */ /* 0x000fc8000fffe0ff */
[----:B------:R-:W-:Y:S01]  /*2bc0*/  LEA R30, R30, UR12, 0x2 ;  /* 0x0000000c1e1e7c11 */ /* 0x000fe2000f8e10ff */
[----:B------:R-:W-:Y:S01]  /*2bd0*/  ULEA UR5, UR9, UR5, 0x18 ;  /* 0x0000000509057291 */ /* 0x000fe2000f8ec0ff */
[----:B------:R-:W-:Y:S02]  /*2be0*/  LEA R32, R37, UR12, 0x2 ;  /* 0x0000000c25207c11 */ /* 0x000fe4000f8e10ff */
[----:B------:R-:W-:Y:S01]  /*2bf0*/  LEA R34, R33, UR12, 0x2 ;  /* 0x0000000c21227c11 */ /* 0x000fe2000f8e10ff */
[----:B------:R-:W-:Y:S01]  /*2c00*/  IMAD R31, R39, 0x4, R30 ;  /* 0x00000004271f7824 */ /* 0x000fe200078e021e */
[----:B------:R-:W-:Y:S01]  /*2c10*/  LEA R35, R35, UR12, 0x2 ;  /* 0x0000000c23237c11 */ /* 0x000fe2000f8e10ff */
[----:B------:R-:W-:Y:S01]  /*2c20*/  LDS R30, [R30] ;  /* 0x000000001e1e7984 */ /* 0x000fe20000000800 */
[----:B------:R-:W-:-:S03]  /*2c30*/  LEA R37, R37, UR5, 0x2 ;  /* 0x0000000525257c11 */ /* 0x000fc6000f8e10ff */
[----:B------:R-:W-:Y:S04]  /*2c40*/  LDS R31, [R31+0x4] ;  /* 0x000004001f1f7984 */ /* 0x000fe80000000800 */
[----:B------:R-:W0:Y:S04]  /*2c50*/  LDS R32, [R32] ;  /* 0x0000000020207984 */ /* 0x000e280000000800 */
[----:B------:R-:W-:Y:S04]  /*2c60*/  LDS R34, [R34] ;  /* 0x0000000022227984 */ /* 0x000fe80000000800 */
[----:B------:R-:W1:Y:S01]  /*2c70*/  LDS R35, [R35+-0x4] ;  /* 0xfffffc0023237984 */ /* 0x000e620000000800 */
[----:B0-----:R-:W-:-:S04]  /*2c80*/  IADD3 R33, PT, PT, R32, R31, R30 ;  /* 0x0000001f20217210 */ /* 0x001fc80007ffe01e */
[----:B-1----:R-:W-:-:S05]  /*2c90*/  IADD3 R33, PT, PT, R35, R33, R34 ;  /* 0x0000002123217210 */ /* 0x002fca0007ffe022 */
[----:B------:R-:W-:-:S05]  /*2ca0*/  IMAD.HI R33, R33, 0x66666667, RZ ;  /* 0x6666666721217827 */ /* 0x000fca00078e02ff */
[----:B------:R-:W-:-:S04]  /*2cb0*/  SHF.R.S32.HI R36, RZ, 0x1, R33 ;  /* 0x00000001ff247819 */ /* 0x000fc80000011421 */
[----:B------:R-:W-:-:S05]  /*2cc0*/  LEA.HI R36, R33, R36, RZ, 0x1 ;  /* 0x0000002421247211 */ /* 0x000fca00078f08ff */
[----:B------:R0:W-:Y:S02]  /*2cd0*/  STS [R37], R36 ;  /* 0x0000002425007388 */ /* 0x0001e40000000800 */
.L_x_29:
[----:B------:R-:W-:Y:S05]  /*2ce0*/  BSYNC.RECONVERGENT B1 ;  /* 0x0000000000017941 */ /* 0x000fea0003800200 */
.L_x_28:
[----:B------:R-:W-:Y:S05]  /*2cf0*/  @!P3 BRA `(.L_x_30) ;  /* 0xfffffffc001cb947 */ /* 0x000fea000383ffff */
.L_x_27:
[----:B------:R-:W-:Y:S05]  /*2d00*/  BSYNC.RECONVERGENT B0 ;  /* 0x0000000000007941 */ /* 0x000fea0003800200 */
.L_x_26:
[----:B------:R-:W-:Y:S01]  /*2d10*/  BAR.SYNC.DEFER_BLOCKING 0x0 ;  /* 0x0000000000007b1d */ /* 0x000fe20000010000 */
[----:B------:R-:W-:-:S05]  /*2d20*/  ISETP.GE.U32.AND P1, PT, R4, R9, PT ;  /* 0x000000090400720c */ /* 0x000fca0003f26070 */
[----:B------:R-:W-:Y:S08]  /*2d30*/  BSSY.RECONVERGENT B0, `(.L_x_31) ;  /* 0x0000022000007945 */ /* 0x000ff00003800200 */
[----:B------:R-:W-:Y:S05]  /*2d40*/  @P1 BRA `(.L_x_32) ;  /* 0x0000000000801947 */ /* 0x000fea0003800000 */
[----:B0-2---:R-:W0:Y:S01]  /*2d50*/  I2F.U32.RP R23, UR13 ;  /* 0x0000000d00177d06 */ /* 0x005e220008209000 */
[----:B------:R-:W-:Y:S01]  /*2d60*/  IADD3 R29, PT, PT, RZ, -UR13, RZ ;  /* 0x8000000dff1d7c10 */ /* 0x000fe2000fffe0ff */
[----:B------:R-:W2:Y:S01]  /*2d70*/  S2UR UR9, SR_CgaCtaId ;  /* 0x00000000000979c3 */ /* 0x000ea20000008800 */
[----:B------:R-:W-:Y:S01]  /*2d80*/  ISETP.NE.U32.AND P4, PT, RZ, UR13, PT ;  /* 0x0000000dff007c0c */ /* 0x000fe2000bf85070 */
[----:B------:R-:W-:-:S04]  /*2d90*/  UMOV UR5, 0x400 ;  /* 0x0000040000057882 */ /* 0x000fc80000000000 */
[----:B0-----:R-:W4:Y:S01]  /*2da0*/  MUFU.RCP R23, R23 ;  /* 0x0000001700177308 */ /* 0x001f220000001000 */
[----:B--2---:R-:W-:Y:S02]  /*2db0*/  ULEA UR12, UR9, UR5, 0x18 ;  /* 0x00000005090c7291 */ /* 0x004fe4000f8ec0ff */
[----:B------:R-:W-:Y:S01]  /*2dc0*/  UIADD3 UR5, UPT, UPT, UR5, 0xa000, URZ ;  /* 0x0000a00005057890 */ /* 0x000fe2000fffe0ff */
[----:B----4-:R-:W-:-:S03]  /*2dd0*/  VIADD R24, R23, 0xffffffe ;  /* 0x0ffffffe17187836 */ /* 0x010fc60000000000 */
[----:B------:R-:W-:Y:S01]  /*2de0*/  ULEA UR5, UR9, UR5, 0x18 ;  /* 0x0000000509057291 */ /* 0x000fe2000f8ec0ff */
[----:B------:R0:W2:Y:S02]  /*2df0*/  F2I.FTZ.U32.TRUNC.NTZ R25, R24 ;  /* 0x0000001800197305 */ /* 0x0000a4000021f000 */
[----:B0-----:R-:W-:Y:S02]  /*2e00*/  IMAD.MOV.U32 R24, RZ, RZ, RZ ;  /* 0x000000ffff187224 */ /* 0x001fe400078e00ff */
[----:B--2---:R-:W-:-:S04]  /*2e10*/  IMAD R29, R29, R25, RZ ;  /* 0x000000191d1d7224 */ /* 0x004fc800078e02ff */
        /* <DEDUP_REMOVED lines=10> */
[----:B------:R-:W-:-:S05]  /*2ec0*/  IADD3 R23, PT, PT, -R29, RZ, RZ ;  /* 0x000000ff1d177210 */ /* 0x000fca0007ffe1ff */
[----:B------:R-:W-:-:S05]  /*2ed0*/  IMAD R23, R23, UR13, R4 ;  /* 0x0000000d17177c24 */ /* 0x000fca000f8e0204 */
[----:B------:R-:W-:-:S05]  /*2ee0*/  IADD3 R23, PT, PT, R23, -UR4, R14 ;  /* 0x8000000417177c10 */ /* 0x000fca000fffe00e */
[----:B------:R-:W-:-:S05]  /*2ef0*/  IMAD R23, R29, R0, R23 ;  /* 0x000000001d177224 */ /* 0x000fca00078e0217 */
[----:B------:R-:W-:Y:S01]  /*2f00*/  LEA R24, R23, UR12, 0x2 ;  /* 0x0000000c17187c11 */ /* 0x000fe2000f8e10ff */
[----:B------:R-:W-:-:S05]  /*2f10*/  IMAD R23, R9, UR4, R4 ;  /* 0x0000000409177c24 */ /* 0x000fca000f8e0204 */
[----:B------:R-:W0:Y:S01]  /*2f20*/  LDS R24, [R24] ;  /* 0x0000000018187984 */ /* 0x000e220000000800 */
[----:B------:R-:W-:-:S05]  /*2f30*/  LEA R23, R23, UR5, 0x2 ;  /* 0x0000000517177c11 */ /* 0x000fca000f8e10ff */
[----:B0-----:R0:W-:Y:S02]  /*2f40*/  STS [R23], R24 ;  /* 0x0000001817007388 */ /* 0x0011e40000000800 */
.L_x_32:
[----:B------:R-:W-:Y:S05]  /*2f50*/  BSYNC.RECONVERGENT B0 ;  /* 0x0000000000007941 */ /* 0x000fea0003800200 */
.L_x_31:
[----:B------:R-:W5:Y:S01]  /*2f60*/  LDCU UR5, c[0x0][0x3d4] ;  /* 0x00007a80ff0577ac */ /* 0x000f620008000800 */
[----:B------:R-:W-:Y:S01]  /*2f70*/  BAR.SYNC.DEFER_BLOCKING 0x0 ;  /* 0x0000000000007b1d */ /* 0x000fe20000010000 */
[----:B------:R-:W-:-:S05]  /*2f80*/  ISETP.GE.U32.AND P1, PT, R4, UR13, PT ;  /* 0x0000000d04007c0c */ /* 0x000fca000bf26070 */
[----:B------:R-:W5:Y:S01]  /*2f90*/  LDCU UR9, c[0x0][0x3c0] ;  /* 0x00007800ff0977ac */ /* 0x000f620008000800 */
[----:B------:R-:W-:Y:S01]  /*2fa0*/  BSSY.RECONVERGENT B0, `(.L_x_33) ;  /* 0x0000074000007945 */ /* 0x000fe20003800200 */
[----:B------:R-:W1:Y:S01]  /*2fb0*/  LDCU UR12, c[0x0][0x390] ;  /* 0x00007200ff0c77ac */ /* 0x000e620008000800 */
[----:B-----5:R-:W-:Y:S02]  /*2fc0*/  UIMAD UR5, UR9, UR5, UR4 ;  /* 0x00000005090572a4 */ /* 0x020fe4000f8e0204 */
[----:B-1----:R-:W-:-:S04]  /*2fd0*/  UIADD3 UR12, UPT, UPT, -UR4, UR12, URZ ;  /* 0x0000000c040c7290 */ /* 0x002fc8000fffe1ff */
[----:B0-2---:R-:W-:Y:S02]  /*2fe0*/  IMAD R23, R22, UR5, RZ ;  /* 0x0000000516177c24 */ /* 0x005fe4000f8e02ff */
[----:B------:R-:W-:Y:S01]  /*2ff0*/  IMAD R25, R0, UR12, RZ ;  /* 0x0000000c00197c24 */ /* 0x000fe2000f8e02ff */
[----:B------:R-:W-:Y:S06]  /*3000*/  @P1 BRA `(.L_x_34) ;  /* 0x0000000400b41947 */ /* 0x000fec0003800000 */
[----:B------:R-:W0:Y:S02]  /*3010*/  LDCU UR12, c[0x0][0x398] ;  /* 0x00007300ff0c77ac */ /* 0x000e240008000800 */
[----:B0-----:R-:W-:-:S09]  /*3020*/  UISETP.GE.AND UP0, UPT, UR12, URZ, UPT ;  /* 0x000000ff0c00728c */ /* 0x001fd2000bf06270 */
[----:B------:R-:W-:Y:S05]  /*3030*/  BRA.U !UP0, `(.L_x_34) ;  /* 0x0000000508a87547 */ /* 0x000fea000b800000 */
[----:B------:R-:W-:Y:S01]  /*3040*/  UISETP.GE.U32.AND UP0, UPT, UR12, 0x7, UPT ;  /* 0x000000070c00788c */ /* 0x000fe2000bf06070 */
[----:B------:R-:W-:Y:S01]  /*3050*/  ISETP.NE.AND P3, PT, R15, RZ, PT ;  /* 0x000000ff0f00720c */ /* 0x000fe20003f65270 */
[--C-:B----4-:R-:W-:Y:S02]  /*3060*/  IMAD.IADD R24, R23, 0x1, R4.reuse ;  /* 0x0000000117187824 */ /* 0x110fe400078e0204 */
[----:B------:R-:W-:-:S05]  /*3070*/  IMAD.IADD R37, R25, 0x1, R4 ;  /* 0x0000000119257824 */ /* 0x000fca00078e0204 */
[----:B------:R-:W-:Y:S05]  /*3080*/  BRA.U !UP0, `(.L_x_35) ;  /* 0x0000000108b07547 */ /* 0x000fea000b800000 */
[----:B------:R-:W0:Y:S01]  /*3090*/  LDC R36, c[0x0][0x38c] ;  /* 0x0000e300ff247b82 */ /* 0x000e220000000800 */
[----:B------:R-:W-:-:S07]  /*30a0*/  UMOV UR5, 0x400 ;  /* 0x0000040000057882 */ /* 0x000fce0000000000 */
[----:B------:R-:W1:Y:S01]  /*30b0*/  S2UR UR9, SR_CgaCtaId ;  /* 0x00000000000979c3 */ /* 0x000e620000008800 */
[----:B0-----:R-:W-:Y:S01]  /*30c0*/  VIADD R36, R36, UR12 ;  /* 0x0000000c24247c36 */ /* 0x001fe20008000000 */
[----:B-1----:R-:W-:-:S03]  /*30d0*/  ULEA UR9, UR9, UR5, 0x18 ;  /* 0x0000000509097291 */ /* 0x002fc6000f8ec0ff */
[----:B------:R-:W-:-:S09]  /*30e0*/  UMOV UR5, URZ ;  /* 0x000000ff00057c82 */ /* 0x000fd20008000000 */
.L_x_36:
[----:B0-----:R-:W-:Y:S01]  /*30f0*/  LEA R33, R37, UR9, 0x2 ;  /* 0x0000000925217c11 */ /* 0x001fe2000f8e10ff */
[----:B---3--:R-:W0:Y:S01]  /*3100*/  LDC.64 R28, c[0x0][0x3c8] ;  /* 0x0000f200ff1c7b82 */ /* 0x008e220000000a00 */
[----:B------:R-:W-:Y:S01]  /*3110*/  UIADD3 UR5, UPT, UPT, UR5, 0x8, URZ ;  /* 0x0000000805057890 */ /* 0x000fe2000fffe0ff */
[----:B------:R-:W-:Y:S02]  /*3120*/  IMAD R37, R0, 0x8, R37 ;  /* 0x0000000800257824 */ /* 0x000fe400078e0225 */
[----:B------:R1:W2:Y:S01]  /*3130*/  LDS R39, [R33] ;  /* 0x0000000021277984 */ /* 0x0002a20000000800 */
[----:B------:R-:W-:Y:S02]  /*3140*/  IMAD R41, R36, 0x4, R33 ;  /* 0x0000000424297824 */ /* 0x000fe400078e0221 */
[----:B------:R-:W-:Y:S02]  /*3150*/  ISETP.NE.AND P1, PT, R19, UR5, PT ;  /* 0x0000000513007c0c */ /* 0x000fe4000bf25270 */
[----:B------:R-:W-:-:S05]  /*3160*/  IMAD R45, R0, 0x4, R41 ;  /* 0x00000004002d7824 */ /* 0x000fca00078e0229 */
[----:B------:R-:W-:Y:S01]  /*3170*/  LEA R49, R0, R45, 0x2 ;  /* 0x0000002d00317211 */ /* 0x000fe200078e10ff */
[----:B0-----:R-:W-:Y:S01]  /*3180*/  IMAD.WIDE R34, R24, 0x4, R28 ;  /* 0x0000000418227825 */ /* 0x001fe200078e021c */
[----:B------:R-:W-:-:S03]  /*3190*/  LEA R24, R17, R24, 0x3 ;  /* 0x0000001811187211 */ /* 0x000fc600078e18ff */
[----:B------:R-:W-:-:S04]  /*31a0*/  IMAD.WIDE R28, R17, 0x4, R34 ;  /* 0x00000004111c7825 */ /* 0x000fc800078e0222 */
[----:B------:R-:W-:-:S04]  /*31b0*/  IMAD.WIDE R30, R17, 0x4, R28 ;  /* 0x00000004111e7825 */ /* 0x000fc800078e021c */
[C---:B-1----:R-:W-:Y:S01]  /*31c0*/  IMAD.WIDE R32, R17.reuse, 0x4, R30 ;  /* 0x0000000411207825 */ /* 0x042fe200078e021e */
[----:B--2---:R0:W-:Y:S04]  /*31d0*/  STG.E.STRONG.SYS desc[UR10][R34.64], R39 ;  /* 0x0000002722007986 */ /* 0x0041e8000c11590a */
[----:B------:R-:W1:Y:S01]  /*31e0*/  LDS R43, [R41+0x4] ;  /* 0x00000400292b7984 */ /* 0x000e620000000800 */
[C---:B0-----:R-:W-:Y:S02]  /*31f0*/  IMAD R39, R0.reuse, 0x4, R49 ;  /* 0x0000000400277824 */ /* 0x041fe400078e0231 */
[----:B------:R-:W-:Y:S01]  /*3200*/  IMAD.WIDE R34, R17, 0x4, R32 ;  /* 0x0000000411227825 */ /* 0x000fe200078e0220 */
[----:B-1----:R0:W-:Y:S04]  /*3210*/  STG.E.STRONG.SYS desc[UR10][R28.64], R43 ;  /* 0x0000002b1c007986 */ /* 0x0021e8000c11590a */
[----:B------:R-:W1:Y:S01]  /*3220*/  LDS R47, [R45+0x4] ;  /* 0x000004002d2f7984 */ /* 0x000e620000000800 */
[----:B0-----:R-:W-:-:S02]  /*3230*/  IMAD R43, R0, 0x4, R39 ;  /* 0x00000004002b7824 */ /* 0x001fc400078e0227 */
[C---:B------:R-:W-:Y:S01]  /*3240*/  IMAD.WIDE R28, R17.reuse, 0x4, R34 ;  /* 0x00000004111c7825 */ /* 0x040fe200078e0222 */
[----:B-1----:R0:W-:Y:S04]  /*3250*/  STG.E.STRONG.SYS desc[UR10][R30.64], R47 ;  /* 0x0000002f1e007986 */ /* 0x0021e8000c11590a */
[----:B------:R-:W1:Y:S01]  /*3260*/  LDS R51, [R49+0x4] ;  /* 0x0000040031337984 */ /* 0x000e620000000800 */
[----:B0-----:R-:W-:Y:S02]  /*3270*/  IMAD R47, R0, 0x4, R43 ;  /* 0x00000004002f7824 */ /* 0x001fe400078e022b */
[----:B------:R-:W-:-:S04]  /*3280*/  IMAD.WIDE R30, R17, 0x4, R28 ;  /* 0x00000004111e7825 */ /* 0x000fc800078e021c */
[----:B------:R-:W-:Y:S01]  /*3290*/  IMAD R38, R0, 0x4, R47 ;  /* 0x0000000400267824 */ /* 0x000fe200078e022f */
[----:B-1----:R0:W-:Y:S04]  /*32a0*/  STG.E.STRONG.SYS desc[UR10][R32.64], R51 ;  /* 0x0000003320007986 */ /* 0x0021e8000c11590a */
[----:B------:R-:W1:Y:S01]  /*32b0*/  LDS R41, [R39+0x4] ;  /* 0x0000040027297984 */ /* 0x000e620000000800 */
[----:B0-----:R-:W-:-:S03]  /*32c0*/  IMAD.WIDE R32, R17, 0x4, R30 ;  /* 0x0000000411207825 */ /* 0x001fc600078e021e */
[----:B-1----:R-:W-:Y:S04]  /*32d0*/  STG.E.STRONG.SYS desc[UR10][R34.64], R41 ;  /* 0x0000002922007986 */ /* 0x002fe8000c11590a */
[----:B------:R-:W0:Y:S04]  /*32e0*/  LDS R45, [R43+0x4] ;  /* 0x000004002b2d7984 */ /* 0x000e280000000800 */
[----:B0-----:R-:W-:Y:S04]  /*32f0*/  STG.E.STRONG.SYS desc[UR10][R28.64], R45 ;  /* 0x0000002d1c007986 */ /* 0x001fe8000c11590a */
[----:B------:R-:W0:Y:S04]  /*3300*/  LDS R49, [R47+0x4] ;  /* 0x000004002f317984 */ /* 0x000e280000000800 */
[----:B0-----:R-:W-:Y:S04]  /*3310*/  STG.E.STRONG.SYS desc[UR10][R30.64], R49 ;  /* 0x000000311e007986 */ /* 0x001fe8000c11590a */
[----:B------:R-:W0:Y:S04]  /*3320*/  LDS R39, [R38+0x4] ;  /* 0x0000040026277984 */ /* 0x000e280000000800 */
[----:B0-----:R0:W-:Y:S01]  /*3330*/  STG.E.STRONG.SYS desc[UR10][R32.64], R39 ;  /* 0x0000002720007986 */ /* 0x0011e2000c11590a */
[----:B------:R-:W-:Y:S05]  /*3340*/  @P1 BRA `(.L_x_36) ;  /* 0xfffffffc00681947 */ /* 0x000fea000383ffff */
.L_x_35:
[----:B------:R-:W-:Y:S05]  /*3350*/  @!P3 BRA `(.L_x_34) ;  /* 0x0000000000e0b947 */ /* 0x000fea0003800000 */
[----:B------:R-:W-:Y:S02]  /*3360*/  ISETP.GE.U32.AND P1, PT, R20, 0x3, PT ;  /* 0x000000031400780c */ /* 0x000fe40003f26070 */
[----:B------:R-:W-:-:S11]  /*3370*/  ISETP.NE.AND P3, PT, R16, RZ, PT ;  /* 0x000000ff1000720c */ /* 0x000fd60003f65270 */
[----:B------:R-:W-:Y:S05]  /*3380*/  @!P1 BRA `(.L_x_37) ;  /* 0x0000000000609947 */ /* 0x000fea0003800000 */
[----:B------:R-:W1:Y:S01]  /*3390*/  S2UR UR9, SR_CgaCtaId ;  /* 0x00000000000979c3 */ /* 0x000e620000008800 */
[----:B------:R-:W-:-:S07]  /*33a0*/  UMOV UR5, 0x400 ;  /* 0x0000040000057882 */ /* 0x000fce0000000000 */
[----:B------:R-:W2:Y:S08]  /*33b0*/  LDC R30, c[0x0][0x38c] ;  /* 0x0000e300ff1e7b82 */ /* 0x000eb00000000800 */
[----:B---3--:R-:W3:Y:S01]  /*33c0*/  LDC.64 R28, c[0x0][0x3c8] ;  /* 0x0000f200ff1c7b82 */ /* 0x008ee20000000a00 */
[----:B-1----:R-:W-:-:S06]  /*33d0*/  ULEA UR5, UR9, UR5, 0x18 ;  /* 0x0000000509057291 */ /* 0x002fcc000f8ec0ff */
[----:B0-----:R-:W-:Y:S01]  /*33e0*/  LEA R32, R37, UR5, 0x2 ;  /* 0x0000000525207c11 */ /* 0x001fe2000f8e10ff */
[----:B--2---:R-:W-:Y:S01]  /*33f0*/  VIADD R41, R30, UR12 ;  /* 0x0000000c1e297c36 */ /* 0x004fe20008000000 */
[----:B------:R-:W-:-:S03]  /*3400*/  LEA R37, R0, R37, 0x2 ;  /* 0x0000002500257211 */ /* 0x000fc600078e10ff */
[----:B------:R0:W1:Y:S01]  /*3410*/  LDS R39, [R32] ;  /* 0x0000000020277984 */ /* 0x0000620000000800 */
[----:B------:R-:W-:Y:S02]  /*3420*/  IMAD R41, R41, 0x4, R32 ;  /* 0x0000000429297824 */ /* 0x000fe400078e0220 */
[----:B---3--:R-:W-:-:S04]  /*3430*/  IMAD.WIDE R28, R24, 0x4, R28 ;  /* 0x00000004181c7825 */ /* 0x008fc800078e021c */
[----:B------:R-:W-:Y:S02]  /*3440*/  IMAD R45, R0, 0x4, R41 ;  /* 0x00000004002d7824 */ /* 0x000fe400078e0229 */
[----:B------:R-:W-:-:S04]  /*3450*/  IMAD.WIDE R30, R17, 0x4, R28 ;  /* 0x00000004111e7825 */ /* 0x000fc800078e021c */
[----:B------:R-:W-:Y:S02]  /*3460*/  IMAD R36, R0, 0x4, R45 ;  /* 0x0000000400247824 */ /* 0x000fe400078e022d */
[----:B0-----:R-:W-:-:S04]  /*3470*/  IMAD.WIDE R32, R17, 0x4, R30 ;  /* 0x0000000411207825 */ /* 0x001fc800078e021e */
[C---:B------:R-:W-:Y:S02]  /*3480*/  IMAD R24, R17.reuse, 0x4, R24 ;  /* 0x0000000411187824 */ /* 0x040fe400078e0218 */
[----:B------:R-:W-:Y:S01]  /*3490*/  IMAD.WIDE R34, R17, 0x4, R32 ;  /* 0x0000000411227825 */ /* 0x000fe200078e0220 */
[----:B-1----:R-:W-:Y:S04]  /*34a0*/  STG.E.STRONG.SYS desc[UR10][R28.64], R39 ;  /* 0x000000271c007986 */ /* 0x002fe8000c11590a */
[----:B------:R-:W0:Y:S04]  /*34b0*/  LDS R43, [R41+0x4] ;  /* 0x00000400292b7984 */ /* 0x000e280000000800 */
[----:B0-----:R-:W-:Y:S04]  /*34c0*/  STG.E.STRONG.SYS desc[UR10][R30.64], R43 ;  /* 0x0000002b1e007986 */ /* 0x001fe8000c11590a */
[----:B------:R-:W0:Y:S04]  /*34d0*/  LDS R47, [R45+0x4] ;  /* 0x000004002d2f7984 */ /* 0x000e280000000800 */
[----:B0-----:R-:W-:Y:S04]  /*34e0*/  STG.E.STRONG.SYS desc[UR10][R32.64], R47 ;  /* 0x0000002f20007986 */ /* 0x001fe8000c11590a */
[----:B------:R-:W0:Y:S04]  /*34f0*/  LDS R49, [R36+0x4] ;  /* 0x0000040024317984 */ /* 0x000e280000000800 */
[----:B0-----:R1:W-:Y:S02]  /*3500*/  STG.E.STRONG.SYS desc[UR10][R34.64], R49 ;  /* 0x0000003122007986 */ /* 0x0013e4000c11590a */
.L_x_37:
[----:B------:R-:W-:Y:S05]  /*3510*/  @!P3 BRA `(.L_x_34) ;  /* 0x000000000070b947 */ /* 0x000fea0003800000 */
[----:B------:R-:W-:Y:S01]  /*3520*/  ISETP.NE.AND P1, PT, R21, RZ, PT ;  /* 0x000000ff1500720c */ /* 0x000fe20003f25270 */
[----:B------:R-:W-:-:S12]  /*3530*/  UISETP.NE.AND UP0, UPT, UR8, URZ, UPT ;  /* 0x000000ff0800728c */ /* 0x000fd8000bf05270 */
[----:B------:R-:W-:Y:S05]  /*3540*/  @!P1 BRA `(.L_x_38) ;  /* 0x0000000000409947 */ /* 0x000fea0003800000 */
[----:B------:R-:W2:Y:S01]  /*3550*/  S2UR UR9, SR_CgaCtaId ;  /* 0x00000000000979c3 */ /* 0x000ea20000008800 */
[----:B------:R-:W-:-:S07]  /*3560*/  UMOV UR5, 0x400 ;  /* 0x0000040000057882 */ /* 0x000fce0000000000 */
[----:B------:R-:W4:Y:S08]  /*3570*/  LDC R30, c[0x0][0x38c] ;  /* 0x0000e300ff1e7b82 */ /* 0x000f300000000800 */
[----:B---3--:R-:W3:Y:S01]  /*3580*/  LDC.64 R28, c[0x0][0x3c8] ;  /* 0x0000f200ff1c7b82 */ /* 0x008ee20000000a00 */
[----:B--2---:R-:W-:-:S06]  /*3590*/  ULEA UR5, UR9, UR5, 0x18 ;  /* 0x0000000509057291 */ /* 0x004fcc000f8ec0ff */
[----:B0-----:R-:W-:Y:S01]  /*35a0*/  LEA R32, R37, UR5, 0x2 ;  /* 0x0000000525207c11 */ /* 0x001fe2000f8e10ff */
[----:B------:R-:W-:Y:S02]  /*35b0*/  IMAD R37, R0, 0x2, R37 ;  /* 0x0000000200257824 */ /* 0x000fe400078e0225 */
[----:B----4-:R-:W-:Y:S02]  /*35c0*/  VIADD R31, R30, UR12 ;  /* 0x0000000c1e1f7c36 */ /* 0x010fe40008000000 */
[----:B------:R-:W0:Y:S02]  /*35d0*/  LDS R33, [R32] ;  /* 0x0000000020217984 */ /* 0x000e240000000800 */
[----:B-1----:R-:W-:Y:S02]  /*35e0*/  IMAD R35, R31, 0x4, R32 ;  /* 0x000000041f237824 */ /* 0x002fe400078e0220 */
[----:B---3--:R-:W-:-:S04]  /*35f0*/  IMAD.WIDE R28, R24, 0x4, R28 ;  /* 0x00000004181c7825 */ /* 0x008fc800078e021c */
[C---:B------:R-:W-:Y:S02]  /*3600*/  IMAD R24, R17.reuse, 0x2, R24 ;  /* 0x0000000211187824 */ /* 0x040fe400078e0218 */
[----:B------:R-:W-:Y:S01]  /*3610*/  IMAD.WIDE R30, R17, 0x4, R28 ;  /* 0x00000004111e7825 */ /* 0x000fe200078e021c */
[----:B0-----:R-:W-:Y:S04]  /*3620*/  STG.E.STRONG.SYS desc[UR10][R28.64], R33 ;  /* 0x000000211c007986 */ /* 0x001fe8000c11590a */
[----:B------:R-:W0:Y:S04]  /*3630*/  LDS R35, [R35+0x4] ;  /* 0x0000040023237984 */ /* 0x000e280000000800 */
[----:B0-----:R2:W-:Y:S02]  /*3640*/  STG.E.STRONG.SYS desc[UR10][R30.64], R35 ;  /* 0x000000231e007986 */ /* 0x0015e4000c11590a */
.L_x_38:
[----:B------:R-:W-:Y:S05]  /*3650*/  BRA.U UP0, `(.L_x_34) ;  /* 0x0000000100207547 */ /* 0x000fea000b800000 */
[----:B------:R-:W4:Y:S01]  /*3660*/  S2UR UR9, SR_CgaCtaId ;  /* 0x00000000000979c3 */ /* 0x000f220000008800 */
[----:B------:R-:W-:-:S07]  /*3670*/  UMOV UR5, 0x400 ;  /* 0x0000040000057882 */ /* 0x000fce0000000000 */
[----:B---3--:R-:W3:Y:S01]  /*3680*/  LDC.64 R28, c[0x0][0x3c8] ;  /* 0x0000f200ff1c7b82 */ /* 0x008ee20000000a00 */
[----:B----4-:R-:W-:-:S06]  /*3690*/  ULEA UR5, UR9, UR5, 0x18 ;  /* 0x0000000509057291 */ /* 0x010fcc000f8ec0ff */
[----:B------:R-:W-:Y:S01]  /*36a0*/  LEA R37, R37, UR5, 0x2 ;  /* 0x0000000525257c11 */ /* 0x000fe2000f8e10ff */
[----:B---3--:R-:W-:-:S05]  /*36b0*/  IMAD.WIDE R28, R24, 0x4, R28 ;  /* 0x00000004181c7825 */ /* 0x008fca00078e021c */
[----:B------:R-:W3:Y:S04]  /*36c0*/  LDS R37, [R37] ;  /* 0x0000000025257984 */ /* 0x000ee80000000800 */
[----:B---3--:R3:W-:Y:S02]  /*36d0*/  STG.E.STRONG.SYS desc[UR10][R28.64], R37 ;  /* 0x000000251c007986 */ /* 0x0087e4000c11590a */
.L_x_34:
[----:B------:R-:W-:Y:S05]  /*36e0*/  BSYNC.RECONVERGENT B0 ;  /* 0x0000000000007941 */ /* 0x000fea0003800200 */
.L_x_33:
[----:B------:R-:W5:Y:S01]  /*36f0*/  LDCU UR12, c[0x0][0x38c] ;  /* 0x00007180ff0c77ac */ /* 0x000f620008000800 */
[----:B------:R-:W-:Y:S01]  /*3700*/  BSSY.RECONVERGENT B0, `(.L_x_39) ;  /* 0x000006f000007945 */ /* 0x000fe20003800200 */
[----:B-----5:R-:W-:Y:S01]  /*3710*/  UIADD3 UR5, UPT, UPT, -UR4, UR12, URZ ;  /* 0x0000000c04057290 */ /* 0x020fe2000fffe1ff */
[----:B------:R-:W-:Y:S05]  /*3720*/  BAR.SYNC.DEFER_BLOCKING 0x0 ;  /* 0x0000000000007b1d */ /* 0x000fea0000010000 */
[----:B------:R-:W-:-:S13]  /*3730*/  ISETP.GE.U32.AND P1, PT, R4, UR5, PT ;  /* 0x0000000504007c0c */ /* 0x000fda000bf26070 */
[----:B------:R-:W-:Y:S05]  /*3740*/  @P1 BRA `(.L_x_40) ;  /* 0x0000000400a81947 */ /* 0x000fea0003800000 */
[----:B----4-:R-:W4:Y:S02]  /*3750*/  LDC R24, c[0x0][0x398] ;  /* 0x0000e600ff187b82 */ /* 0x010f240000000800 */
[----:B----4-:R-:W-:-:S13]  /*3760*/  ISETP.GE.AND P1, PT, R24, RZ, PT ;  /* 0x000000ff1800720c */ /* 0x010fda0003f26270 */
[----:B------:R-:W-:Y:S05]  /*3770*/  @!P1 BRA `(.L_x_40) ;  /* 0x00000004009c9947 */ /* 0x000fea0003800000 */
[----:B------:R-:W-:Y:S01]  /*3780*/  ISETP.GE.U32.AND P1, PT, R24, 0x7, PT ;  /* 0x000000071800780c */ /* 0x000fe20003f26070 */
[C---:B---3--:R-:W-:Y:S01]  /*3790*/  IMAD.IADD R28, R10.reuse, 0x1, R23 ;  /* 0x000000010a1c7824 */ /* 0x048fe200078e0217 */
[----:B------:R-:W-:Y:S02]  /*37a0*/  ISETP.NE.AND P3, PT, R15, RZ, PT ;  /* 0x000000ff0f00720c */ /* 0x000fe40003f65270 */
[----:B------:R-:W-:-:S09]  /*37b0*/  IADD3 R25, PT, PT, R10, R25, RZ ;  /* 0x000000190a197210 */ /* 0x000fd20007ffe0ff */
[----:B------:R-:W-:Y:S05]  /*37c0*/  @!P1 BRA `(.L_x_41) ;  /* 0x0000000000ac9947 */ /* 0x000fea0003800000 */
[----:B------:R-:W3:Y:S01]  /*37d0*/  S2UR UR9, SR_CgaCtaId ;  /* 0x00000000000979c3 */ /* 0x000ee20000008800 */
[----:B------:R-:W-:Y:S01]  /*37e0*/  UMOV UR5, 0x400 ;  /* 0x0000040000057882 */ /* 0x000fe20000000000 */
[----:B------:R-:W-:Y:S01]  /*37f0*/  VIADD R23, R24, UR12 ;  /* 0x0000000c18177c36 */ /* 0x000fe20008000000 */
[----:B---3--:R-:W-:-:S03]  /*3800*/  ULEA UR9, UR9, UR5, 0x18 ;  /* 0x0000000509097291 */ /* 0x008fc6000f8ec0ff */
[----:B------:R-:W-:-:S09]  /*3810*/  UMOV UR5, URZ ;  /* 0x000000ff00057c82 */ /* 0x000fd20008000000 */
.L_x_42:
[----:B0--3--:R-:W-:Y:S01]  /*3820*/  LEA R32, R25, UR9, 0x2 ;  /* 0x0000000919207c11 */ /* 0x009fe2000f8e10ff */
[----:B--2---:R-:W1:Y:S01]  /*3830*/  LDC.64 R30, c[0x0][0x3c8] ;  /* 0x0000f200ff1e7b82 */ /* 0x004e620000000a00 */
[----:B------:R-:W-:Y:S01]  /*3840*/  UIADD3 UR5, UPT, UPT, UR5, 0x8, URZ ;  /* 0x0000000805057890 */ /* 0x000fe2000fffe0ff */
[C---:B------:R-:W-:Y:S02]  /*3850*/  IMAD R25, R0.reuse, 0x8, R25 ;  /* 0x0000000800197824 */ /* 0x040fe400078e0219 */
[----:B------:R0:W2:Y:S01]  /*3860*/  LDS R29, [R32] ;  /* 0x00000000201d7984 */ /* 0x0000a20000000800 */
[----:B------:R-:W-:Y:S02]  /*3870*/  IMAD R39, R23, 0x4, R32 ;  /* 0x0000000417277824 */ /* 0x000fe400078e0220 */
[----:B------:R-:W-:Y:S02]  /*3880*/  ISETP.NE.AND P1, PT, R19, UR5, PT ;  /* 0x0000000513007c0c */ /* 0x000fe4000bf25270 */
[----:B------:R-:W-:-:S04]  /*3890*/  IMAD R43, R0, 0x4, R39 ;  /* 0x00000004002b7824 */ /* 0x000fc800078e0227 */
[----:B------:R-:W-:Y:S02]  /*38a0*/  IMAD R47, R0, 0x4, R43 ;  /* 0x00000004002f7824 */ /* 0x000fe400078e022b */
[----:B-1----:R-:W-:-:S04]  /*38b0*/  IMAD.WIDE R34, R28, 0x4, R30 ;  /* 0x000000041c227825 */ /* 0x002fc800078e021e */
[C---:B------:R-:W-:Y:S02]  /*38c0*/  IMAD R28, R17.reuse, 0x8, R28 ;  /* 0x00000008111c7824 */ /* 0x040fe400078e021c */
[----:B------:R-:W-:-:S04]  /*38d0*/  IMAD.WIDE R36, R17, 0x4, R34 ;  /* 0x0000000411247825 */ /* 0x000fc800078e0222 */
[----:B------:R-:W-:-:S04]  /*38e0*/  IMAD.WIDE R30, R17, 0x4, R36 ;  /* 0x00000004111e7825 */ /* 0x000fc800078e0224 */
[C---:B0-----:R-:W-:Y:S01]  /*38f0*/  IMAD.WIDE R32, R17.reuse, 0x4, R30 ;  /* 0x0000000411207825 */ /* 0x041fe200078e021e */
[----:B--2---:R0:W-:Y:S04]  /*3900*/  STG.E.STRONG.SYS desc[UR10][R34.64], R29 ;  /* 0x0000001d22007986 */ /* 0x0041e8000c11590a */
[----:B------:R-:W1:Y:S01]  /*3910*/  LDS R41, [R39+0x4] ;  /* 0x0000040027297984 */ /* 0x000e620000000800 */
[C---:B0-----:R-:W-:Y:S02]  /*3920*/  IMAD R29, R0.reuse, 0x4, R47 ;  /* 0x00000004001d7824 */ /* 0x041fe400078e022f */
[C---:B------:R-:W-:Y:S01]  /*3930*/  IMAD.WIDE R34, R17.reuse, 0x4, R32 ;  /* 0x0000000411227825 */ /* 0x040fe200078e0220 */
[----:B-1----:R0:W-:Y:S04]  /*3940*/  STG.E.STRONG.SYS desc[UR10][R36.64], R41 ;  /* 0x0000002924007986 */ /* 0x0021e8000c11590a */
[----:B------:R-:W1:Y:S01]  /*3950*/  LDS R45, [R43+0x4] ;  /* 0x000004002b2d7984 */ /* 0x000e620000000800 */
[----:B0-----:R-:W-:Y:S01]  /*3960*/  LEA R41, R0, R29, 0x2 ;  /* 0x0000001d00297211 */ /* 0x001fe200078e10ff */
[----:B------:R-:W-:-:S02]  /*3970*/  IMAD.WIDE R36, R17, 0x4, R34 ;  /* 0x0000000411247825 */ /* 0x000fc400078e0222 */
        /* <DEDUP_REMOVED lines=16> */
.L_x_41:
[----:B------:R-:W-:Y:S05]  /*3a80*/  @!P3 BRA `(.L_x_40) ;  /* 0x0000000000d8b947 */ /* 0x000fea0003800000 */
[----:B------:R-:W-:Y:S02]  /*3a90*/  ISETP.GE.U32.AND P1, PT, R20, 0x3, PT ;  /* 0x000000031400780c */ /* 0x000fe40003f26070 */
[----:B------:R-:W-:-:S11]  /*3aa0*/  ISETP.NE.AND P3, PT, R16, RZ, PT ;  /* 0x000000ff1000720c */ /* 0x000fd60003f65270 */
[----:B------:R-:W-:Y:S05]  /*3ab0*/  @!P1 BRA `(.L_x_43) ;  /* 0x00000000005c9947 */ /* 0x000fea0003800000 */
[----:B------:R-:W4:Y:S01]  /*3ac0*/  S2UR UR9, SR_CgaCtaId ;  /* 0x00000000000979c3 */ /* 0x000f220000008800 */
[----:B------:R-:W-:Y:S01]  /*3ad0*/  UMOV UR5, 0x400 ;  /* 0x0000040000057882 */ /* 0x000fe20000000000 */
[----:B0--3--:R-:W-:-:S06]  /*3ae0*/  VIADD R32, R24, UR12 ;  /* 0x0000000c18207c36 */ /* 0x009fcc0008000000 */
[----:B--2---:R-:W0:Y:S01]  /*3af0*/  LDC.64 R30, c[0x0][0x3c8] ;  /* 0x0000f200ff1e7b82 */ /* 0x004e220000000a00 */
[----:B----4-:R-:W-:-:S06]  /*3b00*/  ULEA UR5, UR9, UR5, 0x18 ;  /* 0x0000000509057291 */ /* 0x010fcc000f8ec0ff */
[----:B------:R-:W-:Y:S01]  /*3b10*/  LEA R23, R25, UR5, 0x2 ;  /* 0x0000000519177c11 */ /* 0x000fe2000f8e10ff */
[----:B------:R-:W-:Y:S02]  /*3b20*/  IMAD R25, R0, 0x4, R25 ;  /* 0x0000000400197824 */ /* 0x000fe400078e0219 */
[----:B0-----:R-:W-:Y:S01]  /*3b30*/  IMAD.WIDE R30, R28, 0x4, R30 ;  /* 0x000000041c1e7825 */ /* 0x001fe200078e021e */
[----:B------:R-:W-:Y:S01]  /*3b40*/  LEA R39, R32, R23, 0x2 ;  /* 0x0000001720277211 */ /* 0x000fe200078e10ff */
[----:B------:R0:W2:Y:S02]  /*3b50*/  LDS R29, [R23] ;  /* 0x00000000171d7984 */ /* 0x0000a40000000800 */
[C---:B------:R-:W-:Y:S02]  /*3b60*/  IMAD R28, R17.reuse, 0x4, R28 ;  /* 0x00000004111c7824 */ /* 0x040fe400078e021c */
[----:B------:R-:W-:-:S04]  /*3b70*/  IMAD.WIDE R32, R17, 0x4, R30 ;  /* 0x0000000411207825 */ /* 0x000fc800078e021e */
[----:B------:R-:W-:Y:S02]  /*3b80*/  IMAD R43, R0, 0x4, R39 ;  /* 0x00000004002b7824 */ /* 0x000fe400078e0227 */
[----:B-1----:R-:W-:-:S04]  /*3b90*/  IMAD.WIDE R34, R17, 0x4, R32 ;  /* 0x0000000411227825 */ /* 0x002fc800078e0220 */
[----:B0-----:R-:W-:Y:S02]  /*3ba0*/  IMAD R23, R0, 0x4, R43 ;  /* 0x0000000400177824 */ /* 0x001fe400078e022b */
[----:B------:R-:W-:Y:S01]  /*3bb0*/  IMAD.WIDE R36, R17, 0x4, R34 ;  /* 0x0000000411247825 */ /* 0x000fe200078e0222 */
[----:B--2---:R-:W-:Y:S04]  /*3bc0*/  STG.E.STRONG.SYS desc[UR10][R30.64], R29 ;  /* 0x0000001d1e007986 */ /* 0x004fe8000c11590a */
[----:B------:R-:W0:Y:S04]  /*3bd0*/  LDS R41, [R39+0x4] ;  /* 0x0000040027297984 */ /* 0x000e280000000800 */
[----:B0-----:R-:W-:Y:S04]  /*3be0*/  STG.E.STRONG.SYS desc[UR10][R32.64], R41 ;  /* 0x0000002920007986 */ /* 0x001fe8000c11590a */
[----:B------:R-:W0:Y:S04]  /*3bf0*/  LDS R45, [R43+0x4] ;  /* 0x000004002b2d7984 */ /* 0x000e280000000800 */
[----:B0-----:R-:W-:Y:S04]  /*3c00*/  STG.E.STRONG.SYS desc[UR10][R34.64], R45 ;  /* 0x0000002d22007986 */ /* 0x001fe8000c11590a */
[----:B------:R-:W0:Y:S04]  /*3c10*/  LDS R23, [R23+0x4] ;  /* 0x0000040017177984 */ /* 0x000e280000000800 */
[----:B0-----:R4:W-:Y:S02]  /*3c20*/  STG.E.STRONG.SYS desc[UR10][R36.64], R23 ;  /* 0x0000001724007986 */ /* 0x0019e4000c11590a */
.L_x_43:
[----:B------:R-:W-:Y:S05]  /*3c30*/  @!P3 BRA `(.L_x_40) ;  /* 0x00000000006cb947 */ /* 0x000fea0003800000 */
[----:B------:R-:W-:Y:S01]  /*3c40*/  ISETP.NE.AND P1, PT, R21, RZ, PT ;  /* 0x000000ff1500720c */ /* 0x000fe20003f25270 */
[----:B------:R-:W-:-:S12]  /*3c50*/  UISETP.NE.AND UP0, UPT, UR8, URZ, UPT ;  /* 0x000000ff0800728c */ /* 0x000fd8000bf05270 */
[----:B------:R-:W-:Y:S05]  /*3c60*/  @!P1 BRA `(.L_x_44) ;  /* 0x00000000003c9947 */ /* 0x000fea0003800000 */
[----:B------:R-:W5:Y:S01]  /*3c70*/  S2UR UR9, SR_CgaCtaId ;  /* 0x00000000000979c3 */ /* 0x000f620000008800 */
[----:B------:R-:W-:Y:S01]  /*3c80*/  UMOV UR5, 0x400 ;  /* 0x0000040000057882 */ /* 0x000fe20000000000 */
[----:B---3--:R-:W-:-:S06]  /*3c90*/  VIADD R29, R24, UR12 ;  /* 0x0000000c181d7c36 */ /* 0x008fcc0008000000 */
[----:B--2---:R-:W2:Y:S01]  /*3ca0*/  LDC.64 R30, c[0x0][0x3c8] ;  /* 0x0000f200ff1e7b82 */ /* 0x004ea20000000a00 */
[----:B-----5:R-:W-:-:S06]  /*3cb0*/  ULEA UR5, UR9, UR5, 0x18 ;  /* 0x0000000509057291 */ /* 0x020fcc000f8ec0ff */
[----:B-1----:R-:W-:Y:S01]  /*3cc0*/  LEA R34, R25, UR5, 0x2 ;  /* 0x0000000519227c11 */ /* 0x002fe2000f8e10ff */
[----:B------:R-:W-:Y:S02]  /*3cd0*/  IMAD R25, R0, 0x2, R25 ;  /* 0x0000000200197824 */ /* 0x000fe400078e0219 */
[----:B--2---:R-:W-:Y:S01]  /*3ce0*/  IMAD.WIDE R30, R28, 0x4, R30 ;  /* 0x000000041c1e7825 */ /* 0x004fe200078e021e */
[----:B------:R-:W-:Y:S01]  /*3cf0*/  LEA R29, R29, R34, 0x2 ;  /* 0x000000221d1d7211 */ /* 0x000fe200078e10ff */
[----:B----4-:R-:W1:Y:S02]  /*3d00*/  LDS R23, [R34] ;  /* 0x0000000022177984 */ /* 0x010e640000000800 */
[C---:B------:R-:W-:Y:S02]  /*3d10*/  IMAD R28, R17.reuse, 0x2, R28 ;  /* 0x00000002111c7824 */ /* 0x040fe400078e021c */
[----:B0-----:R-:W-:Y:S01]  /*3d20*/  IMAD.WIDE R32, R17, 0x4, R30 ;  /* 0x0000000411207825 */ /* 0x001fe200078e021e */
[----:B-1----:R-:W-:Y:S04]  /*3d30*/  STG.E.STRONG.SYS desc[UR10][R30.64], R23 ;  /* 0x000000171e007986 */ /* 0x002fe8000c11590a */
[----:B------:R-:W0:Y:S04]  /*3d40*/  LDS R29, [R29+0x4] ;  /* 0x000004001d1d7984 */ /* 0x000e280000000800 */
[----:B0-----:R0:W-:Y:S02]  /*3d50*/  STG.E.STRONG.SYS desc[UR10][R32.64], R29 ;  /* 0x0000001d20007986 */ /* 0x0011e4000c11590a */
.L_x_44:
[----:B------:R-:W-:Y:S05]  /*3d60*/  BRA.U UP0, `(.L_x_40) ;  /* 0x0000000100207547 */ /* 0x000fea000b800000 */
[----:B------:R-:W5:Y:S01]  /*3d70*/  S2UR UR9, SR_CgaCtaId ;  /* 0x00000000000979c3 */ /* 0x000f620000008800 */
[----:B------:R-:W-:Y:S02]  /*3d80*/  UMOV UR5, 0x400 ;  /* 0x0000040000057882 */ /* 0x000fe40000000000 */
[----:B-----5:R-:W-:-:S06]  /*3d90*/  ULEA UR5, UR9, UR5, 0x18 ;  /* 0x0000000509057291 */ /* 0x020fcc000f8ec0ff */
[----:B----4-:R-:W-:Y:S02]  /*3da0*/  LEA R23, R25, UR5, 0x2 ;  /* 0x0000000519177c11 */ /* 0x010fe4000f8e10ff */
[----:B------:R-:W0:Y:S04]  /*3db0*/  LDC.64 R24, c[0x0][0x3c8] ;  /* 0x0000f200ff187b82 */ /* 0x000e280000000a00 */
[----:B------:R-:W4:Y:S01]  /*3dc0*/  LDS R23, [R23] ;  /* 0x0000000017177984 */ /* 0x000f220000000800 */
[----:B0--3--:R-:W-:-:S05]  /*3dd0*/  IMAD.WIDE R28, R28, 0x4, R24 ;  /* 0x000000041c1c7825 */ /* 0x009fca00078e0218 */
[----:B----4-:R0:W-:Y:S02]  /*3de0*/  STG.E.STRONG.SYS desc[UR10][R28.64], R23 ;  /* 0x000000171c007986 */ /* 0x0101e4000c11590a */
.L_x_40:
[----:B------:R-:W-:Y:S05]  /*3df0*/  BSYNC.RECONVERGENT B0 ;  /* 0x0000000000007941 */ /* 0x000fea0003800200 */
.L_x_39:
[----:B------:R-:W-:Y:S06]  /*3e00*/  MEMBAR.SC.GPU ;  /* 0x0000000000007992 */ /* 0x000fec0000002000 */
[----:B------:R-:W-:-:S00]  /*3e10*/  ERRBAR ;  /* 0x00000000000079ab */ /* 0x000fc00000000000 */
[----:B------:R-:W-:Y:S06]  /*3e20*/  CGAERRBAR ;  /* 0x00000000000075ab */ /* 0x000fec0000000000 */
[----:B------:R-:W-:Y:S02]  /*3e30*/  CCTL.IVALL ;  /* 0x00000000ff00798f */ /* 0x000fe40002000000 */
[----:B------:R-:W-:Y:S01]  /*3e40*/  BAR.SYNC.DEFER_BLOCKING 0x0 ;  /* 0x0000000000007b1d */ /* 0x000fe20000010000 */
[----:B------:R-:W-:-:S05]  /*3e50*/  ISETP.GE.AND P1, PT, R5, UR7, PT ;  /* 0x0000000705007c0c */ /* 0x000fca000bf26270 */
[----:B------:R-:W-:Y:S08]  /*3e60*/  BSSY.RECONVERGENT B0, `(.L_x_45) ;  /* 0x000001c000007945 */ /* 0x000ff00003800200 */
[----:B------:R-:W-:Y:S05]  /*3e70*/  @P1 BRA `(.L_x_46) ;  /* 0x0000000000681947 */ /* 0x000fea0003800000 */
[----:B0---4-:R-:W-:Y:S02]  /*3e80*/  IMAD.MOV.U32 R23, RZ, RZ, R12 ;  /* 0x000000ffff177224 */ /* 0x011fe400078e000c */
[----:B------:R-:W-:-:S07]  /*3e90*/  IMAD.MOV.U32 R24, RZ, RZ, R5 ;  /* 0x000000ffff187224 */ /* 0x000fce00078e0005 */
.L_x_50:
[----:B0--3--:R-:W0:Y:S01]  /*3ea0*/  LDC R33, c[0x0][0x3b8] ;  /* 0x0000ee00ff217b82 */ /* 0x009e220000000800 */
[----:B------:R-:W-:Y:S01]  /*3eb0*/  ISETP.GE.AND P1, PT, R7, R0, PT ;  /* 0x000000000700720c */ /* 0x000fe20003f26270 */
[----:B------:R-:W-:Y:S01]  /*3ec0*/  BSSY.RECONVERGENT B1, `(.L_x_47) ;  /* 0x0000013000017945 */ /* 0x000fe20003800200 */
[----:B0-----:R-:W-:-:S05]  /*3ed0*/  IMAD.IADD R24, R24, 0x1, R33 ;  /* 0x0000000118187824 */ /* 0x001fca00078e0221 */
[----:B------:R-:W-:-:S06]  /*3ee0*/  ISETP.GE.AND P3, PT, R24, UR7, PT ;  /* 0x0000000718007c0c */ /* 0x000fcc000bf66270 */
[----:B------:R-:W-:Y:S07]  /*3ef0*/  @P1 BRA `(.L_x_48) ;  /* 0x00000000003c1947 */ /* 0x000fee0003800000 */
[----:B--2---:R-:W0:Y:S01]  /*3f00*/  S2R R30, SR_CgaCtaId ;  /* 0x00000000001e7919 */ /* 0x004e220000008800 */
[----:B------:R-:W-:Y:S01]  /*3f10*/  MOV R28, 0x400 ;  /* 0x00000400001c7802 */ /* 0x000fe20000000f00 */
[----:B------:R-:W-:-:S03]  /*3f20*/  IMAD.MOV.U32 R25, RZ, RZ, R7 ;  /* 0x000000ffff197224 */ /* 0x000fc600078e0007 */
[----:B------:R-:W-:Y:S02]  /*3f30*/  IADD3 R29, PT, PT, R28, 0x5000, RZ ;  /* 0x000050001c1d7810 */ /* 0x000fe40007ffe0ff */
[C---:B0-----:R-:W-:Y:S02]  /*3f40*/  LEA R37, R30.reuse, R28, 0x18 ;  /* 0x0000001c1e257211 */ /* 0x041fe400078ec0ff */
[----:B-1----:R-:W-:-:S07]  /*3f50*/  LEA R35, R30, R29, 0x18 ;  /* 0x0000001d1e237211 */ /* 0x002fce00078ec0ff */
.L_x_49:
[C---:B------:R-:W-:Y:S02]  /*3f60*/  IMAD.IADD R28, R25.reuse, 0x1, R23 ;  /* 0x00000001191c7824 */ /* 0x040fe400078e0217 */
[----:B------:R-:W-:Y:S02]  /*3f70*/  VIADD R25, R25, 0x20 ;  /* 0x0000002019197836 */ /* 0x000fe40000000000 */
[C---:B0-----:R-:W-:Y:S02]  /*3f80*/  IMAD R29, R28.reuse, 0x4, R35 ;  /* 0x000000041c1d7824 */ /* 0x041fe400078e0223 */
[----:B------:R-:W-:Y:S01]  /*3f90*/  IMAD R31, R28, 0x4, R37 ;  /* 0x000000041c1f7824 */ /* 0x000fe200078e0225 */
[----:B------:R-:W-:Y:S02]  /*3fa0*/  ISETP.GE.AND P1, PT, R25, R0, PT ;  /* 0x000000001900720c */ /* 0x000fe40003f26270 */
[----:B------:R-:W0:Y:S04]  /*3fb0*/  LDS R30, [R29] ;  /* 0x000000001d1e7984 */ /* 0x000e280000000800 */
[----:B0-----:R0:W-:Y:S04]  /*3fc0*/  STS [R31], R30 ;  /* 0x0000001e1f007388 */ /* 0x0011e80000000800 */
[----:B------:R0:W-:Y:S03]  /*3fd0*/  STS [R29], RZ ;  /* 0x000000ff1d007388 */ /* 0x0001e60000000800 */
[----:B------:R-:W-:Y:S05]  /*3fe0*/  @!P1 BRA `(.L_x_49) ;  /* 0xfffffffc00dc9947 */ /* 0x000fea000383ffff */
.L_x_48:
[----:B------:R-:W-:Y:S05]  /*3ff0*/  BSYNC.RECONVERGENT B1 ;  /* 0x0000000000017941 */ /* 0x000fea0003800200 */
.L_x_47:
[----:B------:R-:W-:Y:S01]  /*4000*/  IMAD R23, R0, R33, R23 ;  /* 0x0000002100177224 */ /* 0x000fe200078e0217 */
[----:B------:R-:W-:Y:S06]  /*4010*/  @!P3 BRA `(.L_x_50) ;  /* 0xfffffffc00a0b947 */ /* 0x000fec000383ffff */
.L_x_46:
[----:B------:R-:W-:Y:S05]  /*4020*/  BSYNC.RECONVERGENT B0 ;  /* 0x0000000000007941 */ /* 0x000fea0003800200 */
.L_x_45:
[----:B------:R-:W5:Y:S01]  /*4030*/  LDCU UR9, c[0x0][0x3d4] ;  /* 0x00007a80ff0977ac */ /* 0x000f620008000800 */
[----:B------:R-:W-:-:S04]  /*4040*/  UIADD3 UR4, UPT, UPT, UR4, 0x1, URZ ;  /* 0x0000000104047890 */ /* 0x000fc8000fffe0ff */
[----:B-----5:R-:W-:Y:S01]  /*4050*/  UISETP.NE.AND UP0, UPT, UR4, UR9, UPT ;  /* 0x000000090400728c */ /* 0x020fe2000bf05270 */
[----:B------:R-:W-:Y:S08]  /*4060*/  BAR.SYNC.DEFER_BLOCKING 0x0 ;  /* 0x0000000000007b1d */ /* 0x000ff00000010000 */
[----:B------:R-:W-:Y:S05]  /*4070*/  BRA.U UP0, `(.L_x_51) ;  /* 0xffffffd1007c7547 */ /* 0x000fea000b83ffff */
.L_x_17:
[----:B------:R-:W5:Y:S01]  /*4080*/  LDCU UR6, c[0x0][0x390] ;  /* 0x00007200ff0677ac */ /* 0x000f620008000800 */
[----:B------:R-:W-:Y:S01]  /*4090*/  BSSY.RECONVERGENT B0, `(.L_x_52) ;  /* 0x000003f000007945 */ /* 0x000fe20003800200 */
[----:B------:R-:W5:Y:S01]  /*40a0*/  LDCU UR8, c[0x0][0x38c] ;  /* 0x00007180ff0877ac */ /* 0x000f620008000800 */
[----:B------:R-:W0:Y:S01]  /*40b0*/  LDCU UR14, c[0x0][0x3a4] ;  /* 0x00007480ff0e77ac */ /* 0x000e220008000800 */
[----:B------:R-:W0:Y:S01]  /*40c0*/  LDCU UR16, c[0x0][0x398] ;  /* 0x00007300ff1077ac */ /* 0x000e220008000800 */
[----:B------:R-:W0:Y:S01]  /*40d0*/  LDCU UR12, c[0x0][0x3dc] ;  /* 0x00007b80ff0c77ac */ /* 0x000e220008000800 */
[----:B-----5:R-:W-:-:S06]  /*40e0*/  UIMAD UR15, UR8, UR6, URZ ;  /* 0x00000006080f72a4 */ /* 0x020fcc000f8e02ff */
[----:B------:R-:W-:-:S13]  /*40f0*/  ISETP.GE.AND P0, PT, R4, UR15, PT ;  /* 0x0000000f04007c0c */ /* 0x000fda000bf06270 */
[----:B0-----:R-:W-:Y:S05]  /*4100*/  @P0 BRA `(.L_x_53) ;  /* 0x0000000000dc0947 */ /* 0x001fea0003800000 */
[----:B------:R-:W-:Y:S01]  /*4110*/  MOV R6, UR8 ;  /* 0x0000000800067c02 */ /* 0x000fe20008000f00 */
[----:B--234-:R-:W0:Y:S01]  /*4120*/  LDC R22, c[0x0][0x38c] ;  /* 0x0000e300ff167b82 */ /* 0x01ce220000000800 */
[----:B------:R-:W-:Y:S02]  /*4130*/  IMAD.U32 R12, RZ, RZ, UR9 ;  /* 0x00000009ff0c7e24 */ /* 0x000fe4000f8e00ff */
[----:B------:R-:W-:-:S04]  /*4140*/  IABS R18, R6 ;  /* 0x0000000600127213 */ /* 0x000fc80000000000 */
[----:B------:R-:W2:Y:S01]  /*4150*/  I2F.RP R6, R18 ;  /* 0x0000001200067306 */ /* 0x000ea20000209400 */
[----:B------:R-:W3:Y:S08]  /*4160*/  LDC R16, c[0x0][0x360] ;  /* 0x0000d800ff107b82 */ /* 0x000ef00000000800 */
[----:B------:R-:W4:Y:S01]  /*4170*/  LDC.64 R8, c[0x0][0x380] ;  /* 0x0000e000ff087b82 */ /* 0x000f220000000a00 */
[----:B--2---:R-:W2:Y:S01]  /*4180*/  MUFU.RCP R6, R6 ;  /* 0x0000000600067308 */ /* 0x004ea20000001000 */
[----:B0-----:R-:W-:-:S02]  /*4190*/  ISETP.NE.AND P1, PT, R22, RZ, PT ;  /* 0x000000ff1600720c */ /* 0x001fc40003f25270 */
[----:B------:R-:W-:Y:S01]  /*41a0*/  IABS R24, R22 ;  /* 0x0000001600187213 */ /* 0x000fe20000000000 */
[----:B--2---:R-:W-:Y:S01]  /*41b0*/  VIADD R10, R6, 0xffffffe ;  /* 0x0ffffffe060a7836 */ /* 0x004fe20000000000 */
[C---:B------:R-:W-:Y:S02]  /*41c0*/  IADD3 R6, PT, PT, -R12.reuse, UR8, RZ ;  /* 0x000000080c067c10 */ /* 0x040fe4000fffe1ff */
[----:B------:R-:W-:Y:S01]  /*41d0*/  IADD3 R12, PT, PT, -R12, UR6, RZ ;  /* 0x000000060c0c7c10 */ /* 0x000fe2000fffe1ff */
[----:B------:R0:W2:Y:S02]  /*41e0*/  F2I.FTZ.U32.TRUNC.NTZ R11, R10 ;  /* 0x0000000a000b7305 */ /* 0x0000a4000021f000 */
[----:B0-----:R-:W-:Y:S02]  /*41f0*/  IMAD.MOV.U32 R10, RZ, RZ, RZ ;  /* 0x000000ffff0a7224 */ /* 0x001fe400078e00ff */
[----:B--2---:R-:W-:-:S04]  /*4200*/  IMAD.MOV R13, RZ, RZ, -R11 ;  /* 0x000000ffff0d7224 */ /* 0x004fc800078e0a0b */
[----:B------:R-:W-:-:S04]  /*4210*/  IMAD R13, R13, R18, RZ ;  /* 0x000000120d0d7224 */ /* 0x000fc800078e02ff */
[----:B-1----:R-:W-:-:S04]  /*4220*/  IMAD.HI.U32 R20, R11, R13, R10 ;  /* 0x0000000d0b147227 */ /* 0x002fc800078e000a */
[----:B---34-:R-:W-:-:S07]  /*4230*/  IMAD.MOV.U32 R13, RZ, RZ, R4 ;  /* 0x000000ffff0d7224 */ /* 0x018fce00078e0004 */
.L_x_56:
[----:B0-----:R-:W-:Y:S01]  /*4240*/  IABS R11, R13 ;  /* 0x0000000d000b7213 */ /* 0x001fe20000000000 */
[----:B------:R-:W-:Y:S04]  /*4250*/  BSSY.RECONVERGENT B1, `(.L_x_54) ;  /* 0x0000021000017945 */ /* 0x000fe80003800200 */
[----:B------:R-:W-:-:S05]  /*4260*/  IMAD.HI.U32 R10, R20, R11, RZ ;  /* 0x0000000b140a7227 */ /* 0x000fca00078e00ff */
[----:B------:R-:W-:-:S05]  /*4270*/  IADD3 R14, PT, PT, -R10, RZ, RZ ;  /* 0x000000ff0a0e7210 */ /* 0x000fca0007ffe1ff */
[----:B------:R-:W-:-:S05]  /*4280*/  IMAD R11, R24, R14, R11 ;  /* 0x0000000e180b7224 */ /* 0x000fca00078e020b */
[----:B------:R-:W-:-:S13]  /*4290*/  ISETP.GT.U32.AND P2, PT, R18, R11, PT ;  /* 0x0000000b1200720c */ /* 0x000fda0003f44070 */
[----:B------:R-:W-:Y:S02]  /*42a0*/  @!P2 IMAD.IADD R11, R11, 0x1, -R24 ;  /* 0x000000010b0ba824 */ /* 0x000fe400078e0a18 */
[----:B------:R-:W-:-:S03]  /*42b0*/  @!P2 VIADD R10, R10, 0x1 ;  /* 0x000000010a0aa836 */ /* 0x000fc60000000000 */
[----:B------:R-:W-:Y:S02]  /*42c0*/  ISETP.GE.U32.AND P0, PT, R11, R18, PT ;  /* 0x000000120b00720c */ /* 0x000fe40003f06070 */
[----:B------:R-:W-:-:S04]  /*42d0*/  LOP3.LUT R11, R13, R22, RZ, 0x3c, !PT ;  /* 0x000000160d0b7212 */ /* 0x000fc800078e3cff */
[----:B------:R-:W-:-:S07]  /*42e0*/  ISETP.GE.AND P3, PT, R11, RZ, PT ;  /* 0x000000ff0b00720c */ /* 0x000fce0003f66270 */
[----:B------:R-:W-:-:S04]  /*42f0*/  @P0 VIADD R10, R10, 0x1 ;  /* 0x000000010a0a0836 */ /* 0x000fc80000000000 */
[----:B------:R-:W-:-:S04]  /*4300*/  IMAD.MOV.U32 R17, RZ, RZ, R10 ;  /* 0x000000ffff117224 */ /* 0x000fc800078e000a */
[----:B------:R-:W-:Y:S01]  /*4310*/  @!P3 IMAD.MOV R17, RZ, RZ, -R17 ;  /* 0x000000ffff11b224 */ /* 0x000fe200078e0a11 */
[----:B------:R-:W-:-:S04]  /*4320*/  @!P1 LOP3.LUT R17, RZ, R22, RZ, 0x33, !PT ;  /* 0x00000016ff119212 */ /* 0x000fc800078e33ff */
[C---:B------:R-:W-:Y:S02]  /*4330*/  IADD3 R10, PT, PT, -R17.reuse, RZ, RZ ;  /* 0x000000ff110a7210 */ /* 0x040fe40007ffe1ff */
[----:B------:R-:W-:-:S03]  /*4340*/  ISETP.GE.AND P0, PT, R17, R12, PT ;  /* 0x0000000c1100720c */ /* 0x000fc60003f06270 */
[--C-:B------:R-:W-:Y:S02]  /*4350*/  IMAD R19, R22, R10, R13.reuse ;  /* 0x0000000a16137224 */ /* 0x100fe400078e020d */
[----:B------:R-:W-:-:S03]  /*4360*/  IMAD.IADD R13, R16, 0x1, R13 ;  /* 0x00000001100d7824 */ /* 0x000fc600078e020d */
[----:B------:R-:W-:Y:S02]  /*4370*/  ISETP.GE.OR P0, PT, R19, R6, P0 ;  /* 0x000000061300720c */ /* 0x000fe40000706670 */
[----:B------:R-:W-:-:S11]  /*4380*/  ISETP.GE.AND P2, PT, R13, UR15, PT ;  /* 0x0000000f0d007c0c */ /* 0x000fd6000bf46270 */
[----:B------:R-:W-:Y:S05]  /*4390*/  @P0 BRA `(.L_x_55) ;  /* 0x0000000000300947 */ /* 0x000fea0003800000 */
[----:B------:R-:W0:Y:S01]  /*43a0*/  S2UR UR5, SR_CgaCtaId ;  /* 0x00000000000579c3 */ /* 0x000e220000008800 */
[----:B------:R-:W-:Y:S01]  /*43b0*/  VIADD R11, R17, UR13 ;  /* 0x0000000d110b7c36 */ /* 0x000fe20008000000 */
[----:B------:R-:W-:Y:S01]  /*43c0*/  UMOV UR4, 0x400 ;  /* 0x0000040000047882 */ /* 0x000fe20000000000 */
[----:B------:R-:W-:-:S04]  /*43d0*/  VIADD R10, R19, UR16 ;  /* 0x00000010130a7c36 */ /* 0x000fc80008000000 */
[----:B------:R-:W-:Y:S01]  /*43e0*/  IMAD R10, R11, R0, R10 ;  /* 0x000000000b0a7224 */ /* 0x000fe200078e020a */
[----:B0-----:R-:W-:-:S06]  /*43f0*/  ULEA UR4, UR5, UR4, 0x18 ;  /* 0x0000000405047291 */ /* 0x001fcc000f8ec0ff */
[----:B------:R-:W-:Y:S01]  /*4400*/  LEA R14, R10, UR4, 0x2 ;  /* 0x000000040a0e7c11 */ /* 0x000fe2000f8e10ff */
[----:B------:R-:W-:-:S04]  /*4410*/  VIADD R10, R19, UR12 ;  /* 0x0000000c130a7c36 */ /* 0x000fc80008000000 */
[----:B------:R-:W0:Y:S01]  /*4420*/  LDS R15, [R14+0x4] ;  /* 0x000004000e0f7984 */ /* 0x000e220000000800 */
[----:B------:R-:W-:-:S04]  /*4430*/  IMAD R11, R17, UR14, R10 ;  /* 0x0000000e110b7c24 */ /* 0x000fc8000f8e020a */
[----:B------:R-:W-:-:S05]  /*4440*/  IMAD.WIDE R10, R11, 0x4, R8 ;  /* 0x000000040b0a7825 */ /* 0x000fca00078e0208 */
[----:B0-----:R0:W-:Y:S02]  /*4450*/  STG.E.STRONG.SYS desc[UR10][R10.64], R15 ;  /* 0x0000000f0a007986 */ /* 0x0011e4000c11590a */
.L_x_55:
[----:B------:R-:W-:Y:S05]  /*4460*/  BSYNC.RECONVERGENT B1 ;  /* 0x0000000000017941 */ /* 0x000fea0003800200 */
.L_x_54:
[----:B------:R-:W-:Y:S05]  /*4470*/  @!P2 BRA `(.L_x_56) ;  /* 0xfffffffc0070a947 */ /* 0x000fea000383ffff */
.L_x_53:
[----:B------:R-:W-:Y:S05]  /*4480*/  BSYNC.RECONVERGENT B0 ;  /* 0x0000000000007941 */ /* 0x000fea0003800200 */
.L_x_52:
[----:B------:R-:W-:Y:S01]  /*4490*/  BAR.SYNC.DEFER_BLOCKING 0x0 ;  /* 0x0000000000007b1d */ /* 0x000fe20000010000 */
[----:B------:R-:W-:-:S05]  /*44a0*/  ISETP.NE.AND P0, PT, R4, RZ, PT ;  /* 0x000000ff0400720c */ /* 0x000fca0003f05270 */
[----:B------:R-:W-:Y:S08]  /*44b0*/  BSSY.RECONVERGENT B0, `(.L_x_57) ;  /* 0x0000005000007945 */ /* 0x000ff00003800200 */
[----:B------:R-:W-:Y:S05]  /*44c0*/  @P0 BRA `(.L_x_58) ;  /* 0x00000000000c0947 */ /* 0x000fea0003800000 */
[----:B------:R-:W5:Y:S02]  /*44d0*/  LDG.E.STRONG.SYS R6, desc[UR10][R26.64+0x4] ;  /* 0x0000040a1a067981 */ /* 0x000f64000c1f5900 */
[----:B-----5:R-:W-:-:S05]  /*44e0*/  VIADD R9, R6, 0x1 ;  /* 0x0000000106097836 */ /* 0x020fca0000000000 */
[----:B------:R0:W-:Y:S02]  /*44f0*/  STG.E.STRONG.SYS desc[UR10][R26.64+0x4], R9 ;  /* 0x000004091a007986 */ /* 0x0001e4000c11590a */
.L_x_58:
[----:B------:R-:W-:Y:S05]  /*4500*/  BSYNC.RECONVERGENT B0 ;  /* 0x0000000000007941 */ /* 0x000fea0003800200 */
.L_x_57:
[----:B------:R-:W5:Y:S02]  /*4510*/  LDCU UR4, c[0x0][0x3a8] ;  /* 0x00007500ff0477ac */ /* 0x000f640008000800 */
[----:B-----5:R-:W-:Y:S02]  /*4520*/  UISETP.GE.AND UP0, UPT, UR4, 0x3, UPT ;  /* 0x000000030400788c */ /* 0x020fe4000bf06270 */
[----:B------:R-:W-:Y:S01]  /*4530*/  UIADD3 UR16, UPT, UPT, UR4, -0x1, URZ ;  /* 0xffffffff04107890 */ /* 0x000fe2000fffe0ff */
[----:B------:R-:W-:Y:S06]  /*4540*/  BAR.SYNC.DEFER_BLOCKING 0x0 ;  /* 0x0000000000007b1d */ /* 0x000fec0000010000 */
[----:B------:R-:W-:Y:S05]  /*4550*/  BRA.U !UP0, `(.L_x_59) ;  /* 0x0000003508707547 */ /* 0x000fea000b800000 */
[----:B0---4-:R-:W0:Y:S01]  /*4560*/  LDC R15, c[0x0][0x398] ;  /* 0x0000e600ff0f7b82 */ /* 0x011e220000000800 */
[----:B------:R-:W4:Y:S01]  /*4570*/  LDCU UR5, c[0x0][0x3a4] ;  /* 0x00007480ff0577ac */ /* 0x000f220008000800 */
[----:B------:R-:W-:Y:S01]  /*4580*/  MOV R6, UR13 ;  /* 0x0000000d00067c02 */ /* 0x000fe20008000f00 */
[----:B------:R-:W-:Y:S01]  /*4590*/  IMAD.IADD R10, R4, 0x1, R3 ;  /* 0x00000001040a7824 */ /* 0x000fe200078e0203 */
[----:B------:R-:W-:Y:S01]  /*45a0*/  MOV R14, UR13 ;  /* 0x0000000d000e7c02 */ /* 0x000fe20008000f00 */
[----:B------:R-:W2:Y:S01]  /*45b0*/  LDCU UR4, c[0x0][0x390] ;  /* 0x00007200ff0477ac */ /* 0x000ea20008000800 */
[----:B------:R-:W-:Y:S01]  /*45c0*/  LOP3.LUT R6, R6, 0xf, RZ, 0xc0, !PT ;  /* 0x0000000f06067812 */ /* 0x000fe200078ec0ff */
[----:B------:R-:W-:Y:S01]  /*45d0*/  IMAD.U32 R11, RZ, RZ, UR13 ;  /* 0x0000000dff0b7e24 */ /* 0x000fe2000f8e00ff */
[----:B------:R-:W5:Y:S01]  /*45e0*/  LDCU UR6, c[0x0][0x3b0] ;  /* 0x00007600ff0677ac */ /* 0x000f620008000800 */
[----:B------:R-:W-:Y:S02]  /*45f0*/  IMAD.U32 R12, RZ, RZ, UR13 ;  /* 0x0000000dff0c7e24 */ /* 0x000fe4000f8e00ff */
[----:B------:R-:W-:Y:S01]  /*4600*/  IMAD.U32 R13, RZ, RZ, UR13 ;  /* 0x0000000dff0d7e24 */ /* 0x000fe2000f8e00ff */
[----:B------:R-:W1:Y:S01]  /*4610*/  LDCU UR8, c[0x0][0x3dc] ;  /* 0x00007b80ff0877ac */ /* 0x000e620008000800 */
[----:B------:R-:W-:Y:S01]  /*4620*/  VIADD R8, R6, 0xffffffff ;  /* 0xffffffff06087836 */ /* 0x000fe20000000000 */
[----:B------:R-:W1:Y:S01]  /*4630*/  LDCU UR9, c[0x0][0x3d4] ;  /* 0x00007a80ff0977ac */ /* 0x000e620008000800 */
[----:B----4-:R-:W-:Y:S01]  /*4640*/  IMAD R9, R3, UR5, R10 ;  /* 0x0000000503097c24 */ /* 0x010fe2000f8e020a */
[----:B------:R-:W-:Y:S01]  /*4650*/  LOP3.LUT R10, R11, 0x7, RZ, 0xc0, !PT ;  /* 0x000000070b0a7812 */ /* 0x000fe200078ec0ff */
[----:B------:R-:W4:Y:S01]  /*4660*/  LDCU UR17, c[0x0][0x360] ;  /* 0x00006c00ff1177ac */ /* 0x000f220008000800 */
[----:B------:R-:W-:Y:S01]  /*4670*/  LOP3.LUT R11, R12, 0xfffffff0, RZ, 0xc0, !PT ;  /* 0xfffffff00c0b7812 */ /* 0x000fe200078ec0ff */
[----:B--2---:R-:W-:Y:S01]  /*4680*/  IMAD.U32 R16, RZ, RZ, UR4 ;  /* 0x00000004ff107e24 */ /* 0x004fe2000f8e00ff */
[----:B0-----:R-:W-:Y:S01]  /*4690*/  ISETP.GE.AND P1, PT, R15, RZ, PT ;  /* 0x000000ff0f00720c */ /* 0x001fe20003f26270 */
[----:B---3--:R-:W-:Y:S01]  /*46a0*/  VIADD R30, R10, 0xffffffff ;  /* 0xffffffff0a1e7836 */ /* 0x008fe20000000000 */
[----:B------:R-:W-:Y:S01]  /*46b0*/  LOP3.LUT R12, R13, 0x3, RZ, 0xc0, !PT ;  /* 0x000000030d0c7812 */ /* 0x000fe200078ec0ff */
[----:B-----5:R-:W-:Y:S01]  /*46c0*/  IMAD.U32 R17, RZ, RZ, UR6 ;  /* 0x00000006ff117e24 */ /* 0x020fe2000f8e00ff */
[----:B------:R-:W-:Y:S01]  /*46d0*/  LOP3.LUT R13, R14, 0xfffffff8, RZ, 0xc0, !PT ;  /* 0xfffffff80e0d7812 */ /* 0x000fe200078ec0ff */
[----:B------:R-:W-:Y:S01]  /*46e0*/  IMAD R14, R0, R15, R15 ;  /* 0x0000000f000e7224 */ /* 0x000fe200078e020f */
[----:B------:R-:W-:Y:S01]  /*46f0*/  ISETP.GE.U32.AND P2, PT, R8, 0x7, PT ;  /* 0x000000070800780c */ /* 0x000fe20003f46070 */
[----:B------:R-:W-:Y:S01]  /*4700*/  IMAD R15, R16, UR13, RZ ;  /* 0x0000000d100f7c24 */ /* 0x000fe2000f8e02ff */
[-C--:B------:R-:W-:Y:S01]  /*4710*/  ISETP.GE.U32.OR P1, PT, R4, R0.reuse, !P1 ;  /* 0x000000000400720c */ /* 0x080fe20004f26470 */
[----:B------:R-:W-:Y:S01]  /*4720*/  IMAD R8, R5, R0, RZ ;  /* 0x0000000005087224 */ /* 0x000fe200078e02ff */
[----:B-1----:R-:W-:Y:S01]  /*4730*/  USHF.R.S32.HI UR8, URZ, 0x1f, UR8 ;  /* 0x0000001fff087899 */ /* 0x002fe20008011408 */
[----:B------:R-:W-:Y:S01]  /*4740*/  VIADD R16, R17, UR13 ;  /* 0x0000000d11107c36 */ /* 0x000fe20008000000 */
[----:B------:R-:W-:Y:S01]  /*4750*/  UIADD3 UR9, UPT, UPT, UR4, -UR9, URZ ;  /* 0x8000000904097290 */ /* 0x000fe2000fffe0ff */
[----:B----4-:R-:W-:-:S11]  /*4760*/  UMOV UR18, 0x1 ;  /* 0x0000000100127882 */ /* 0x010fd60000000000 */
.L_x_108:
[----:B0-----:R-:W0:Y:S01]  /*4770*/  LDCU UR4, c[0x0][0x38c] ;  /* 0x00007180ff0477ac */ /* 0x001e220008000800 */
[----:B------:R-:W-:Y:S01]  /*4780*/  ISETP.NE.AND P0, PT, R4, RZ, PT ;  /* 0x000000ff0400720c */ /* 0x000fe20003f05270 */
[----:B012---:R-:W-:-:S12]  /*4790*/  IMAD.U32 R28, RZ, RZ, UR4 ;  /* 0x00000004ff1c7e24 */ /* 0x007fd8000f8e00ff */
[----:B---34-:R-:W-:Y:S05]  /*47a0*/  @P0 BRA `(.L_x_60) ;  /* 0x0000000000180947 */ /* 0x018fea0003800000 */
[----:B------:R-:W0:Y:S02]  /*47b0*/  LDC R17, c[0x0][0x3a8] ;  /* 0x0000ea00ff117b82 */ /* 0x000e240000000800 */
[----:B0-----:R-:W-:-:S07]  /*47c0*/  VIADDMNMX R18, R2, UR18, R17, PT ;  /* 0x0000001202127c46 */ /* 0x001fce000b800111 */
.L_x_61:
[----:B------:R-:W2:Y:S01]  /*47d0*/  LDG.E.STRONG.SYS R17, desc[UR10][R26.64] ;  /* 0x0000000a1a117981 */ /* 0x000ea2000c1f5900 */
[----:B------:R-:W-:Y:S05]  /*47e0*/  YIELD ;  /* 0x0000000000007946 */ /* 0x000fea0003800000 */
[----:B--2---:R-:W-:-:S13]  /*47f0*/  ISETP.GE.AND P0, PT, R17, R18, PT ;  /* 0x000000121100720c */ /* 0x004fda0003f06270 */
[----:B------:R-:W-:Y:S05]  /*4800*/  @!P0 BRA `(.L_x_61) ;  /* 0xfffffffc00f08947 */ /* 0x000fea000383ffff */
.L_x_60:
[----:B------:R-:W0:Y:S01]  /*4810*/  LDCU UR4, c[0x0][0x390] ;  /* 0x00007200ff0477ac */ /* 0x000e220008000800 */
[----:B------:R-:W1:Y:S01]  /*4820*/  LDC R17, c[0x0][0x3dc] ;  /* 0x0000f700ff117b82 */ /* 0x000e620000000800 */
[----:B0-----:R-:W-:Y:S01]  /*4830*/  ISETP.GE.AND P0, PT, R5, UR4, PT ;  /* 0x0000000405007c0c */ /* 0x001fe2000bf06270 */
[----:B------:R-:W-:Y:S05]  /*4840*/  WARPSYNC.ALL ;  /* 0x0000000000007948 */ /* 0x000fea0003800000 */
[----:B------:R-:W-:Y:S01]  /*4850*/  BSSY.RECONVERGENT B1, `(.L_x_62) ;  /* 0x0000066000017945 */ /* 0x000fe20003800200 */
[----:B-1----:R-:W-:Y:S01]  /*4860*/  IMAD R18, R28, UR18, R17 ;  /* 0x000000121c127c24 */ /* 0x002fe2000f8e0211 */
[----:B------:R-:W-:Y:S06]  /*4870*/  BAR.SYNC.DEFER_BLOCKING 0x0 ;  /* 0x0000000000007b1d */ /* 0x000fec0000010000 */
[----:B------:R-:W-:Y:S05]  /*4880*/  @P0 BRA `(.L_x_63) ;  /* 0x0000000400880947 */ /* 0x000fea0003800000 */
[----:B------:R-:W0:Y:S01]  /*4890*/  LDCU UR4, c[0x0][0x3a4] ;  /* 0x00007480ff0477ac */ /* 0x000e220008000800 */
[----:B------:R-:W-:Y:S01]  /*48a0*/  IADD3 R19, PT, PT, R5, UR13, RZ ;  /* 0x0000000d05137c10 */ /* 0x000fe2000fffe0ff */
[----:B------:R-:W-:-:S04]  /*48b0*/  IMAD.MOV.U32 R17, RZ, RZ, R5 ;  /* 0x000000ffff117224 */ /* 0x000fc800078e0005 */
[----:B------:R-:W-:Y:S02]  /*48c0*/  IMAD R19, R19, R0, UR13 ;  /* 0x0000000d13137e24 */ /* 0x000fe4000f8e0200 */
[----:B0-----:R-:W-:-:S07]  /*48d0*/  IMAD R29, R5, UR4, R18 ;  /* 0x00000004051d7c24 */ /* 0x001fce000f8e0212 */
.L_x_71:
[----:B0-----:R-:W0:Y:S01]  /*48e0*/  LDCU UR5, c[0x0][0x38c] ;  /* 0x00007180ff0577ac */ /* 0x001e220008000800 */
[----:B-1----:R-:W1:Y:S01]  /*48f0*/  LDC R32, c[0x0][0x3b8] ;  /* 0x0000ee00ff207b82 */ /* 0x002e620000000800 */
[----:B------:R-:W-:Y:S01]  /*4900*/  BSSY.RECONVERGENT B0, `(.L_x_64) ;  /* 0x0000056000007945 */ /* 0x000fe20003800200 */
[----:B------:R-:W2:Y:S01]  /*4910*/  LDCU UR4, c[0x0][0x390] ;  /* 0x00007200ff0477ac */ /* 0x000ea20008000800 */
[----:B0-----:R-:W-:-:S05]  /*4920*/  IMAD.U32 R28, RZ, RZ, UR5 ;  /* 0x00000005ff1c7e24 */ /* 0x001fca000f8e00ff */
[----:B------:R-:W-:Y:S01]  /*4930*/  ISETP.GE.AND P0, PT, R7, R28, PT ;  /* 0x0000001c0700720c */ /* 0x000fe20003f06270 */
[----:B-1----:R-:W-:-:S05]  /*4940*/  IMAD.IADD R17, R17, 0x1, R32 ;  /* 0x0000000111117824 */ /* 0x002fca00078e0220 */
[----:B--2---:R-:W-:-:S07]  /*4950*/  ISETP.GE.AND P3, PT, R17, UR4, PT ;  /* 0x0000000411007c0c */ /* 0x004fce000bf66270 */
[----:B------:R-:W-:Y:S06]  /*4960*/  @P0 BRA `(.L_x_65) ;  /* 0x00000004003c0947 */ /* 0x000fec0003800000 */
[--C-:B------:R-:W-:Y:S01]  /*4970*/  IMAD.IADD R20, R28, 0x1, -R7.reuse ;  /* 0x000000011c147824 */ /* 0x100fe200078e0a07 */
[----:B------:R-:W-:Y:S01]  /*4980*/  BSSY.RECONVERGENT B2, `(.L_x_66) ;  /* 0x0000029000027945 */ /* 0x000fe20003800200 */
[----:B------:R-:W-:Y:S01]  /*4990*/  PLOP3.LUT P0, PT, PT, PT, PT, 0x80, 0x8 ;  /* 0x000000000008781c */ /* 0x000fe20003f0f070 */
[----:B------:R-:W-:Y:S02]  /*49a0*/  IMAD.MOV.U32 R34, RZ, RZ, R7 ;  /* 0x000000ffff227224 */ /* 0x000fe400078e0007 */
[----:B------:R-:W-:-:S13]  /*49b0*/  ISETP.GT.AND P4, PT, R20, 0x60, PT ;  /* 0x000000601400780c */ /* 0x000fda0003f84270 */
[----:B------:R-:W-:Y:S05]  /*49c0*/  @!P4 BRA `(.L_x_67) ;  /* 0x000000000090c947 */ /* 0x000fea0003800000 */
[----:B------:R-:W0:Y:S01]  /*49d0*/  S2R R20, SR_CgaCtaId ;  /* 0x0000000000147919 */ /* 0x000e220000008800 */
[----:B------:R-:W-:Y:S02]  /*49e0*/  MOV R31, 0x400 ;  /* 0x00000400001f7802 */ /* 0x000fe40000000f00 */
[----:B------:R-:W-:Y:S02]  /*49f0*/  PLOP3.LUT P0, PT, PT, PT, PT, 0x8, 0x80 ;  /* 0x000000000080781c */ /* 0x000fe40003f0e170 */
[----:B------:R-:W-:Y:S02]  /*4a00*/  IADD3 R33, PT, PT, R28, -0x60, RZ ;  /* 0xffffffa01c217810 */ /* 0x000fe40007ffe0ff */
[----:B0-----:R-:W-:-:S09]  /*4a10*/  LEA R31, R20, R31, 0x18 ;  /* 0x0000001f141f7211 */ /* 0x001fd200078ec0ff */
.L_x_68:
[----:B-1----:R-:W0:Y:S01]  /*4a20*/  LDC.64 R20, c[0x0][0x380] ;  /* 0x0000e000ff147b82 */ /* 0x002e220000000a00 */
[----:B------:R-:W-:-:S04]  /*4a30*/  IMAD.IADD R23, R34, 0x1, R29 ;  /* 0x0000000122177824 */ /* 0x000fc800078e021d */
[----:B0-----:R-:W-:-:S05]  /*4a40*/  IMAD.WIDE R22, R23, 0x4, R20 ;  /* 0x0000000417167825 */ /* 0x001fca00078e0214 */
[----:B------:R-:W2:Y:S01]  /*4a50*/  LDG.E.STRONG.SYS R35, desc[UR10][R22.64] ;  /* 0x0000000a16237981 */ /* 0x000ea2000c1f5900 */
[C---:B------:R-:W-:Y:S02]  /*4a60*/  VIADD R38, R34.reuse, 0x20 ;  /* 0x0000002022267836 */ /* 0x040fe40000000000 */
[----:B------:R-:W-:Y:S02]  /*4a70*/  IMAD.IADD R24, R34, 0x1, R19 ;  /* 0x0000000122187824 */ /* 0x000fe400078e0213 */
[----:B------:R-:W-:Y:S02]  /*4a80*/  IMAD.IADD R25, R38, 0x1, R29 ;  /* 0x0000000126197824 */ /* 0x000fe400078e021d */
[----:B------:R-:W-:Y:S02]  /*4a90*/  IMAD R36, R24, 0x4, R31 ;  /* 0x0000000418247824 */ /* 0x000fe400078e021f */
[----:B------:R-:W-:Y:S01]  /*4aa0*/  IMAD.WIDE R24, R25, 0x4, R20 ;  /* 0x0000000419187825 */ /* 0x000fe200078e0214 */
[----:B------:R-:W-:-:S02]  /*4ab0*/  IADD3 R40, PT, PT, R34, 0x40, RZ ;  /* 0x0000004022287810 */ /* 0x000fc40007ffe0ff */
[----:B--2---:R0:W-:Y:S04]  /*4ac0*/  STS [R36], R35 ;  /* 0x0000002324007388 */ /* 0x0041e80000000800 */
[----:B------:R-:W2:Y:S01]  /*4ad0*/  LDG.E.STRONG.SYS R24, desc[UR10][R24.64] ;  /* 0x0000000a18187981 */ /* 0x000ea2000c1f5900 */
[----:B------:R-:W-:Y:S02]  /*4ae0*/  IMAD.IADD R38, R38, 0x1, R19 ;  /* 0x0000000126267824 */ /* 0x000fe400078e0213 */
[----:B------:R-:W-:Y:S02]  /*4af0*/  IMAD.IADD R39, R40, 0x1, R29 ;  /* 0x0000000128277824 */ /* 0x000fe400078e021d */
[----:B------:R-:W-:Y:S02]  /*4b00*/  IMAD R37, R38, 0x4, R31 ;  /* 0x0000000426257824 */ /* 0x000fe400078e021f */
[----:B------:R-:W-:-:S04]  /*4b10*/  IMAD.WIDE R22, R39, 0x4, R20 ;  /* 0x0000000427167825 */ /* 0x000fc800078e0214 */
[----:B------:R-:W-:Y:S01]  /*4b20*/  VIADD R38, R34, 0x60 ;  /* 0x0000006022267836 */ /* 0x000fe20000000000 */
[----:B--2---:R1:W-:Y:S04]  /*4b30*/  STS [R37], R24 ;  /* 0x0000001825007388 */ /* 0x0043e80000000800 */
[----:B------:R-:W2:Y:S01]  /*4b40*/  LDG.E.STRONG.SYS R22, desc[UR10][R22.64] ;  /* 0x0000000a16167981 */ /* 0x000ea2000c1f5900 */
[----:B0-----:R-:W-:Y:S01]  /*4b50*/  IADD3 R35, PT, PT, R38, R29, RZ ;  /* 0x0000001d26237210 */ /* 0x001fe20007ffe0ff */
[----:B------:R-:W-:-:S04]  /*4b60*/  IMAD.IADD R40, R40, 0x1, R19 ;  /* 0x0000000128287824 */ /* 0x000fc800078e0213 */
[----:B------:R-:W-:Y:S02]  /*4b70*/  IMAD R25, R40, 0x4, R31 ;  /* 0x0000000428197824 */ /* 0x000fe400078e021f */
[----:B------:R-:W-:-:S03]  /*4b80*/  IMAD.WIDE R20, R35, 0x4, R20 ;  /* 0x0000000423147825 */ /* 0x000fc600078e0214 */
[----:B--2---:R1:W-:Y:S04]  /*4b90*/  STS [R25], R22 ;  /* 0x0000001619007388 */ /* 0x0043e80000000800 */
[----:B------:R-:W2:Y:S01]  /*4ba0*/  LDG.E.STRONG.SYS R20, desc[UR10][R20.64] ;  /* 0x0000000a14147981 */ /* 0x000ea2000c1f5900 */
[----:B------:R-:W-:Y:S02]  /*4bb0*/  IMAD.IADD R38, R38, 0x1, R19 ;  /* 0x0000000126267824 */ /* 0x000fe400078e0213 */
[----:B------:R-:W-:Y:S02]  /*4bc0*/  VIADD R34, R34, 0x80 ;  /* 0x0000008022227836 */ /* 0x000fe40000000000 */
[----:B------:R-:W-:-:S03]  /*4bd0*/  IMAD R35, R38, 0x4, R31 ;  /* 0x0000000426237824 */ /* 0x000fc600078e021f */
[----:B------:R-:W-:Y:S02]  /*4be0*/  ISETP.GE.AND P4, PT, R34, R33, PT ;  /* 0x000000212200720c */ /* 0x000fe40003f86270 */
[----:B--2---:R1:W-:Y:S11]  /*4bf0*/  STS [R35], R20 ;  /* 0x0000001423007388 */ /* 0x0043f60000000800 */
[----:B------:R-:W-:Y:S05]  /*4c00*/  @!P4 BRA `(.L_x_68) ;  /* 0xfffffffc0084c947 */ /* 0x000fea000383ffff */
.L_x_67:
[----:B------:R-:W-:Y:S05]  /*4c10*/  BSYNC.RECONVERGENT B2 ;  /* 0x0000000000027941 */ /* 0x000fea0003800200 */
.L_x_66:
[----:B-1----:R-:W-:Y:S01]  /*4c20*/  IMAD.IADD R20, R28, 0x1, -R34 ;  /* 0x000000011c147824 */ /* 0x002fe200078e0a22 */
[----:B------:R-:W-:Y:S04]  /*4c30*/  BSSY.RECONVERGENT B2, `(.L_x_69) ;  /* 0x0000016000027945 */ /* 0x000fe80003800200 */
[----:B------:R-:W-:-:S13]  /*4c40*/  ISETP.GT.AND P4, PT, R20, 0x20, PT ;  /* 0x000000201400780c */ /* 0x000fda0003f84270 */
[----:B------:R-:W-:Y:S05]  /*4c50*/  @!P4 BRA `(.L_x_70) ;  /* 0x00000000004cc947 */ /* 0x000fea0003800000 */
[----:B------:R-:W0:Y:S01]  /*4c60*/  LDC.64 R20, c[0x0][0x380] ;  /* 0x0000e000ff147b82 */ /* 0x000e220000000a00 */
[----:B------:R-:W-:-:S05]  /*4c70*/  IADD3 R23, PT, PT, R34, R29, RZ ;  /* 0x0000001d22177210 */ /* 0x000fca0007ffe0ff */
[----:B0-----:R-:W-:-:S06]  /*4c80*/  IMAD.WIDE R22, R23, 0x4, R20 ;  /* 0x0000000417167825 */ /* 0x001fcc00078e0214 */
[----:B------:R-:W2:Y:S01]  /*4c90*/  LDG.E.STRONG.SYS R22, desc[UR10][R22.64] ;  /* 0x0000000a16167981 */ /* 0x000ea2000c1f5900 */
[----:B------:R-:W0:Y:S01]  /*4ca0*/  S2UR UR5, SR_CgaCtaId ;  /* 0x00000000000579c3 */ /* 0x000e220000008800 */
[----:B------:R-:W-:Y:S01]  /*4cb0*/  UMOV UR4, 0x400 ;  /* 0x0000040000047882 */ /* 0x000fe20000000000 */
[C---:B------:R-:W-:Y:S02]  /*4cc0*/  VIADD R36, R34.reuse, 0x20 ;  /* 0x0000002022247836 */ /* 0x040fe40000000000 */
[----:B------:R-:W-:Y:S02]  /*4cd0*/  IMAD.IADD R24, R34, 0x1, R19 ;  /* 0x0000000122187824 */ /* 0x000fe400078e0213 */
[----:B------:R-:W-:-:S04]  /*4ce0*/  IMAD.IADD R31, R36, 0x1, R29 ;  /* 0x00000001241f7824 */ /* 0x000fc800078e021d */
[----:B------:R-:W-:Y:S01]  /*4cf0*/  IMAD.WIDE R20, R31, 0x4, R20 ;  /* 0x000000041f147825 */ /* 0x000fe200078e0214 */
[----:B0-----:R-:W-:-:S06]  /*4d00*/  ULEA UR4, UR5, UR4, 0x18 ;  /* 0x0000000405047291 */ /* 0x001fcc000f8ec0ff */
[----:B------:R-:W-:-:S05]  /*4d10*/  LEA R25, R24, UR4, 0x2 ;  /* 0x0000000418197c11 */ /* 0x000fca000f8e10ff */
[----:B--2---:R0:W-:Y:S04]  /*4d20*/  STS [R25], R22 ;  /* 0x0000001619007388 */ /* 0x0041e80000000800 */
[----:B------:R-:W2:Y:S01]  /*4d30*/  LDG.E.STRONG.SYS R20, desc[UR10][R20.64] ;  /* 0x0000000a14147981 */ /* 0x000ea2000c1f5900 */
[----:B------:R-:W-:Y:S01]  /*4d40*/  IMAD.IADD R36, R36, 0x1, R19 ;  /* 0x0000000124247824 */ /* 0x000fe200078e0213 */
[----:B------:R-:W-:Y:S01]  /*4d50*/  PLOP3.LUT P0, PT, PT, PT, PT, 0x8, 0x80 ;  /* 0x000000000080781c */ /* 0x000fe20003f0e170 */
[----:B------:R-:W-:-:S03]  /*4d60*/  VIADD R34, R34, 0x40 ;  /* 0x0000004022227836 */ /* 0x000fc60000000000 */
[----:B------:R-:W-:-:S05]  /*4d70*/  LEA R23, R36, UR4, 0x2 ;  /* 0x0000000424177c11 */ /* 0x000fca000f8e10ff */
[----:B--2---:R0:W-:Y:S04]  /*4d80*/  STS [R23], R20 ;  /* 0x0000001417007388 */ /* 0x0041e80000000800 */
.L_x_70:
[----:B------:R-:W-:Y:S05]  /*4d90*/  BSYNC.RECONVERGENT B2 ;  /* 0x0000000000027941 */ /* 0x000fea0003800200 */
.L_x_69:
[----:B------:R-:W-:-:S13]  /*4da0*/  ISETP.LT.OR P0, PT, R34, R28, P0 ;  /* 0x0000001c2200720c */ /* 0x000fda0000701670 */
[----:B------:R-:W-:Y:S05]  /*4db0*/  @!P0 BRA `(.L_x_65) ;  /* 0x0000000000288947 */ /* 0x000fea0003800000 */
[----:B0-----:R-:W0:Y:S01]  /*4dc0*/  LDC.64 R20, c[0x0][0x380] ;  /* 0x0000e000ff147b82 */ /* 0x001e220000000a00 */
[----:B------:R-:W-:-:S05]  /*4dd0*/  IADD3 R23, PT, PT, R34, R29, RZ ;  /* 0x0000001d22177210 */ /* 0x000fca0007ffe0ff */
[----:B0-----:R-:W-:-:S06]  /*4de0*/  IMAD.WIDE R20, R23, 0x4, R20 ;  /* 0x0000000417147825 */ /* 0x001fcc00078e0214 */
[----:B------:R-:W2:Y:S01]  /*4df0*/  LDG.E.STRONG.SYS R20, desc[UR10][R20.64] ;  /* 0x0000000a14147981 */ /* 0x000ea2000c1f5900 */
[----:B------:R-:W0:Y:S01]  /*4e00*/  S2UR UR5, SR_CgaCtaId ;  /* 0x00000000000579c3 */ /* 0x000e220000008800 */
[----:B------:R-:W-:Y:S01]  /*4e10*/  UMOV UR4, 0x400 ;  /* 0x0000040000047882 */ /* 0x000fe20000000000 */
[----:B------:R-:W-:Y:S01]  /*4e20*/  IMAD.IADD R22, R34, 0x1, R19 ;  /* 0x0000000122167824 */ /* 0x000fe200078e0213 */
[----:B0-----:R-:W-:-:S06]  /*4e30*/  ULEA UR4, UR5, UR4, 0x18 ;  /* 0x0000000405047291 */ /* 0x001fcc000f8ec0ff */
[----:B------:R-:W-:-:S05]  /*4e40*/  LEA R23, R22, UR4, 0x2 ;  /* 0x0000000416177c11 */ /* 0x000fca000f8e10ff */
[----:B--2---:R1:W-:Y:S02]  /*4e50*/  STS [R23], R20 ;  /* 0x0000001417007388 */ /* 0x0043e40000000800 */
.L_x_65:
[----:B------:R-:W-:Y:S05]  /*4e60*/  BSYNC.RECONVERGENT B0 ;  /* 0x0000000000007941 */ /* 0x000fea0003800200 */
.L_x_64:
[----:B------:R-:W2:Y:S01]  /*4e70*/  LDCU UR4, c[0x0][0x3a4] ;  /* 0x00007480ff0477ac */ /* 0x000ea20008000800 */
[----:B------:R-:W-:Y:S02]  /*4e80*/  IMAD R19, R0, R32, R19 ;  /* 0x0000002000137224 */ /* 0x000fe400078e0213 */
[----:B--2---:R-:W-:Y:S01]  /*4e90*/  IMAD R29, R32, UR4, R29 ;  /* 0x00000004201d7c24 */ /* 0x004fe2000f8e021d */
[----:B------:R-:W-:Y:S06]  /*4ea0*/  @!P3 BRA `(.L_x_71) ;  /* 0xfffffff8008cb947 */ /* 0x000fec000383ffff */
.L_x_63:
[----:B------:R-:W-:Y:S05]  /*4eb0*/  BSYNC.RECONVERGENT B1 ;  /* 0x0000000000017941 */ /* 0x000fea0003800200 */
.L_x_62:
[----:B------:R-:W2:Y:S02]  /*4ec0*/  LDCU UR12, c[0x0][0x3d4] ;  /* 0x00007a80ff0c77ac */ /* 0x000ea40008000800 */
[----:B--2---:R-:W-:Y:S01]  /*4ed0*/  UISETP.GE.AND UP0, UPT, UR12, 0x1, UPT ;  /* 0x000000010c00788c */ /* 0x004fe2000bf06270 */
[----:B------:R-:W-:Y:S08]  /*4ee0*/  BAR.SYNC.DEFER_BLOCKING 0x0 ;  /* 0x0000000000007b1d */ /* 0x000ff00000010000 */
[----:B------:R-:W-:Y:S05]  /*4ef0*/  BRA.U !UP0, `(.L_x_72) ;  /* 0x0000002508bc7547 */ /* 0x000fea000b800000 */
[----:B------:R-:W-:Y:S01]  /*4f00*/  IMAD R19, R28, UR18, -R28 ;  /* 0x000000121c137c24 */ /* 0x000fe2000f8e0a1c */
[----:B------:R-:W-:Y:S01]  /*4f10*/  UMOV UR4, URZ ;  /* 0x000000ff00047c82 */ /* 0x000fe20008000000 */
[----:B01----:R-:W-:Y:S01]  /*4f20*/  IMAD.IADD R20, R4, 0x1, R0 ;  /* 0x0000000104147824 */ /* 0x003fe200078e0200 */
[----:B------:R-:W-:Y:S01]  /*4f30*/  UMOV UR5, URZ ;  /* 0x000000ff00057c82 */ /* 0x000fe20008000000 */
[----:B------:R-:W-:Y:S02]  /*4f40*/  IMAD R17, R28, UR18, R9 ;  /* 0x000000121c117c24 */ /* 0x000fe4000f8e0209 */
[----:B------:R-:W-:-:S07]  /*4f50*/  IMAD.IADD R19, R20, 0x1, R19 ;  /* 0x0000000114137824 */ /* 0x000fce00078e0213 */
.L_x_100:
[----:B0-----:R-:W0:Y:S01]  /*4f60*/  S2UR UR14, SR_CgaCtaId ;  /* 0x00000000000e79c3 */ /* 0x001e220000008800 */
[----:B------:R-:W-:Y:S01]  /*4f70*/  UMOV UR12, 0x400 ;  /* 0x00000400000c7882 */ /* 0x000fe20000000000 */
[----:B------:R-:W-:Y:S01]  /*4f80*/  ISETP.GE.U32.AND P4, PT, R4, R15, PT ;  /* 0x0000000f0400720c */ /* 0x000fe20003f86070 */
[----:B------:R-:W-:Y:S01]  /*4f90*/  UIADD3 UR6, UPT, UPT, UR12, 0xa000, URZ ;  /* 0x0000a0000c067890 */ /* 0x000fe2000fffe0ff */
[----:B-1--4-:R-:W-:Y:S01]  /*4fa0*/  IMAD R20, R15, UR5, R4 ;  /* 0x000000050f147c24 */ /* 0x012fe2000f8e0204 */
[----:B------:R-:W-:Y:S02]  /*4fb0*/  BSSY.RECONVERGENT B0, `(.L_x_73) ;  /* 0x000001e000007945 */ /* 0x000fe40003800200 */
[----:B0-----:R-:W-:-:S06]  /*4fc0*/  ULEA UR6, UR14, UR6, 0x18 ;  /* 0x000000060e067291 */ /* 0x001fcc000f8ec0ff */
[----:B------:R-:W-:Y:S02]  /*4fd0*/  LEA R20, R20, UR6, 0x2 ;  /* 0x0000000614147c11 */ /* 0x000fe4000f8e10ff */
[----:B--23--:R-:W-:Y:S05]  /*4fe0*/  @P4 BRA `(.L_x_74) ;  /* 0x0000000000684947 */ /* 0x00cfea0003800000 */
[----:B------:R-:W0:Y:S01]  /*4ff0*/  I2F.U32.RP R21, UR13 ;  /* 0x0000000d00157d06 */ /* 0x000e220008209000 */
[----:B------:R-:W-:Y:S01]  /*5000*/  IMAD R25, RZ, RZ, -UR13 ;  /* 0x8000000dff197e24 */ /* 0x000fe2000f8e02ff */
[----:B------:R-:W-:Y:S01]  /*5010*/  ISETP.NE.U32.AND P5, PT, RZ, UR13, PT ;  /* 0x0000000dff007c0c */ /* 0x000fe2000bfa5070 */
[----:B------:R-:W-:-:S05]  /*5020*/  ULEA UR6, UR14, UR12, 0x18 ;  /* 0x0000000c0e067291 */ /* 0x000fca000f8ec0ff */
[----:B0-----:R-:W0:Y:S02]  /*5030*/  MUFU.RCP R21, R21 ;  /* 0x0000001500157308 */ /* 0x001e240000001000 */
[----:B0-----:R-:W-:-:S06]  /*5040*/  VIADD R22, R21, 0xffffffe ;  /* 0x0ffffffe15167836 */ /* 0x001fcc0000000000 */
[----:B------:R0:W1:Y:S02]  /*5050*/  F2I.FTZ.U32.TRUNC.NTZ R23, R22 ;  /* 0x0000001600177305 */ /* 0x000064000021f000 */
[----:B0-----:R-:W-:Y:S02]  /*5060*/  HFMA2 R22, -RZ, RZ, 0, 0 ;  /* 0x00000000ff167431 */ /* 0x001fe400000001ff */
[----:B-1----:R-:W-:-:S04]  /*5070*/  IMAD R25, R25, R23, RZ ;  /* 0x0000001719197224 */ /* 0x002fc800078e02ff */
[----:B------:R-:W-:Y:S02]  /*5080*/  IMAD.HI.U32 R25, R23, R25, R22 ;  /* 0x0000001917197227 */ /* 0x000fe400078e0016 */
[----:B------:R-:W0:Y:S04]  /*5090*/  LDS R22, [R20] ;  /* 0x0000000014167984 */ /* 0x000e280000000800 */
        /* <DEDUP_REMOVED lines=9> */
[----:B------:R-:W-:Y:S01]  /*5130*/  IADD3 R21, PT, PT, R25, UR13, RZ ;  /* 0x0000000d19157c10 */ /* 0x000fe2000fffe0ff */
[----:B------:R-:W-:-:S04]  /*5140*/  IMAD.MOV R23, RZ, RZ, -R25 ;  /* 0x000000ffff177224 */ /* 0x000fc800078e0a19 */
[----:B------:R-:W-:-:S04]  /*5150*/  IMAD R23, R23, UR13, R4 ;  /* 0x0000000d17177c24 */ /* 0x000fc8000f8e0204 */
[----:B------:R-:W-:-:S05]  /*5160*/  IMAD R21, R21, R0, R23 ;  /* 0x0000000015157224 */ /* 0x000fca00078e0217 */
[----:B------:R-:W-:-:S05]  /*5170*/  LEA R21, R21, UR6, 0x2 ;  /* 0x0000000615157c11 */ /* 0x000fca000f8e10ff */
[----:B0-----:R0:W-:Y:S02]  /*5180*/  STS [R21], R22 ;  /* 0x0000001615007388 */ /* 0x0011e40000000800 */
.L_x_74:
[----:B------:R-:W-:Y:S05]  /*5190*/  BSYNC.RECONVERGENT B0 ;  /* 0x0000000000007941 */ /* 0x000fea0003800200 */
.L_x_73:
[----:B------:R-:W-:Y:S04]  /*51a0*/  BSSY.RECONVERGENT B0, `(.L_x_75) ;  /* 0x000012b000007945 */ /* 0x000fe80003800200 */
[----:B------:R-:W-:Y:S05]  /*51b0*/  @P1 BRA `(.L_x_76) ;  /* 0x0000001000a41947 */ /* 0x000fea0003800000 */
[----:B------:R-:W1:Y:S01]  /*51c0*/  LDCU UR19, c[0x0][0x398] ;  /* 0x00007300ff1377ac */ /* 0x000e620008000800 */
[----:B------:R-:W-:Y:S01]  /*51d0*/  ISETP.NE.AND P0, PT, R6, RZ, PT ;  /* 0x000000ff0600720c */ /* 0x000fe20003f05270 */
[----:B0-----:R-:W-:Y:S02]  /*51e0*/  VIADD R22, R17, UR4 ;  /* 0x0000000411167c36 */ /* 0x001fe40008000000 */
[----:B------:R-:W-:Y:S01]  /*51f0*/  IMAD.MOV.U32 R23, RZ, RZ, R4 ;  /* 0x000000ffff177224 */ /* 0x000fe200078e0004 */
[----:B-1----:R-:W-:-:S09]  /*5200*/  UISETP.GE.U32.AND UP0, UPT, UR19, 0xf, UPT ;  /* 0x0000000f1300788c */ /* 0x002fd2000bf06070 */
[----:B------:R-:W-:Y:S05]  /*5210*/  BRA.U !UP0, `(.L_x_77) ;  /* 0x0000000908307547 */ /* 0x000fea000b800000 */
[----:B------:R-:W0:Y:S01]  /*5220*/  LDC R21, c[0x0][0x38c] ;  /* 0x0000e300ff157b82 */ /* 0x000e220000000800 */
[----:B------:R-:W-:Y:S01]  /*5230*/  IMAD.MOV.U32 R23, RZ, RZ, R4 ;  /* 0x000000ffff177224 */ /* 0x000fe200078e0004 */
[----:B------:R-:W1:Y:S01]  /*5240*/  LDCU UR24, c[0x0][0x3a4] ;  /* 0x00007480ff1877ac */ /* 0x000e620008000800 */
[----:B------:R-:W2:Y:S01]  /*5250*/  LDCU UR21, c[0x0][0x3dc] ;  /* 0x00007b80ff1577ac */ /* 0x000ea20008000800 */
[----:B------:R-:W3:Y:S01]  /*5260*/  LDCU.64 UR22, c[0x0][0x380] ;  /* 0x00007000ff1677ac */ /* 0x000ee20008000a00 */
[----:B------:R-:W-:Y:S01]  /*5270*/  ULEA UR20, UR14, UR12, 0x18 ;  /* 0x0000000c0e147291 */ /* 0x000fe2000f8ec0ff */
[----:B------:R-:W-:Y:S01]  /*5280*/  UMOV UR6, URZ ;  /* 0x000000ff00067c82 */ /* 0x000fe20008000000 */
[----:B0123--:R-:W-:-:S10]  /*5290*/  VIADD R21, R21, UR19 ;  /* 0x0000001315157c36 */ /* 0x00ffd40008000000 */
.L_x_78:
[----:B-1----:R-:W-:-:S04]  /*52a0*/  IADD3 R24, P3, PT, R22, UR21, RZ ;  /* 0x0000001516187c10 */ /* 0x002fc8000ff7e0ff */
[----:B------:R-:W-:Y:S02]  /*52b0*/  LEA.HI.X.SX32 R25, R22, UR8, 0x1, P3 ;  /* 0x0000000816197c11 */ /* 0x000fe400098f0eff */
        /* <DEDUP_REMOVED lines=8> */
[----:B------:R-:W-:-:S05]  /*5340*/  LEA R22, R23, UR20, 0x2 ;  /* 0x0000001417167c11 */ /* 0x000fca000f8e10ff */
[----:B--2---:R0:W-:Y:S04]  /*5350*/  STS [R22], R31 ;  /* 0x0000001f16007388 */ /* 0x0041e80000000800 */
[----:B------:R-:W2:Y:S01]  /*5360*/  LDG.E.STRONG.SYS R33, desc[UR10][R24.64] ;  /* 0x0000000a18217981 */ /* 0x000ea2000c1f5900 */
[----:B------:R-:W-:-:S04]  /*5370*/  IADD3 R34, PT, PT, R32, UR24, RZ ;  /* 0x0000001820227c10 */ /* 0x000fc8000fffe0ff */
        /* <DEDUP_REMOVED lines=40> */
[----:B0-----:R-:W-:Y:S01]  /*5600*/  IADD3 R22, P3, PT, R34, UR21, RZ ;  /* 0x0000001522167c10 */ /* 0x001fe2000ff7e0ff */
[----:B------:R-:W-:-:S03]  /*5610*/  IMAD R33, R0, 0x4, R31 ;  /* 0x0000000400217824 */ /* 0x000fc600078e021f */
[----:B------:R-:W-:Y:S02]  /*5620*/  LEA.HI.X.SX32 R25, R34, UR8, 0x1, P3 ;  /* 0x0000000822197c11 */ /* 0x000fe400098f0eff */
[----:B------:R-:W-:-:S04]  /*5630*/  LEA R24, P3, R22, UR22, 0x2 ;  /* 0x0000001616187c11 */ /* 0x000fc8000f8610ff */
[----:B------:R-:W-:Y:S02]  /*5640*/  LEA.HI.X R25, R22, UR23, R25, 0x2, P3 ;  /* 0x0000001716197c11 */ /* 0x000fe400098f1419 */
[----:B------:R-:W-:Y:S01]  /*5650*/  IADD3 R34, PT, PT, R34, UR24, RZ ;  /* 0x0000001822227c10 */ /* 0x000fe2000fffe0ff */
        /* <DEDUP_REMOVED lines=46> */
[----:B------:R-:W-:Y:S01]  /*5940*/  IMAD R31, R0, 0x4, R22 ;  /* 0x00000004001f7824 */ /* 0x000fe200078e0216 */
[----:B------:R-:W-:-:S04]  /*5950*/  IADD3 R34, PT, PT, R34, UR24, RZ ;  /* 0x0000001822227c10 */ /* 0x000fc8000fffe0ff */
        /* <DEDUP_REMOVED lines=17> */
[----:B------:R-:W-:Y:S01]  /*5a70*/  IMAD R33, R0, 0x4, R31 ;  /* 0x0000000400217824 */ /* 0x000fe200078e021f */
[----:B------:R-:W-:Y:S01]  /*5a80*/  UIADD3 UR6, UPT, UPT, UR6, 0x10, URZ ;  /* 0x0000001006067890 */ /* 0x000fe2000fffe0ff */
[----:B------:R-:W-:Y:S01]  /*5a90*/  IADD3 R22, PT, PT, R22, UR24, RZ ;  /* 0x0000001816167c10 */ /* 0x000fe2000fffe0ff */
[----:B------:R-:W-:-:S04]  /*5aa0*/  IMAD R23, R0, 0x10, R23 ;  /* 0x0000001000177824 */ /* 0x000fc800078e0217 */
[----:B------:R-:W-:Y:S01]  /*5ab0*/  ISETP.NE.AND P3, PT, R11, UR6, PT ;  /* 0x000000060b007c0c */ /* 0x000fe2000bf65270 */
[----:B--2---:R1:W-:-:S12]  /*5ac0*/  STS [R33+0x4], R24 ;  /* 0x0000041821007388 */ /* 0x0043d80000000800 */
[----:B------:R-:W-:Y:S05]  /*5ad0*/  @P3 BRA `(.L_x_78) ;  /* 0xfffffff400f03947 */ /* 0x000fea000383ffff */
.L_x_77:
[----:B------:R-:W-:Y:S05]  /*5ae0*/  @!P0 BRA `(.L_x_76) ;  /* 0x0000000800588947 */ /* 0x000fea0003800000 */
[----:B------:R-:W-:Y:S01]  /*5af0*/  ISETP.NE.AND P0, PT, R10, RZ, PT ;  /* 0x000000ff0a00720c */ /* 0x000fe20003f05270 */
[----:B------:R-:W-:-:S12]  /*5b00*/  @!P2 BRA `(.L_x_79) ;  /* 0x00000004001ca947 */ /* 0x000fd80003800000 */
[----:B------:R-:W0:Y:S01]  /*5b10*/  LDCU UR6, c[0x0][0x3dc] ;  /* 0x00007b80ff0677ac */ /* 0x000e220008000800 */
[----:B-1----:R-:W1:Y:S01]  /*5b20*/  LDC R35, c[0x0][0x38c] ;  /* 0x0000e300ff237b82 */ /* 0x002e620000000800 */
[----:B------:R-:W2:Y:S01]  /*5b30*/  LDCU.64 UR20, c[0x0][0x380] ;  /* 0x00007000ff1477ac */ /* 0x000ea20008000a00 */
[----:B------:R-:W3:Y:S01]  /*5b40*/  LDCU UR23, c[0x0][0x3a4] ;  /* 0x00007480ff1777ac */ /* 0x000ee20008000800 */
[----:B0-----:R-:W-:-:S04]  /*5b50*/  IADD3 R21, P3, PT, R22, UR6, RZ ;  /* 0x0000000616157c10 */ /* 0x001fc8000ff7e0ff */
[----:B------:R-:W-:Y:S02]  /*5b60*/  LEA.HI.X.SX32 R24, R22, UR8, 0x1, P3 ;  /* 0x0000000816187c11 */ /* 0x000fe400098f0eff */
[----:B--2---:R-:W-:-:S04]  /*5b70*/  LEA R28, P3, R21, UR20, 0x2 ;  /* 0x00000014151c7c11 */ /* 0x004fc8000f8610ff */
[----:B------:R-:W-:-:S05]  /*5b80*/  LEA.HI.X R29, R21, UR21, R24, 0x2, P3 ;  /* 0x00000015151d7c11 */ /* 0x000fca00098f1418 */
[----:B------:R-:W2:Y:S01]  /*5b90*/  LDG.E.STRONG.SYS R21, desc[UR10][R28.64] ;  /* 0x0000000a1c157981 */ /* 0x000ea2000c1f5900 */
[----:B---3--:R-:W-:Y:S01]  /*5ba0*/  VIADD R31, R22, UR23 ;  /* 0x00000017161f7c36 */ /* 0x008fe20008000000 */
[----:B------:R-:W-:-:S04]  /*5bb0*/  ULEA UR22, UR14, UR12, 0x18 ;  /* 0x0000000c0e167291 */ /* 0x000fc8000f8ec0ff */
[----:B------:R-:W-:-:S04]  /*5bc0*/  IADD3 R22, P3, PT, R31, UR6, RZ ;  /* 0x000000061f167c10 */ /* 0x000fc8000ff7e0ff */
[----:B------:R-:W-:Y:S02]  /*5bd0*/  LEA.HI.X.SX32 R25, R31, UR8, 0x1, P3 ;  /* 0x000000081f197c11 */ /* 0x000fe400098f0eff */
[----:B------:R-:W-:-:S04]  /*5be0*/  LEA R24, P3, R22, UR20, 0x2 ;  /* 0x0000001416187c11 */ /* 0x000fc8000f8610ff */
[----:B------:R-:W-:Y:S02]  /*5bf0*/  LEA.HI.X R25, R22, UR21, R25, 0x2, P3 ;  /* 0x0000001516197c11 */ /* 0x000fe400098f1419 */
[----:B------:R-:W-:-:S05]  /*5c00*/  LEA R22, R23, UR22, 0x2 ;  /* 0x0000001617167c11 */ /* 0x000fca000f8e10ff */
[----:B--2---:R0:W-:Y:S04]  /*5c10*/  STS [R22], R21 ;  /* 0x0000001516007388 */ /* 0x0041e80000000800 */
[----:B------:R-:W2:Y:S01]  /*5c20*/  LDG.E.STRONG.SYS R32, desc[UR10][R24.64] ;  /* 0x0000000a18207981 */ /* 0x000ea2000c1f5900 */
[----:B------:R-:W-:Y:S02]  /*5c30*/  VIADD R33, R31, UR23 ;  /* 0x000000171f217c36 */ /* 0x000fe40008000000 */
[----:B-1----:R-:W-:-:S03]  /*5c40*/  VIADD R31, R35, UR19 ;  /* 0x00000013231f7c36 */ /* 0x002fc60008000000 */
[----:B------:R-:W-:Y:S01]  /*5c50*/  IADD3 R29, P3, PT, R33, UR6, RZ ;  /* 0x00000006211d7c10 */ /* 0x000fe2000ff7e0ff */
[----:B------:R-:W-:-:S03]  /*5c60*/  IMAD R31, R31, 0x4, R22 ;  /* 0x000000041f1f7824 */ /* 0x000fc600078e0216 */
[----:B------:R-:W-:Y:S02]  /*5c70*/  LEA.HI.X.SX32 R34, R33, UR8, 0x1, P3 ;  /* 0x0000000821227c11 */ /* 0x000fe400098f0eff */
[----:B------:R-:W-:-:S04]  /*5c80*/  LEA R28, P3, R29, UR20, 0x2 ;  /* 0x000000141d1c7c11 */ /* 0x000fc8000f8610ff */
[----:B------:R-:W-:Y:S01]  /*5c90*/  LEA.HI.X R29, R29, UR21, R34, 0x2, P3 ;  /* 0x000000151d1d7c11 */ /* 0x000fe200098f1422 */
[----:B------:R-:W-:Y:S01]  /*5ca0*/  VIADD R33, R33, UR23 ;  /* 0x0000001721217c36 */ /* 0x000fe20008000000 */
[----:B--2---:R1:W-:Y:S04]  /*5cb0*/  STS [R31+0x4], R32 ;  /* 0x000004201f007388 */ /* 0x0043e80000000800 */
[----:B0-----:R-:W2:Y:S01]  /*5cc0*/  LDG.E.STRONG.SYS R21, desc[UR10][R28.64] ;  /* 0x0000000a1c157981 */ /* 0x001ea2000c1f5900 */
[----:B------:R-:W-:-:S04]  /*5cd0*/  IADD3 R22, P3, PT, R33, UR6, RZ ;  /* 0x0000000621167c10 */ /* 0x000fc8000ff7e0ff */
[----:B------:R-:W-:Y:S02]  /*5ce0*/  LEA.HI.X.SX32 R25, R33, UR8, 0x1, P3 ;  /* 0x0000000821197c11 */ /* 0x000fe400098f0eff */
[----:B------:R-:W-:-:S04]  /*5cf0*/  LEA R24, P3, R22, UR20, 0x2 ;  /* 0x0000001416187c11 */ /* 0x000fc8000f8610ff */
[----:B------:R-:W-:Y:S02]  /*5d00*/  LEA.HI.X R25, R22, UR21, R25, 0x2, P3 ;  /* 0x0000001516197c11 */ /* 0x000fe400098f1419 */
[----:B------:R-:W-:Y:S01]  /*5d10*/  LEA R22, R0, R31, 0x2 ;  /* 0x0000001f00167211 */ /* 0x000fe200078e10ff */
[----:B------:R-:W-:-:S04]  /*5d20*/  VIADD R33, R33, UR23 ;  /* 0x0000001721217c36 */ /* 0x000fc80008000000 */
        /* <DEDUP_REMOVED lines=21> */
[----:B------:R-:W-:Y:S02]  /*5e80*/  LEA.HI.X R29, R31, UR21, R34, 0x2, P3 ;  /* 0x000000151f1d7c11 */ /* 0x000fe400098f1422 */
[----:B------:R-:W-:Y:S01]  /*5e90*/  LEA R31, R0, R21, 0x2 ;  /* 0x00000015001f7211 */ /* 0x000fe200078e10ff */
[----:B------:R-:W-:-:S04]  /*5ea0*/  VIADD R33, R33, UR23 ;  /* 0x0000001721217c36 */ /* 0x000fc80008000000 */
        /* <DEDUP_REMOVED lines=9> */
[C---:B------:R-:W-:Y:S02]  /*5f40*/  IMAD R35, R0.reuse, 0x4, R21 ;  /* 0x0000000400237824 */ /* 0x040fe400078e0215 */
[----:B------:R-:W-:Y:S02]  /*5f50*/  IMAD R23, R0, 0x8, R23 ;  /* 0x0000000800177824 */ /* 0x000fe400078e0217 */
[----:B-1----:R-:W-:Y:S01]  /*5f60*/  VIADD R22, R33, UR23 ;  /* 0x0000001721167c36 */ /* 0x002fe20008000000 */
[----:B--2---:R0:W-:Y:S06]  /*5f70*/  STS [R35+0x4], R24 ;  /* 0x0000041823007388 */ /* 0x0041ec0000000800 */
.L_x_79:
        /* <DEDUP_REMOVED lines=12> */
[----:B---3--:R-:W-:Y:S01]  /*6040*/  IADD3 R31, PT, PT, R22, UR23, RZ ;  /* 0x00000017161f7c10 */ /* 0x008fe2000fffe0ff */
[----:B------:R-:W-:-:S03]  /*6050*/  ULEA UR22, UR14, UR12, 0x18 ;  /* 0x0000000c0e167291 */ /* 0x000fc6000f8ec0ff */
[----:B------:R-:W-:-:S03]  /*6060*/  IADD3 R22, P3, PT, R31, UR6, RZ ;  /* 0x000000061f167c10 */ /* 0x000fc6000ff7e0ff */
[----:B------:R-:W-:Y:S02]  /*6070*/  LEA R32, R23, UR22, 0x2 ;  /* 0x0000001617207c11 */ /* 0x000fe4000f8e10ff */
[----:B------:R-:W-:Y:S01]  /*6080*/  LEA.HI.X.SX32 R29, R31, UR8, 0x1, P3 ;  /* 0x000000081f1d7c11 */ /* 0x000fe200098f0eff */
[----:B0-----:R-:W0:Y:S01]  /*6090*/  LDC R25, c[0x0][0x38c] ;  /* 0x0000e300ff197b82 */ /* 0x001e220000000800 */
[----:B------:R-:W-:-:S04]  /*60a0*/  LEA R28, P3, R22, UR20, 0x2 ;  /* 0x00000014161c7c11 */ /* 0x000fc8000f8610ff */
[----:B------:R-:W-:Y:S01]  /*60b0*/  LEA.HI.X R29, R22, UR21, R29, 0x2, P3 ;  /* 0x00000015161d7c11 */ /* 0x000fe200098f141d */
[----:B------:R-:W-:Y:S01]  /*60c0*/  VIADD R33, R31, UR23 ;  /* 0x000000171f217c36 */ /* 0x000fe20008000000 */
[----:B--2---:R1:W-:Y:S04]  /*60d0*/  STS [R32], R21 ;  /* 0x0000001520007388 */ /* 0x0043e80000000800 */
[----:B------:R-:W2:Y:S01]  /*60e0*/  LDG.E.STRONG.SYS R22, desc[UR10][R28.64] ;  /* 0x0000000a1c167981 */ /* 0x000ea2000c1f5900 */
[----:B------:R-:W-:Y:S01]  /*60f0*/  IADD3 R34, P3, PT, R33, UR6, RZ ;  /* 0x0000000621227c10 */ /* 0x000fe2000ff7e0ff */
[----:B0-----:R-:W-:-:S03]  /*6100*/  VIADD R31, R25, UR19 ;  /* 0x00000013191f7c36 */ /* 0x001fc60008000000 */
[----:B------:R-:W-:Y:S01]  /*6110*/  LEA.HI.X.SX32 R35, R33, UR8, 0x1, P3 ;  /* 0x0000000821237c11 */ /* 0x000fe200098f0eff */
[----:B------:R-:W-:Y:S01]  /*6120*/  IMAD R31, R31, 0x4, R32 ;  /* 0x000000041f1f7824 */ /* 0x000fe200078e0220 */
        /* <DEDUP_REMOVED lines=12> */
[C---:B------:R-:W-:Y:S01]  /*61f0*/  LEA R35, R0.reuse, R21, 0x2 ;  /* 0x0000001500237211 */ /* 0x040fe200078e10ff */
[----:B------:R-:W-:Y:S02]  /*6200*/  IMAD R23, R0, 0x4, R23 ;  /* 0x0000000400177824 */ /* 0x000fe400078e0217 */
[----:B0-----:R-:W-:Y:S02]  /*6210*/  VIADD R22, R33, UR23 ;  /* 0x0000001721167c36 */ /* 0x001fe40008000000 */
[----:B---3--:R2:W-:Y:S05]  /*6220*/  STS [R35+0x4], R28 ;  /* 0x0000041c23007388 */ /* 0x0085ea0000000800 */
.L_x_80:
        /* <DEDUP_REMOVED lines=8> */
[----:B------:R-:W-:Y:S01]  /*62b0*/  ULEA UR22, UR14, UR12, 0x18 ;  /* 0x0000000c0e167291 */ /* 0x000fe2000f8ec0ff */
[----:B------:R-:W-:-:S05]  /*62c0*/  ISETP.NE.AND P0, PT, R12, 0x1, PT ;  /* 0x000000010c00780c */ /* 0x000fca0003f05270 */
[----:B------:R-:W-:-:S05]  /*62d0*/  LEA R29, R23, UR22, 0x2 ;  /* 0x00000016171d7c11 */ /* 0x000fca000f8e10ff */
[----:B--2---:R3:W-:Y:S03]  /*62e0*/  STS [R29], R24 ;  /* 0x000000181d007388 */ /* 0x0047e60000000800 */
[----:B------:R-:W-:Y:S05]  /*62f0*/  @!P0 BRA `(.L_x_76) ;  /* 0x0000000000548947 */ /* 0x000fea0003800000 */
[----:B------:R-:W0:Y:S02]  /*6300*/  LDCU UR22, c[0x0][0x3a4] ;  /* 0x00007480ff1677ac */ /* 0x000e240008000800 */
[----:B0-----:R-:W-:-:S05]  /*6310*/  VIADD R25, R22, UR22 ;  /* 0x0000001616197c36 */ /* 0x001fca0008000000 */
        /* <DEDUP_REMOVED lines=11> */
[----:B------:R-:W-:-:S04]  /*63d0*/  IADD3 R21, PT, PT, R25, UR22, RZ ;  /* 0x0000001619157c10 */ /* 0x000fc8000fffe0ff */
[----:B------:R-:W-:-:S04]  /*63e0*/  IADD3 R23, P0, PT, R21, UR6, RZ ;  /* 0x0000000615177c10 */ /* 0x000fc8000ff1e0ff */
[----:B------:R-:W-:Y:S02]  /*63f0*/  LEA.HI.X.SX32 R24, R21, UR8, 0x1, P0 ;  /* 0x0000000815187c11 */ /* 0x000fe400080f0eff */
[----:B----4-:R-:W-:-:S04]  /*6400*/  LEA R22, P0, R23, UR20, 0x2 ;  /* 0x0000001417167c11 */ /* 0x010fc8000f8010ff */
[----:B------:R-:W-:-:S05]  /*6410*/  LEA.HI.X R23, R23, UR21, R24, 0x2, P0 ;  /* 0x0000001517177c11 */ /* 0x000fca00080f1418 */
[----:B------:R-:W2:Y:S01]  /*6420*/  LDG.E.STRONG.SYS R22, desc[UR10][R22.64] ;  /* 0x0000000a16167981 */ /* 0x000ea2000c1f5900 */
[----:B------:R-:W-:-:S05]  /*6430*/  IMAD R21, R0, 0x4, R29 ;  /* 0x0000000400157824 */ /* 0x000fca00078e021d */
[----:B--2---:R0:W-:Y:S02]  /*6440*/  STS [R21+0x4], R22 ;  /* 0x0000041615007388 */ /* 0x0041e40000000800 */
.L_x_76:
[----:B------:R-:W-:Y:S05]  /*6450*/  BSYNC.RECONVERGENT B0 ;  /* 0x0000000000007941 */ /* 0x000fea0003800200 */
.L_x_75:
[----:B------:R-:W-:Y:S01]  /*6460*/  BAR.SYNC.DEFER_BLOCKING 0x0 ;  /* 0x0000000000007b1d */ /* 0x000fe20000010000 */
[----:B------:R-:W-:-:S05]  /*6470*/  ISETP.GE.AND P0, PT, R4, UR15, PT ;  /* 0x0000000f04007c0c */ /* 0x000fca000bf06270 */
[----:B------:R-:W0:Y:S01]  /*6480*/  LDCU UR14, c[0x0][0x398] ;  /* 0x00007300ff0e77ac */ /* 0x000e220008000800 */
[----:B------:R-:W-:Y:S07]  /*6490*/  BSSY.RECONVERGENT B0, `(.L_x_81) ;  /* 0x0000051000007945 */ /* 0x000fee0003800200 */
[----:B------:R-:W-:Y:S05]  /*64a0*/  @P0 BRA `(.L_x_82) ;  /* 0x00000004003c0947 */ /* 0x000fea0003800000 */
[----:B------:R-:W0:Y:S02]  /*64b0*/  LDC R25, c[0x0][0x38c] ;  /* 0x0000e300ff197b82 */ /* 0x000e240000000800 */
[----:B0-2---:R-:W-:Y:S01]  /*64c0*/  IABS R21, R25 ;  /* 0x0000001900157213 */ /* 0x005fe20000000000 */
[----:B------:R-:W-:-:S03]  /*64d0*/  VIADD R25, R25, -UR5 ;  /* 0x8000000519197c36 */ /* 0x000fc60008000000 */
[----:B-1----:R-:W0:Y:S08]  /*64e0*/  I2F.RP R28, R21 ;  /* 0x00000015001c7306 */ /* 0x002e300000209400 */
[----:B0-----:R-:W4:Y:S02]  /*64f0*/  MUFU.RCP R28, R28 ;  /* 0x0000001c001c7308 */ /* 0x001f240000001000 */
[----:B----4-:R-:W-:-:S06]  /*6500*/  VIADD R22, R28, 0xffffffe ;  /* 0x0ffffffe1c167836 */ /* 0x010fcc0000000000 */
[----:B------:R0:W3:Y:S02]  /*6510*/  F2I.FTZ.U32.TRUNC.NTZ R23, R22 ;  /* 0x0000001600177305 */ /* 0x0000e4000021f000 */
[----:B0-----:R-:W-:Y:S02]  /*6520*/  HFMA2 R22, -RZ, RZ, 0, 0 ;  /* 0x00000000ff167431 */ /* 0x001fe400000001ff */
[----:B---3--:R-:W-:-:S04]  /*6530*/  IMAD.MOV R24, RZ, RZ, -R23 ;  /* 0x000000ffff187224 */ /* 0x008fc800078e0a17 */
[----:B------:R-:W-:Y:S02]  /*6540*/  IMAD R29, R24, R21, RZ ;  /* 0x00000015181d7224 */ /* 0x000fe400078e02ff */
[----:B------:R-:W-:Y:S02]  /*6550*/  IMAD.MOV.U32 R24, RZ, RZ, R4 ;  /* 0x000000ffff187224 */ /* 0x000fe400078e0004 */
[----:B------:R-:W-:-:S07]  /*6560*/  IMAD.HI.U32 R34, R23, R29, R22 ;  /* 0x0000001d17227227 */ /* 0x000fce00078e0016 */
.L_x_85:
[----:B------:R-:W0:Y:S01]  /*6570*/  LDC R29, c[0x0][0x38c] ;  /* 0x0000e300ff1d7b82 */ /* 0x000e220000000800 */
[----:B------:R-:W-:Y:S01]  /*6580*/  IABS R23, R24 ;  /* 0x0000001800177213 */ /* 0x000fe20000000000 */
[----:B------:R-:W-:Y:S04]  /*6590*/  BSSY.RECONVERGENT B1, `(.L_x_83) ;  /* 0x000003d000017945 */ /* 0x000fe80003800200 */
[----:B------:R-:W-:-:S04]  /*65a0*/  IMAD.HI.U32 R22, R34, R23, RZ ;  /* 0x0000001722167227 */ /* 0x000fc800078e00ff */
[----:B------:R-:W-:Y:S01]  /*65b0*/  IMAD.MOV R32, RZ, RZ, -R22 ;  /* 0x000000ffff207224 */ /* 0x000fe200078e0a16 */
[-C--:B0-----:R-:W-:Y:S02]  /*65c0*/  IABS R28, R29.reuse ;  /* 0x0000001d001c7213 */ /* 0x081fe40000000000 */
[----:B------:R-:W-:-:S03]  /*65d0*/  LOP3.LUT R31, RZ, R29, RZ, 0x33, !PT ;  /* 0x0000001dff1f7212 */ /* 0x000fc600078e33ff */
[----:B------:R-:W-:Y:S01]  /*65e0*/  IMAD R32, R28, R32, R23 ;  /* 0x000000201c207224 */ /* 0x000fe200078e0217 */
[----:B------:R-:W-:-:S04]  /*65f0*/  LOP3.LUT R23, R24, R29, RZ, 0x3c, !PT ;  /* 0x0000001d18177212 */ /* 0x000fc800078e3cff */
[----:B------:R-:W-:Y:S02]  /*6600*/  ISETP.GT.U32.AND P5, PT, R21, R32, PT ;  /* 0x000000201500720c */ /* 0x000fe40003fa4070 */
[----:B------:R-:W-:-:S11]  /*6610*/  ISETP.GE.AND P0, PT, R23, RZ, PT ;  /* 0x000000ff1700720c */ /* 0x000fd60003f06270 */
[----:B------:R-:W-:Y:S02]  /*6620*/  @!P5 IMAD.IADD R32, R32, 0x1, -R28 ;  /* 0x000000012020d824 */ /* 0x000fe400078e0a1c */
[----:B------:R-:W-:-:S03]  /*6630*/  @!P5 VIADD R22, R22, 0x1 ;  /* 0x000000011616d836 */ /* 0x000fc60000000000 */
[----:B------:R-:W-:-:S13]  /*6640*/  ISETP.GE.U32.AND P3, PT, R32, R21, PT ;  /* 0x000000152000720c */ /* 0x000fda0003f66070 */
[----:B------:R-:W-:Y:S01]  /*6650*/  @P3 VIADD R22, R22, 0x1 ;  /* 0x0000000116163836 */ /* 0x000fe20000000000 */
[----:B------:R-:W-:-:S03]  /*6660*/  ISETP.NE.AND P3, PT, R29, RZ, PT ;  /* 0x000000ff1d00720c */ /* 0x000fc60003f65270 */
[----:B------:R-:W-:-:S05]  /*6670*/  @!P0 IMAD.MOV R22, RZ, RZ, -R22 ;  /* 0x000000ffff168224 */ /* 0x000fca00078e0a16 */
[----:B------:R-:W-:-:S04]  /*6680*/  SEL R22, R31, R22, !P3 ;  /* 0x000000161f167207 */ /* 0x000fc80005800000 */
[----:B------:R-:W-:-:S04]  /*6690*/  ISETP.GE.AND P0, PT, R22, R25, PT ;  /* 0x000000191600720c */ /* 0x000fc80003f06270 */
[----:B------:R-:W-:-:S13]  /*66a0*/  ISETP.LT.OR P0, PT, R22, 0x1, P0 ;  /* 0x000000011600780c */ /* 0x000fda0000701670 */
[----:B------:R-:W-:Y:S05]  /*66b0*/  @P0 BRA `(.L_x_84) ;  /* 0x0000000000a80947 */ /* 0x000fea0003800000 */
[----:B------:R-:W-:Y:S01]  /*66c0*/  ISETP.GE.AND P5, PT, R24, RZ, PT ;  /* 0x000000ff1800720c */ /* 0x000fe20003fa6270 */
[----:B------:R-:W-:Y:S01]  /*66d0*/  IMAD.IADD R23, R32, 0x1, -R28 ;  /* 0x0000000120177824 */ /* 0x000fe200078e0a1c */
[----:B------:R-:W-:Y:S01]  /*66e0*/  MOV R21, R28 ;  /* 0x0000001c00157202 */ /* 0x000fe20000000f00 */
[----:B------:R-:W0:Y:S01]  /*66f0*/  S2UR UR12, SR_CgaCtaId ;  /* 0x00000000000c79c3 */ /* 0x000e220000008800 */
[----:B------:R-:W-:Y:S01]  /*6700*/  UMOV UR6, 0x400 ;  /* 0x0000040000067882 */ /* 0x000fe20000000000 */
[----:B------:R-:W1:Y:S01]  /*6710*/  I2F.RP R35, R28 ;  /* 0x0000001c00237306 */ /* 0x000e620000209400 */
[----:B------:R-:W-:-:S04]  /*6720*/  ISETP.GT.U32.AND P0, PT, R21, R32, PT ;  /* 0x000000201500720c */ /* 0x000fc80003f04070 */
[----:B------:R-:W-:-:S05]  /*6730*/  SEL R23, R23, R32, !P0 ;  /* 0x0000002017177207 */ /* 0x000fca0004000000 */
[----:B------:R-:W-:-:S05]  /*6740*/  @!P5 IMAD.MOV R23, RZ, RZ, -R23 ;  /* 0x000000ffff17d224 */ /* 0x000fca00078e0a17 */
[----:B------:R-:W-:Y:S01]  /*6750*/  SEL R23, R31, R23, !P3 ;  /* 0x000000171f177207 */ /* 0x000fe20005800000 */
[----:B-1----:R-:W1:Y:S04]  /*6760*/  MUFU.RCP R35, R35 ;  /* 0x0000002300237308 */ /* 0x002e680000001000 */
[----:B------:R-:W-:Y:S01]  /*6770*/  IMAD.IADD R23, R14, 0x1, R23 ;  /* 0x000000010e177824 */ /* 0x000fe200078e0217 */
[----:B0-----:R-:W-:-:S03]  /*6780*/  ULEA UR19, UR12, UR6, 0x18 ;  /* 0x000000060c137291 */ /* 0x001fc6000f8ec0ff */
[----:B------:R-:W-:Y:S01]  /*6790*/  IMAD R22, R22, R0, R23 ;  /* 0x0000000016167224 */ /* 0x000fe200078e0217 */
[----:B------:R-:W-:-:S03]  /*67a0*/  UIADD3 UR6, UPT, UPT, UR6, 0x5000, URZ ;  /* 0x0000500006067890 */ /* 0x000fc6000fffe0ff */
[C---:B------:R-:W-:Y:S01]  /*67b0*/  VIADD R23, R22.reuse, UR14 ;  /* 0x0000000e16177c36 */ /* 0x040fe20008000000 */
[C---:B------:R-:W-:Y:S01]  /*67c0*/  IADD3 R34, PT, PT, R22.reuse, -UR14, -R29 ;  /* 0x8000000e16227c10 */ /* 0x040fe2000fffe81d */
[C---:B------:R-:W-:Y:S01]  /*67d0*/  VIADD R32, R22.reuse, -UR14 ;  /* 0x8000000e16207c36 */ /* 0x040fe20008000000 */
[----:B------:R-:W-:Y:S01]  /*67e0*/  LEA R31, R22, UR19, 0x2 ;  /* 0x00000013161f7c11 */ /* 0x000fe2000f8e10ff */
[----:B------:R-:W-:Y:S01]  /*67f0*/  ULEA UR6, UR12, UR6, 0x18 ;  /* 0x000000060c067291 */ /* 0x000fe2000f8ec0ff */
[----:B------:R-:W-:Y:S01]  /*6800*/  LEA R23, R23, UR19, 0x2 ;  /* 0x0000001317177c11 */ /* 0x000fe2000f8e10ff */
[----:B-1----:R-:W-:Y:S01]  /*6810*/  VIADD R36, R35, 0xffffffe ;  /* 0x0ffffffe23247836 */ /* 0x002fe20000000000 */
[----:B------:R-:W-:Y:S02]  /*6820*/  LEA R33, R32, UR19, 0x2 ;  /* 0x0000001320217c11 */ /* 0x000fe4000f8e10ff */
[----:B------:R-:W-:Y:S02]  /*6830*/  LEA R29, R29, R23, 0x2 ;  /* 0x000000171d1d7211 */ /* 0x000fe400078e10ff */
[----:B------:R-:W-:Y:S01]  /*6840*/  LEA R34, R34, UR19, 0x2 ;  /* 0x0000001322227c11 */ /* 0x000fe2000f8e10ff */
[----:B------:R-:W-:Y:S01]  /*6850*/  LDS R23, [R23] ;  /* 0x0000000017177984 */ /* 0x000fe20000000800 */
[----:B------:R-:W-:-:S03]  /*6860*/  LEA R22, R22, UR6, 0x2 ;  /* 0x0000000616167c11 */ /* 0x000fc6000f8e10ff */
[----:B------:R-:W-:Y:S04]  /*6870*/  LDS R32, [R29+0x4] ;  /* 0x000004001d207984 */ /* 0x000fe80000000800 */
[----:B------:R-:W0:Y:S04]  /*6880*/  LDS R31, [R31] ;  /* 0x000000001f1f7984 */ /* 0x000e280000000800 */
[----:B------:R-:W-:Y:S04]  /*6890*/  LDS R33, [R33] ;  /* 0x0000000021217984 */ /* 0x000fe80000000800 */
[----:B------:R-:W1:Y:S01]  /*68a0*/  LDS R34, [R34+-0x4] ;  /* 0xfffffc0022227984 */ /* 0x000e620000000800 */
[----:B0-----:R-:W-:-:S02]  /*68b0*/  IADD3 R32, PT, PT, R31, R32, R23 ;  /* 0x000000201f207210 */ /* 0x001fc40007ffe017 */
[----:B------:R-:W0:Y:S02]  /*68c0*/  F2I.FTZ.U32.TRUNC.NTZ R23, R36 ;  /* 0x0000002400177305 */ /* 0x000e24000021f000 */
[----:B-1----:R-:W-:-:S05]  /*68d0*/  IADD3 R32, PT, PT, R34, R32, R33 ;  /* 0x0000002022207210 */ /* 0x002fca0007ffe021 */
[----:B------:R-:W-:-:S04]  /*68e0*/  IMAD.HI R32, R32, 0x66666667, RZ ;  /* 0x6666666720207827 */ /* 0x000fc800078e02ff */
[----:B0-----:R-:W-:Y:S01]  /*68f0*/  IMAD.MOV R31, RZ, RZ, -R23 ;  /* 0x000000ffff1f7224 */ /* 0x001fe200078e0a17 */
[----:B------:R-:W-:-:S03]  /*6900*/  SHF.R.S32.HI R29, RZ, 0x1, R32 ;  /* 0x00000001ff1d7819 */ /* 0x000fc60000011420 */
[----:B------:R-:W-:Y:S01]  /*6910*/  IMAD R31, R31, R28, RZ ;  /* 0x0000001c1f1f7224 */ /* 0x000fe200078e02ff */
[----:B------:R-:W-:-:S05]  /*6920*/  LEA.HI R29, R32, R29, RZ, 0x1 ;  /* 0x0000001d201d7211 */ /* 0x000fca00078f08ff */
[----:B------:R0:W-:Y:S02]  /*6930*/  STS [R22+0x4], R29 ;  /* 0x0000041d16007388 */ /* 0x0001e40000000800 */
[----:B0-----:R-:W-:-:S04]  /*6940*/  IMAD.MOV.U32 R22, RZ, RZ, RZ ;  /* 0x000000ffff167224 */ /* 0x001fc800078e00ff */
[----:B------:R-:W-:-:S07]  /*6950*/  IMAD.HI.U32 R34, R23, R31, R22 ;  /* 0x0000001f17227227 */ /* 0x000fce00078e0016 */
.L_x_84:
[----:B------:R-:W-:Y:S05]  /*6960*/  BSYNC.RECONVERGENT B1 ;  /* 0x0000000000017941 */ /* 0x000fea0003800200 */
.L_x_83:
[----:B------:R-:W-:-:S05]  /*6970*/  VIADD R24, R24, UR17 ;  /* 0x0000001118187c36 */ /* 0x000fca0008000000 */
[----:B------:R-:W-:-:S13]  /*6980*/  ISETP.GE.AND P0, PT, R24, UR15, PT ;  /* 0x0000000f18007c0c */ /* 0x000fda000bf06270 */
[----:B------:R-:W-:Y:S05]  /*6990*/  @!P0 BRA `(.L_x_85) ;  /* 0xfffffff800f48947 */ /* 0x000fea000383ffff */
.L_x_82:
[----:B0-----:R-:W-:Y:S05]  /*69a0*/  BSYNC.RECONVERGENT B0 ;  /* 0x0000000000007941 */ /* 0x001fea0003800200 */
.L_x_81:
[----:B------:R-:W0:Y:S01]  /*69b0*/  LDCU UR19, c[0x0][0x38c] ;  /* 0x00007180ff1377ac */ /* 0x000e220008000800 */
[----:B------:R-:W-:Y:S01]  /*69c0*/  BSSY.RECONVERGENT B0, `(.L_x_86) ;  /* 0x0000021000007945 */ /* 0x000fe20003800200 */
[----:B------:R-:W-:Y:S06]  /*69d0*/  BAR.SYNC.DEFER_BLOCKING 0x0 ;  /* 0x0000000000007b1d */ /* 0x000fec0000010000 */
[----:B------:R-:W-:Y:S05]  /*69e0*/  @P4 BRA `(.L_x_87) ;  /* 0x0000000000784947 */ /* 0x000fea0003800000 */
[----:B--2---:R-:W2:Y:S01]  /*69f0*/  I2F.U32.RP R21, UR13 ;  /* 0x0000000d00157d06 */ /* 0x004ea20008209000 */
[----:B------:R-:W-:Y:S01]  /*6a00*/  IADD3 R25, PT, PT, RZ, -UR13, RZ ;  /* 0x8000000dff197c10 */ /* 0x000fe2000fffe0ff */
[----:B------:R-:W5:Y:S01]  /*6a10*/  S2UR UR12, SR_CgaCtaId ;  /* 0x00000000000c79c3 */ /* 0x000f620000008800 */
[----:B------:R-:W-:Y:S01]  /*6a20*/  ISETP.NE.U32.AND P4, PT, RZ, UR13, PT ;  /* 0x0000000dff007c0c */ /* 0x000fe2000bf85070 */
[----:B------:R-:W1:Y:S04]  /*6a30*/  LDCU UR6, c[0x0][0x38c] ;  /* 0x00007180ff0677ac */ /* 0x000e680008000800 */
[----:B--2---:R-:W4:Y:S02]  /*6a40*/  MUFU.RCP R21, R21 ;  /* 0x0000001500157308 */ /* 0x004f240000001000 */
[----:B----4-:R-:W-:-:S06]  /*6a50*/  VIADD R22, R21, 0xffffffe ;  /* 0x0ffffffe15167836 */ /* 0x010fcc0000000000 */
[----:B------:R2:W4:Y:S02]  /*6a60*/  F2I.FTZ.U32.TRUNC.NTZ R23, R22 ;  /* 0x0000001600177305 */ /* 0x000524000021f000 */
[----:B--2---:R-:W-:Y:S02]  /*6a70*/  IMAD.MOV.U32 R22, RZ, RZ, RZ ;  /* 0x000000ffff167224 */ /* 0x004fe400078e00ff */
        /* <DEDUP_REMOVED lines=12> */
[----:B------:R-:W-:-:S04]  /*6b40*/  VIADD R25, R25, UR13 ;  /* 0x0000000d19197c36 */ /* 0x000fc80008000000 */
[----:B------:R-:W-:-:S04]  /*6b50*/  IMAD R21, R21, UR13, R4 ;  /* 0x0000000d15157c24 */ /* 0x000fc8000f8e0204 */
[----:B-1----:R-:W-:Y:S01]  /*6b60*/  VIADD R21, R21, UR6 ;  /* 0x0000000615157c36 */ /* 0x002fe20008000000 */
[----:B------:R-:W-:Y:S02]  /*6b70*/  UMOV UR6, 0x400 ;  /* 0x0000040000067882 */ /* 0x000fe40000000000 */
[----:B-----5:R-:W-:Y:S01]  /*6b80*/  ULEA UR6, UR12, UR6, 0x18 ;  /* 0x000000060c067291 */ /* 0x020fe2000f8ec0ff */
[----:B------:R-:W-:-:S05]  /*6b90*/  IMAD R21, R25, R0, R21 ;  /* 0x0000000019157224 */ /* 0x000fca00078e0215 */
[----:B------:R-:W-:-:S06]  /*6ba0*/  LEA R21, R21, UR6, 0x2 ;  /* 0x0000000615157c11 */ /* 0x000fcc000f8e10ff */
[----:B------:R-:W1:Y:S04]  /*6bb0*/  LDS R21, [R21] ;  /* 0x0000000015157984 */ /* 0x000e680000000800 */
[----:B-1----:R1:W-:Y:S02]  /*6bc0*/  STS [R20], R21 ;  /* 0x0000001514007388 */ /* 0x0023e40000000800 */
.L_x_87:
[----:B0-----:R-:W-:Y:S05]  /*6bd0*/  BSYNC.RECONVERGENT B0 ;  /* 0x0000000000007941 */ /* 0x001fea0003800200 */
.L_x_86:
[----:B------:R-:W-:Y:S01]  /*6be0*/  BAR.SYNC.DEFER_BLOCKING 0x0 ;  /* 0x0000000000007b1d */ /* 0x000fe20000010000 */
[----:B------:R-:W-:-:S05]  /*6bf0*/  ISETP.GE.U32.AND P0, PT, R4, UR19, PT ;  /* 0x0000001304007c0c */ /* 0x000fca000bf06070 */
[----:B------:R-:W-:Y:S08]  /*6c00*/  BSSY.RECONVERGENT B0, `(.L_x_88) ;  /* 0x0000074000007945 */ /* 0x000ff00003800200 */
[----:B------:R-:W-:Y:S05]  /*6c10*/  @P0 BRA `(.L_x_89) ;  /* 0x0000000400c80947 */ /* 0x000fea0003800000 */
[----:B-1----:R-:W0:Y:S02]  /*6c20*/  LDC R20, c[0x0][0x398] ;  /* 0x0000e600ff147b82 */ /* 0x002e240000000800 */
[----:B0-----:R-:W-:-:S13]  /*6c30*/  ISETP.GE.AND P0, PT, R20, RZ, PT ;  /* 0x000000ff1400720c */ /* 0x001fda0003f06270 */
[----:B------:R-:W-:Y:S05]  /*6c40*/  @!P0 BRA `(.L_x_89) ;  /* 0x0000000400bc8947 */ /* 0x000fea0003800000 */
[----:B------:R-:W0:Y:S01]  /*6c50*/  LDCU UR6, c[0x0][0x3d4] ;  /* 0x00007a80ff0677ac */ /* 0x000e220008000800 */
[----:B------:R-:W-:Y:S01]  /*6c60*/  ISETP.GE.U32.AND P0, PT, R20, 0x7, PT ;  /* 0x000000071400780c */ /* 0x000fe20003f06070 */
[----:B----4-:R-:W-:Y:S01]  /*6c70*/  IMAD R22, R16, UR13, RZ ;  /* 0x0000000d10167c24 */ /* 0x010fe2000f8e02ff */
[----:B------:R-:W-:Y:S01]  /*6c80*/  ISETP.NE.AND P3, PT, R10, RZ, PT ;  /* 0x000000ff0a00720c */ /* 0x000fe20003f65270 */
[----:B------:R-:W0:Y:S01]  /*6c90*/  LDCU UR12, c[0x0][0x3c0] ;  /* 0x00007800ff0c77ac */ /* 0x000e220008000800 */
[----:B------:R-:W-:Y:S02]  /*6ca0*/  VIADD R23, R19, UR4 ;  /* 0x0000000413177c36 */ /* 0x000fe40008000000 */
[----:B--2---:R-:W-:Y:S01]  /*6cb0*/  VIADD R21, R4, UR13 ;  /* 0x0000000d04157c36 */ /* 0x004fe20008000000 */
[----:B------:R-:W1:Y:S01]  /*6cc0*/  LDCU UR14, c[0x0][0x390] ;  /* 0x00007200ff0e77ac */ /* 0x000e620008000800 */
[----:B0-----:R-:W-:Y:S02]  /*6cd0*/  UIMAD UR6, UR12, UR6, UR5 ;  /* 0x000000060c0672a4 */ /* 0x001fe4000f8e0205 */
[----:B-1----:R-:W-:-:S04]  /*6ce0*/  UIADD3 UR12, UPT, UPT, -UR5, UR14, URZ ;  /* 0x0000000e050c7290 */ /* 0x002fc8000fffe1ff */
[----:B------:R-:W-:Y:S02]  /*6cf0*/  IMAD R23, R22, UR6, R23 ;  /* 0x0000000616177c24 */ /* 0x000fe4000f8e0217 */
[----:B------:R-:W-:Y:S01]  /*6d00*/  IMAD R21, R0, UR12, R21 ;  /* 0x0000000c00157c24 */ /* 0x000fe2000f8e0215 */
[----:B------:R-:W-:Y:S06]  /*6d10*/  @!P0 BRA `(.L_x_90) ;  /* 0x0000000000ac8947 */ /* 0x000fec0003800000 */
[----:B------:R-:W0:Y:S01]  /*6d20*/  S2UR UR12, SR_CgaCtaId ;  /* 0x00000000000c79c3 */ /* 0x000e220000008800 */
[----:B------:R-:W-:Y:S01]  /*6d30*/  UMOV UR6, 0x400 ;  /* 0x0000040000067882 */ /* 0x000fe20000000000 */
[----:B------:R-:W-:Y:S01]  /*6d40*/  VIADD R22, R20, UR19 ;  /* 0x0000001314167c36 */ /* 0x000fe20008000000 */
[----:B0-----:R-:W-:-:S03]  /*6d50*/  ULEA UR12, UR12, UR6, 0x18 ;  /* 0x000000060c0c7291 */ /* 0x001fc6000f8ec0ff */
[----:B------:R-:W-:-:S09]  /*6d60*/  UMOV UR6, URZ ;  /* 0x000000ff00067c82 */ /* 0x000fd20008000000 */
.L_x_91:
[----:B------:R-:W-:Y:S01]  /*6d70*/  LEA R31, R21, UR12, 0x2 ;  /* 0x0000000c151f7c11 */ /* 0x000fe2000f8e10ff */
[----:B0--3--:R-:W0:Y:S01]  /*6d80*/  LDC.64 R24, c[0x0][0x3c8] ;  /* 0x0000f200ff187b82 */ /* 0x009e220000000a00 */
[----:B------:R-:W-:Y:S01]  /*6d90*/  UIADD3 UR6, UPT, UPT, UR6, 0x8, URZ ;  /* 0x0000000806067890 */ /* 0x000fe2000fffe0ff */
[----:B------:R-:W-:Y:S01]  /*6da0*/  IMAD R21, R0, 0x8, R21 ;  /* 0x0000000800157824 */ /* 0x000fe200078e0215 */
[----:B------:R-:W-:Y:S01]  /*6db0*/  LEA R39, R22, R31, 0x2 ;  /* 0x0000001f16277211 */ /* 0x000fe200078e10ff */
[----:B------:R1:W2:Y:S03]  /*6dc0*/  LDS R37, [R31] ;  /* 0x000000001f257984 */ /* 0x0002a60000000800 */
[----:B------:R-:W-:Y:S01]  /*6dd0*/  ISETP.NE.AND P0, PT, R13, UR6, PT ;  /* 0x000000060d007c0c */ /* 0x000fe2000bf05270 */
[----:B------:R-:W-:-:S04]  /*6de0*/  IMAD R43, R0, 0x4, R39 ;  /* 0x00000004002b7824 */ /* 0x000fc800078e0227 */
[----:B-1----:R-:W-:Y:S02]  /*6df0*/  IMAD R31, R0, 0x4, R43 ;  /* 0x00000004001f7824 */ /* 0x002fe400078e022b */
[----:B0-----:R-:W-:-:S04]  /*6e00*/  IMAD.WIDE R24, R23, 0x4, R24 ;  /* 0x0000000417187825 */ /* 0x001fc800078e0218 */
[C---:B------:R-:W-:Y:S02]  /*6e10*/  IMAD R23, R16.reuse, 0x8, R23 ;  /* 0x0000000810177824 */ /* 0x040fe400078e0217 */
[----:B------:R-:W-:-:S04]  /*6e20*/  IMAD.WIDE R28, R16, 0x4, R24 ;  /* 0x00000004101c7825 */ /* 0x000fc800078e0218 */
[----:B------:R-:W-:-:S04]  /*6e30*/  IMAD.WIDE R32, R16, 0x4, R28 ;  /* 0x0000000410207825 */ /* 0x000fc800078e021c */
[----:B------:R-:W-:Y:S01]  /*6e40*/  IMAD.WIDE R34, R16, 0x4, R32 ;  /* 0x0000000410227825 */ /* 0x000fe200078e0220 */
[----:B--2---:R0:W-:Y:S04]  /*6e50*/  STG.E.STRONG.SYS desc[UR10][R24.64], R37 ;  /* 0x0000002518007986 */ /* 0x0041e8000c11590a */
[----:B------:R-:W1:Y:S01]  /*6e60*/  LDS R41, [R39+0x4] ;  /* 0x0000040027297984 */ /* 0x000e620000000800 */
[----:B0-----:R-:W-:Y:S02]  /*6e70*/  IMAD R37, R0, 0x4, R31 ;  /* 0x0000000400257824 */ /* 0x001fe400078e021f */
[----:B------:R-:W-:Y:S01]  /*6e80*/  IMAD.WIDE R24, R16, 0x4, R34 ;  /* 0x0000000410187825 */ /* 0x000fe200078e0222 */
[----:B-1----:R0:W-:Y:S04]  /*6e90*/  STG.E.STRONG.SYS desc[UR10][R28.64], R41 ;  /* 0x000000291c007986 */ /* 0x0021e8000c11590a */
[----:B------:R-:W1:Y:S01]  /*6ea0*/  LDS R45, [R43+0x4] ;  /* 0x000004002b2d7984 */ /* 0x000e620000000800 */
[----:B0-----:R-:W-:-:S02]  /*6eb0*/  IMAD R41, R0, 0x4, R37 ;  /* 0x0000000400297824 */ /* 0x001fc400078e0225 */
[----:B------:R-:W-:Y:S01]  /*6ec0*/  IMAD.WIDE R28, R16, 0x4, R24 ;  /* 0x00000004101c7825 */ /* 0x000fe200078e0218 */
[----:B-1----:R0:W-:Y:S04]  /*6ed0*/  STG.E.STRONG.SYS desc[UR10][R32.64], R45 ;  /* 0x0000002d20007986 */ /* 0x0021e8000c11590a */
[----:B------:R-:W1:Y:S01]  /*6ee0*/  LDS R47, [R31+0x4] ;  /* 0x000004001f2f7984 */ /* 0x000e620000000800 */
[----:B0-----:R-:W-:Y:S02]  /*6ef0*/  IMAD R45, R0, 0x4, R41 ;  /* 0x00000004002d7824 */ /* 0x001fe400078e0229 */
[----:B------:R-:W-:-:S03]  /*6f00*/  IMAD.WIDE R32, R16, 0x4, R28 ;  /* 0x0000000410207825 */ /* 0x000fc600078e021c */
[----:B------:R-:W-:Y:S01]  /*6f10*/  LEA R36, R0, R45, 0x2 ;  /* 0x0000002d00247211 */ /* 0x000fe200078e10ff */
        /* <DEDUP_REMOVED lines=11> */
.L_x_90:
[----:B------:R-:W-:Y:S05]  /*6fd0*/  @!P3 BRA `(.L_x_89) ;  /* 0x0000000000d8b947 */ /* 0x000fea0003800000 */
[----:B------:R-:W-:Y:S02]  /*6fe0*/  ISETP.GE.U32.AND P0, PT, R30, 0x3, PT ;  /* 0x000000031e00780c */ /* 0x000fe40003f06070 */
[----:B------:R-:W-:-:S11]  /*6ff0*/  ISETP.NE.AND P3, PT, R12, RZ, PT ;  /* 0x000000ff0c00720c */ /* 0x000fd60003f65270 */
[----:B------:R-:W-:Y:S05]  /*7000*/  @!P0 BRA `(.L_x_92) ;  /* 0x00000000005c8947 */ /* 0x000fea0003800000 */
[----:B------:R-:W1:Y:S01]  /*7010*/  S2UR UR12, SR_CgaCtaId ;  /* 0x00000000000c79c3 */ /* 0x000e620000008800 */
[----:B------:R-:W-:Y:S01]  /*7020*/  UMOV UR6, 0x400 ;  /* 0x0000040000067882 */ /* 0x000fe20000000000 */
[----:B0-----:R-:W-:-:S06]  /*7030*/  VIADD R37, R20, UR19 ;  /* 0x0000001314257c36 */ /* 0x001fcc0008000000 */
[----:B---3--:R-:W0:Y:S01]  /*7040*/  LDC.64 R24, c[0x0][0x3c8] ;  /* 0x0000f200ff187b82 */ /* 0x008e220000000a00 */
[----:B-1----:R-:W-:-:S06]  /*7050*/  ULEA UR6, UR12, UR6, 0x18 ;  /* 0x000000060c067291 */ /* 0x002fcc000f8ec0ff */
[----:B------:R-:W-:Y:S01]  /*7060*/  LEA R22, R21, UR6, 0x2 ;  /* 0x0000000615167c11 */ /* 0x000fe2000f8e10ff */
[----:B------:R-:W-:Y:S02]  /*7070*/  IMAD R21, R0, 0x4, R21 ;  /* 0x0000000400157824 */ /* 0x000fe400078e0215 */
[----:B0-----:R-:W-:Y:S02]  /*7080*/  IMAD.WIDE R24, R23, 0x4, R24 ;  /* 0x0000000417187825 */ /* 0x001fe400078e0218 */
[----:B------:R0:W1:Y:S02]  /*7090*/  LDS R31, [R22] ;  /* 0x00000000161f7984 */ /* 0x0000640000000800 */
[----:B------:R-:W-:Y:S02]  /*70a0*/  IMAD R37, R37, 0x4, R22 ;  /* 0x0000000425257824 */ /* 0x000fe400078e0216 */
[----:B------:R-:W-:-:S04]  /*70b0*/  IMAD.WIDE R28, R16, 0x4, R24 ;  /* 0x00000004101c7825 */ /* 0x000fc800078e0218 */
[----:B------:R-:W-:Y:S02]  /*70c0*/  IMAD R41, R0, 0x4, R37 ;  /* 0x0000000400297824 */ /* 0x000fe400078e0225 */
[----:B------:R-:W-:-:S03]  /*70d0*/  IMAD.WIDE R32, R16, 0x4, R28 ;  /* 0x0000000410207825 */ /* 0x000fc600078e021c */
[----:B0-----:R-:W-:Y:S01]  /*70e0*/  LEA R22, R0, R41, 0x2 ;  /* 0x0000002900167211 */ /* 0x001fe200078e10ff */
        /* <DEDUP_REMOVED lines=9> */
.L_x_92:
[----:B------:R-:W-:Y:S05]  /*7180*/  @!P3 BRA `(.L_x_89) ;  /* 0x00000000006cb947 */ /* 0x000fea0003800000 */
[C---:B------:R-:W-:Y:S02]  /*7190*/  LOP3.LUT P3, RZ, R20.reuse, 0x3, RZ, 0xc0, !PT ;  /* 0x0000000314ff7812 */ /* 0x040fe4000786c0ff */
[----:B------:R-:W-:-:S11]  /*71a0*/  LOP3.LUT P0, RZ, R20, 0x1, RZ, 0xc0, !PT ;  /* 0x0000000114ff7812 */ /* 0x000fd6000780c0ff */
[----:B------:R-:W-:Y:S05]  /*71b0*/  @!P3 BRA `(.L_x_93) ;  /* 0x00000000003cb947 */ /* 0x000fea0003800000 */
[----:B------:R-:W2:Y:S01]  /*71c0*/  S2UR UR12, SR_CgaCtaId ;  /* 0x00000000000c79c3 */ /* 0x000ea20000008800 */
[----:B------:R-:W-:Y:S01]  /*71d0*/  UMOV UR6, 0x400 ;  /* 0x0000040000067882 */ /* 0x000fe20000000000 */
[----:B---3--:R-:W-:-:S06]  /*71e0*/  VIADD R29, R20, UR19 ;  /* 0x00000013141d7c36 */ /* 0x008fcc0008000000 */
[----:B------:R-:W3:Y:S01]  /*71f0*/  LDC.64 R24, c[0x0][0x3c8] ;  /* 0x0000f200ff187b82 */ /* 0x000ee20000000a00 */
[----:B--2---:R-:W-:-:S06]  /*7200*/  ULEA UR6, UR12, UR6, 0x18 ;  /* 0x000000060c067291 */ /* 0x004fcc000f8ec0ff */
[----:B------:R-:W-:Y:S01]  /*7210*/  LEA R22, R21, UR6, 0x2 ;  /* 0x0000000615167c11 */ /* 0x000fe2000f8e10ff */
[----:B---3--:R-:W-:Y:S01]  /*7220*/  IMAD.WIDE R24, R23, 0x4, R24 ;  /* 0x0000000417187825 */ /* 0x008fe200078e0218 */
[----:B------:R-:W-:-:S03]  /*7230*/  LEA R21, R0, R21, 0x1 ;  /* 0x0000001500157211 */ /* 0x000fc600078e08ff */
[----:B------:R-:W2:Y:S01]  /*7240*/  LDS R31, [R22] ;  /* 0x00000000161f7984 */ /* 0x000ea20000000800 */
[----:B------:R-:W-:Y:S02]  /*7250*/  IMAD R33, R29, 0x4, R22 ;  /* 0x000000041d217824 */ /* 0x000fe400078e0216 */
[----:B------:R-:W-:-:S04]  /*7260*/  IMAD.WIDE R28, R16, 0x4, R24 ;  /* 0x00000004101c7825 */ /* 0x000fc800078e0218 */
[----:B------:R-:W-:Y:S01]  /*7270*/  IMAD R23, R16, 0x2, R23 ;  /* 0x0000000210177824 */ /* 0x000fe200078e0217 */
[----:B--2---:R-:W-:Y:S04]  /*7280*/  STG.E.STRONG.SYS desc[UR10][R24.64], R31 ;  /* 0x0000001f18007986 */ /* 0x004fe8000c11590a */
[----:B------:R-:W2:Y:S04]  /*7290*/  LDS R33, [R33+0x4] ;  /* 0x0000040021217984 */ /* 0x000ea80000000800 */
[----:B--2---:R2:W-:Y:S02]  /*72a0*/  STG.E.STRONG.SYS desc[UR10][R28.64], R33 ;  /* 0x000000211c007986 */ /* 0x0045e4000c11590a */
.L_x_93:
[----:B------:R-:W-:Y:S05]  /*72b0*/  @P0 BRA `(.L_x_89) ;  /* 0x0000000000200947 */ /* 0x000fea0003800000 */
[----:B------:R-:W4:Y:S01]  /*72c0*/  S2UR UR12, SR_CgaCtaId ;  /* 0x00000000000c79c3 */ /* 0x000f220000008800 */
[----:B------:R-:W-:Y:S02]  /*72d0*/  UMOV UR6, 0x400 ;  /* 0x0000040000067882 */ /* 0x000fe40000000000 */
[----:B----4-:R-:W-:-:S06]  /*72e0*/  ULEA UR6, UR12, UR6, 0x18 ;  /* 0x000000060c067291 */ /* 0x010fcc000f8ec0ff */
[----:B------:R-:W-:Y:S02]  /*72f0*/  LEA R22, R21, UR6, 0x2 ;  /* 0x0000000615167c11 */ /* 0x000fe4000f8e10ff */
[----:B------:R-:W4:Y:S03]  /*7300*/  LDC.64 R20, c[0x0][0x3c8] ;  /* 0x0000f200ff147b82 */ /* 0x000f260000000a00 */
[----:B------:R-:W5:Y:S01]  /*7310*/  LDS R25, [R22] ;  /* 0x0000000016197984 */ /* 0x000f620000000800 */
[----:B----4-:R-:W-:-:S05]  /*7320*/  IMAD.WIDE R20, R23, 0x4, R20 ;  /* 0x0000000417147825 */ /* 0x010fca00078e0214 */
[----:B-----5:R4:W-:Y:S02]  /*7330*/  STG.E.STRONG.SYS desc[UR10][R20.64], R25 ;  /* 0x0000001914007986 */ /* 0x0209e4000c11590a */
.L_x_89:
[----:B------:R-:W-:Y:S05]  /*7340*/  BSYNC.RECONVERGENT B0 ;  /* 0x0000000000007941 */ /* 0x000fea0003800200 */
.L_x_88:
        /* <DEDUP_REMOVED lines=8> */
[----:B-12-4-:R-:W-:Y:S02]  /*73d0*/  IMAD.MOV.U32 R21, RZ, RZ, R8 ;  /* 0x000000ffff157224 */ /* 0x016fe400078e0008 */
[----:B------:R-:W-:-:S07]  /*73e0*/  IMAD.MOV.U32 R20, RZ, RZ, R5 ;  /* 0x000000ffff147224 */ /* 0x000fce00078e0005 */
.L_x_99:
[----:B-1-3--:R-:W1:Y:S01]  /*73f0*/  LDC R29, c[0x0][0x3b8] ;  /* 0x0000ee00ff1d7b82 */ /* 0x00ae620000000800 */
[----:B------:R-:W-:Y:S01]  /*7400*/  ISETP.GE.AND P0, PT, R7, R0, PT ;  /* 0x000000000700720c */ /* 0x000fe20003f06270 */
[----:B------:R-:W-:Y:S01]  /*7410*/  BSSY.RECONVERGENT B1, `(.L_x_96) ;  /* 0x0000013000017945 */ /* 0x000fe20003800200 */
[----:B-1----:R-:W-:-:S05]  /*7420*/  IMAD.IADD R20, R20, 0x1, R29 ;  /* 0x0000000114147824 */ /* 0x002fca00078e021d */
[----:B------:R-:W-:-:S06]  /*7430*/  ISETP.GE.AND P3, PT, R20, UR7, PT ;  /* 0x0000000714007c0c */ /* 0x000fcc000bf66270 */
[----:B------:R-:W-:Y:S07]  /*7440*/  @P0 BRA `(.L_x_97) ;  /* 0x00000000003c0947 */ /* 0x000fee0003800000 */
[----:B------:R-:W0:Y:S01]  /*7450*/  S2R R25, SR_CgaCtaId ;  /* 0x0000000000197919 */ /* 0x000e220000008800 */
[----:B------:R-:W-:Y:S01]  /*7460*/  MOV R23, 0x400 ;  /* 0x0000040000177802 */ /* 0x000fe20000000f00 */
[----:B------:R-:W-:-:S04]  /*7470*/  IMAD.MOV.U32 R22, RZ, RZ, R7 ;  /* 0x000000ffff167224 */ /* 0x000fc800078e0007 */
[----:B------:R-:W-:Y:S01]  /*7480*/  VIADD R24, R23, 0x5000 ;  /* 0x0000500017187836 */ /* 0x000fe20000000000 */
[----:B0-----:R-:W-:-:S04]  /*7490*/  LEA R34, R25, R23, 0x18 ;  /* 0x0000001719227211 */ /* 0x001fc800078ec0ff */
[----:B------:R-:W-:-:S07]  /*74a0*/  LEA R32, R25, R24, 0x18 ;  /* 0x0000001819207211 */ /* 0x000fce00078ec0ff */
.L_x_98:
[C---:B------:R-:W-:Y:S01]  /*74b0*/  IADD3 R23, PT, PT, R22.reuse, R21, RZ ;  /* 0x0000001516177210 */ /* 0x040fe20007ffe0ff */
[----:B------:R-:W-:-:S04]  /*74c0*/  VIADD R22, R22, 0x20 ;  /* 0x0000002016167836 */ /* 0x000fc80000000000 */
[C---:B-1----:R-:W-:Y:S01]  /*74d0*/  IMAD R24, R23.reuse, 0x4, R32 ;  /* 0x0000000417187824 */ /* 0x042fe200078e0220 */
[----:B------:R-:W-:Y:S01]  /*74e0*/  ISETP.GE.AND P0, PT, R22, R0, PT ;  /* 0x000000001600720c */ /* 0x000fe20003f06270 */
[----:B------:R-:W-:-:S03]  /*74f0*/  IMAD R28, R23, 0x4, R34 ;  /* 0x00000004171c7824 */ /* 0x000fc600078e0222 */
[----:B------:R-:W0:Y:S04]  /*7500*/  LDS R25, [R24] ;  /* 0x0000000018197984 */ /* 0x000e280000000800 */
[----:B0-----:R1:W-:Y:S04]  /*7510*/  STS [R28], R25 ;  /* 0x000000191c007388 */ /* 0x0013e80000000800 */
[----:B------:R1:W-:Y:S01]  /*7520*/  STS [R24], RZ ;  /* 0x000000ff18007388 */ /* 0x0003e20000000800 */
[----:B------:R-:W-:Y:S05]  /*7530*/  @!P0 BRA `(.L_x_98) ;  /* 0xfffffffc00dc8947 */ /* 0x000fea000383ffff */
.L_x_97:
[----:B------:R-:W-:Y:S05]  /*7540*/  BSYNC.RECONVERGENT B1 ;  /* 0x0000000000017941 */ /* 0x000fea0003800200 */
.L_x_96:
[----:B------:R-:W-:Y:S01]  /*7550*/  IMAD R21, R0, R29, R21 ;  /* 0x0000001d00157224 */ /* 0x000fe200078e0215 */
[----:B------:R-:W-:Y:S06]  /*7560*/  @!P3 BRA `(.L_x_99) ;  /* 0xfffffffc00a0b947 */ /* 0x000fec000383ffff */
.L_x_95:
[----:B------:R-:W-:Y:S05]  /*7570*/  BSYNC.RECONVERGENT B0 ;  /* 0x0000000000007941 */ /* 0x000fea0003800200 */
.L_x_94:
[----:B------:R-:W5:Y:S01]  /*7580*/  LDCU UR12, c[0x0][0x3d4] ;  /* 0x00007a80ff0c77ac */ /* 0x000f620008000800 */
[----:B------:R-:W-:Y:S02]  /*7590*/  UIADD3 UR6, UPT, UPT, UR5, 0x1, URZ ;  /* 0x0000000105067890 */ /* 0x000fe4000fffe0ff */
[----:B------:R-:W-:-:S05]  /*75a0*/  ULOP3.LUT UR4, URZ, UR5, URZ, 0x33, !UPT ;  /* 0x00000005ff047292 */ /* 0x000fca000f8e33ff */
[----:B------:R-:W-:Y:S01]  /*75b0*/  UMOV UR5, UR6 ;  /* 0x0000000600057c82 */ /* 0x000fe20008000000 */
[----:B-----5:R-:W-:Y:S01]  /*75c0*/  UISETP.NE.AND UP0, UPT, UR6, UR12, UPT ;  /* 0x0000000c0600728c */ /* 0x020fe2000bf05270 */
[----:B------:R-:W-:Y:S08]  /*75d0*/  BAR.SYNC.DEFER_BLOCKING 0x0 ;  /* 0x0000000000007b1d */ /* 0x000ff00000010000 */
[----:B------:R-:W-:Y:S05]  /*75e0*/  BRA.U UP0, `(.L_x_100) ;  /* 0xffffffd9005c7547 */ /* 0x000fea000b83ffff */
.L_x_72:
[----:B------:R-:W-:Y:S01]  /*75f0*/  ISETP.GE.AND P0, PT, R4, UR15, PT ;  /* 0x0000000f04007c0c */ /* 0x000fe2000bf06270 */
[----:B------:R-:W0:Y:S01]  /*7600*/  LDCU UR6, c[0x0][0x3a4] ;  /* 0x00007480ff0677ac */ /* 0x000e220008000800 */
[----:B------:R-:W-:Y:S01]  /*7610*/  BSSY.RECONVERGENT B0, `(.L_x_101) ;  /* 0x0000044000007945 */ /* 0x000fe20003800200 */
[----:B------:R-:W0:Y:S10]  /*7620*/  LDCU UR14, c[0x0][0x398] ;  /* 0x00007300ff0e77ac */ /* 0x000e340008000800 */
[----:B------:R-:W-:Y:S05]  /*7630*/  @P0 BRA `(.L_x_102) ;  /* 0x0000000400040947 */ /* 0x000fea0003800000 */
[----:B------:R-:W5:Y:S01]  /*7640*/  LDC R17, c[0x0][0x38c] ;  /* 0x0000e300ff117b82 */ /* 0x000f620000000800 */
[----:B01----:R-:W-:Y:S01]  /*7650*/  IMAD.MOV.U32 R23, RZ, RZ, R4 ;  /* 0x000000ffff177224 */ /* 0x003fe200078e0004 */
[----:B-----5:R-:W-:-:S04]  /*7660*/  IABS R17, R17 ;  /* 0x0000001100117213 */ /* 0x020fc80000000000 */
[----:B----4-:R-:W0:Y:S08]  /*7670*/  I2F.RP R20, R17 ;  /* 0x0000001100147306 */ /* 0x010e300000209400 */
[----:B0-----:R-:W0:Y:S02]  /*7680*/  MUFU.RCP R20, R20 ;  /* 0x0000001400147308 */ /* 0x001e240000001000 */
[----:B0-----:R-:W-:-:S06]  /*7690*/  VIADD R19, R20, 0xffffffe ;  /* 0x0ffffffe14137836 */ /* 0x001fcc0000000000 */
[----:B------:R-:W0:Y:S02]  /*76a0*/  F2I.FTZ.U32.TRUNC.NTZ R19, R19 ;  /* 0x0000001300137305 */ /* 0x000e24000021f000 */
[----:B0-----:R-:W-:-:S04]  /*76b0*/  IMAD.MOV R22, RZ, RZ, -R19 ;  /* 0x000000ffff167224 */ /* 0x001fc800078e0a13 */
[----:B--2---:R-:W-:Y:S01]  /*76c0*/  IMAD R21, R22, R17, RZ ;  /* 0x0000001116157224 */ /* 0x004fe200078e02ff */
[----:B------:R-:W-:Y:S01]  /*76d0*/  IADD3 R22, PT, PT, R18, -UR12, RZ ;  /* 0x8000000c12167c10 */ /* 0x000fe2000fffe0ff */
[----:B------:R-:W-:-:S04]  /*76e0*/  IMAD.MOV.U32 R18, RZ, RZ, RZ ;  /* 0x000000ffff127224 */ /* 0x000fc800078e00ff */
[----:B------:R-:W-:-:S07]  /*76f0*/  IMAD.HI.U32 R28, R19, R21, R18 ;  /* 0x00000015131c7227 */ /* 0x000fce00078e0012 */
.L_x_105:
[----:B------:R-:W3:Y:S01]  /*7700*/  LDC R32, c[0x0][0x38c] ;  /* 0x0000e300ff207b82 */ /* 0x000ee20000000800 */
[----:B------:R-:W-:Y:S01]  /*7710*/  IABS R19, R23 ;  /* 0x0000001700137213 */ /* 0x000fe20000000000 */
[----:B------:R-:W-:Y:S04]  /*7720*/  BSSY.RECONVERGENT B1, `(.L_x_103) ;  /* 0x000002f000017945 */ /* 0x000fe80003800200 */
[----:B------:R-:W-:-:S04]  /*7730*/  IMAD.HI.U32 R18, R28, R19, RZ ;  /* 0x000000131c127227 */ /* 0x000fc800078e00ff */
[----:B0-----:R-:W-:Y:S01]  /*7740*/  IMAD.MOV R20, RZ, RZ, -R18 ;  /* 0x000000ffff147224 */ /* 0x001fe200078e0a12 */
[-C--:B---3--:R-:W-:Y:S02]  /*7750*/  IABS R24, R32.reuse ;  /* 0x0000002000187213 */ /* 0x088fe40000000000 */
[----:B------:R-:W-:-:S03]  /*7760*/  LOP3.LUT R21, RZ, R32, RZ, 0x33, !PT ;  /* 0x00000020ff157212 */ /* 0x000fc600078e33ff */
[----:B------:R-:W-:Y:S01]  /*7770*/  IMAD R20, R24, R20, R19 ;  /* 0x0000001418147224 */ /* 0x000fe200078e0213 */
[----:B------:R-:W-:-:S04]  /*7780*/  LOP3.LUT R19, R23, R32, RZ, 0x3c, !PT ;  /* 0x0000002017137212 */ /* 0x000fc800078e3cff */
[----:B------:R-:W-:Y:S02]  /*7790*/  ISETP.GT.U32.AND P3, PT, R17, R20, PT ;  /* 0x000000141100720c */ /* 0x000fe40003f64070 */
[----:B------:R-:W-:-:S11]  /*77a0*/  ISETP.GE.AND P4, PT, R19, RZ, PT ;  /* 0x000000ff1300720c */ /* 0x000fd60003f86270 */
[----:B------:R-:W-:Y:S02]  /*77b0*/  @!P3 IMAD.IADD R20, R20, 0x1, -R24 ;  /* 0x000000011414b824 */ /* 0x000fe400078e0a18 */
[----:B------:R-:W-:Y:S01]  /*77c0*/  @!P3 VIADD R18, R18, 0x1 ;  /* 0x000000011212b836 */ /* 0x000fe20000000000 */
[----:B------:R-:W-:Y:S02]  /*77d0*/  ISETP.NE.AND P3, PT, R32, RZ, PT ;  /* 0x000000ff2000720c */ /* 0x000fe40003f65270 */
[----:B------:R-:W-:-:S13]  /*77e0*/  ISETP.GE.U32.AND P0, PT, R20, R17, PT ;  /* 0x000000111400720c */ /* 0x000fda0003f06070 */
[----:B------:R-:W-:-:S05]  /*77f0*/  @P0 IADD3 R18, PT, PT, R18, 0x1, RZ ;  /* 0x0000000112120810 */ /* 0x000fca0007ffe0ff */
[----:B------:R-:W-:-:S05]  /*7800*/  @!P4 IMAD.MOV R18, RZ, RZ, -R18 ;  /* 0x000000ffff12c224 */ /* 0x000fca00078e0a12 */
[----:B------:R-:W-:-:S04]  /*7810*/  SEL R25, R21, R18, !P3 ;  /* 0x0000001215197207 */ /* 0x000fc80005800000 */
[----:B------:R-:W-:-:S04]  /*7820*/  ISETP.GE.AND P0, PT, R25, UR9, PT ;  /* 0x0000000919007c0c */ /* 0x000fc8000bf06270 */
[----:B------:R-:W-:-:S13]  /*7830*/  ISETP.LT.OR P0, PT, R32, RZ, P0 ;  /* 0x000000ff2000720c */ /* 0x000fda0000701670 */
[----:B------:R-:W-:Y:S05]  /*7840*/  @P0 BRA `(.L_x_104) ;  /* 0x0000000000700947 */ /* 0x000fea0003800000 */
[--C-:B------:R-:W-:Y:S01]  /*7850*/  IMAD.MOV.U32 R17, RZ, RZ, R24.reuse ;  /* 0x000000ffff117224 */ /* 0x100fe200078e0018 */
[----:B------:R-:W-:Y:S01]  /*7860*/  ISETP.GE.AND P4, PT, R23, RZ, PT ;  /* 0x000000ff1700720c */ /* 0x000fe20003f86270 */
[----:B------:R-:W0:Y:S01]  /*7870*/  S2UR UR5, SR_CgaCtaId ;  /* 0x00000000000579c3 */ /* 0x000e220000008800 */
[----:B------:R-:W-:Y:S01]  /*7880*/  IMAD.IADD R19, R20, 0x1, -R24 ;  /* 0x0000000114137824 */ /* 0x000fe200078e0a18 */
[----:B------:R-:W-:Y:S01]  /*7890*/  UMOV UR4, 0x400 ;  /* 0x0000040000047882 */ /* 0x000fe20000000000 */
[-C--:B------:R-:W-:Y:S01]  /*78a0*/  ISETP.GT.U32.AND P0, PT, R17, R20.reuse, PT ;  /* 0x000000141100720c */ /* 0x080fe20003f04070 */
[----:B------:R-:W1:Y:S03]  /*78b0*/  I2F.RP R31, R24 ;  /* 0x00000018001f7306 */ /* 0x000e660000209400 */
[----:B------:R-:W-:-:S05]  /*78c0*/  SEL R19, R19, R20, !P0 ;  /* 0x0000001413137207 */ /* 0x000fca0004000000 */
[----:B------:R-:W-:-:S05]  /*78d0*/  @!P4 IMAD.MOV R19, RZ, RZ, -R19 ;  /* 0x000000ffff13c224 */ /* 0x000fca00078e0a13 */
[----:B------:R-:W-:Y:S01]  /*78e0*/  SEL R19, R21, R19, !P3 ;  /* 0x0000001315137207 */ /* 0x000fe20005800000 */
[----:B------:R-:W-:Y:S01]  /*78f0*/  VIADD R21, R25, UR13 ;  /* 0x0000000d19157c36 */ /* 0x000fe20008000000 */
[----:B-1----:R-:W1:Y:S02]  /*7900*/  MUFU.RCP R31, R31 ;  /* 0x0000001f001f7308 */ /* 0x002e640000001000 */
[----:B------:R-:W-:Y:S01]  /*7910*/  IADD3 R18, PT, PT, R19, UR14, RZ ;  /* 0x0000000e13127c10 */ /* 0x000fe2000fffe0ff */
[----:B0-----:R-:W-:-:S04]  /*7920*/  ULEA UR4, UR5, UR4, 0x18 ;  /* 0x0000000405047291 */ /* 0x001fc8000f8ec0ff */
[----:B------:R-:W-:Y:S02]  /*7930*/  IMAD R18, R21, R0, R18 ;  /* 0x0000000015127224 */ /* 0x000fe400078e0212 */
[----:B------:R-:W0:Y:S03]  /*7940*/  LDC.64 R20, c[0x0][0x380] ;  /* 0x0000e000ff147b82 */ /* 0x000e260000000a00 */
[----:B------:R-:W-:Y:S01]  /*7950*/  LEA R28, R18, UR4, 0x2 ;  /* 0x00000004121c7c11 */ /* 0x000fe2000f8e10ff */
[----:B------:R-:W-:-:S04]  /*7960*/  IMAD.IADD R18, R22, 0x1, R19 ;  /* 0x0000000116127824 */ /* 0x000fc800078e0213 */
[----:B------:R2:W3:Y:S01]  /*7970*/  LDS R29, [R28+0x4] ;  /* 0x000004001c1d7984 */ /* 0x0004e20000000800 */
[----:B------:R-:W-:Y:S02]  /*7980*/  IMAD R25, R25, UR6, R18 ;  /* 0x0000000619197c24 */ /* 0x000fe4000f8e0212 */
[----:B-1----:R-:W-:Y:S02]  /*7990*/  VIADD R32, R31, 0xffffffe ;  /* 0x0ffffffe1f207836 */ /* 0x002fe40000000000 */
[----:B------:R-:W-:Y:S02]  /*79a0*/  IMAD.MOV.U32 R18, RZ, RZ, RZ ;  /* 0x000000ffff127224 */ /* 0x000fe400078e00ff */
[----:B------:R-:W1:Y:S01]  /*79b0*/  F2I.FTZ.U32.TRUNC.NTZ R19, R32 ;  /* 0x0000002000137305 */ /* 0x000e62000021f000 */
[----:B0-----:R-:W-:-:S04]  /*79c0*/  IMAD.WIDE R20, R25, 0x4, R20 ;  /* 0x0000000419147825 */ /* 0x001fc800078e0214 */
[----:B-1----:R-:W-:-:S04]  /*79d0*/  IMAD.MOV R25, RZ, RZ, -R19 ;  /* 0x000000ffff197224 */ /* 0x002fc800078e0a13 */
[----:B------:R-:W-:-:S04]  /*79e0*/  IMAD R25, R25, R24, RZ ;  /* 0x0000001819197224 */ /* 0x000fc800078e02ff */
[----:B--2---:R-:W-:Y:S01]  /*79f0*/  IMAD.HI.U32 R28, R19, R25, R18 ;  /* 0x00000019131c7227 */ /* 0x004fe200078e0012 */
[----:B---3--:R0:W-:Y:S06]  /*7a00*/  STG.E.STRONG.SYS desc[UR10][R20.64], R29 ;  /* 0x0000001d14007986 */ /* 0x0081ec000c11590a */
.L_x_104:
[----:B------:R-:W-:Y:S05]  /*7a10*/  BSYNC.RECONVERGENT B1 ;  /* 0x0000000000017941 */ /* 0x000fea0003800200 */
.L_x_103:
[----:B------:R-:W-:-:S05]  /*7a20*/  VIADD R23, R23, UR17 ;  /* 0x0000001117177c36 */ /* 0x000fca0008000000 */
[----:B------:R-:W-:-:S13]  /*7a30*/  ISETP.GE.AND P0, PT, R23, UR15, PT ;  /* 0x0000000f17007c0c */ /* 0x000fda000bf06270 */
[----:B------:R-:W-:Y:S05]  /*7a40*/  @!P0 BRA `(.L_x_105) ;  /* 0xfffffffc002c8947 */ /* 0x000fea000383ffff */
.L_x_102:
[----:B0-----:R-:W-:Y:S05]  /*7a50*/  BSYNC.RECONVERGENT B0 ;  /* 0x0000000000007941 */ /* 0x001fea0003800200 */
.L_x_101:
[----:B------:R-:W-:Y:S01]  /*7a60*/  BAR.SYNC.DEFER_BLOCKING 0x0 ;  /* 0x0000000000007b1d */ /* 0x000fe20000010000 */
[----:B------:R-:W-:-:S05]  /*7a70*/  ISETP.NE.AND P0, PT, R4, RZ, PT ;  /* 0x000000ff0400720c */ /* 0x000fca0003f05270 */
[----:B------:R-:W-:Y:S08]  /*7a80*/  BSSY.RECONVERGENT B0, `(.L_x_106) ;  /* 0x0000005000007945 */ /* 0x000ff00003800200 */
[----:B------:R-:W-:Y:S05]  /*7a90*/  @P0 BRA `(.L_x_107) ;  /* 0x00000000000c0947 */ /* 0x000fea0003800000 */
[----:B------:R-:W5:Y:S02]  /*7aa0*/  LDG.E.STRONG.SYS R17, desc[UR10][R26.64+0x4] ;  /* 0x0000040a1a117981 */ /* 0x000f64000c1f5900 */
[----:B-----5:R-:W-:-:S05]  /*7ab0*/  IADD3 R17, PT, PT, R17, 0x1, RZ ;  /* 0x0000000111117810 */ /* 0x020fca0007ffe0ff */
[----:B------:R0:W-:Y:S02]  /*7ac0*/  STG.E.STRONG.SYS desc[UR10][R26.64+0x4], R17 ;  /* 0x000004111a007986 */ /* 0x0001e4000c11590a */
.L_x_107:
[----:B------:R-:W-:Y:S05]  /*7ad0*/  BSYNC.RECONVERGENT B0 ;  /* 0x0000000000007941 */ /* 0x000fea0003800200 */
.L_x_106:
[----:B------:R-:W-:Y:S01]  /*7ae0*/  BAR.SYNC.DEFER_BLOCKING 0x0 ;  /* 0x0000000000007b1d */ /* 0x000fe20000010000 */
[----:B------:R-:W-:-:S04]  /*7af0*/  UIADD3 UR18, UPT, UPT, UR18, 0x1, URZ ;  /* 0x0000000112127890 */ /* 0x000fc8000fffe0ff */
[----:B------:R-:W-:-:S09]  /*7b00*/  UISETP.NE.AND UP0, UPT, UR18, UR16, UPT ;  /* 0x000000101200728c */ /* 0x000fd2000bf05270 */
[----:B------:R-:W-:Y:S05]  /*7b10*/  BRA.U UP0, `(.L_x_108) ;  /* 0xffffffcd00147547 */ /* 0x000fea000b83ffff */
.L_x_59:
[----:B------:R-:W-:Y:S05]  /*7b20*/  @P0 BRA `(.L_x_109) ;  /* 0x0000000000180947 */ /* 0x000fea0003800000 */
[----:B0-----:R-:W0:Y:S02]  /*7b30*/  LDC R9, c[0x0][0x3a8] ;  /* 0x0000ea00ff097b82 */ /* 0x001e240000000800 */
[----:B0-----:R-:W-:-:S07]  /*7b40*/  VIADDMNMX R9, R2, UR16, R9, PT ;  /* 0x0000001002097c46 */ /* 0x001fce000b800109 */
.L_x_110:
[----:B------:R-:W5:Y:S01]  /*7b50*/  LDG.E.STRONG.SYS R2, desc[UR10][R26.64] ;  /* 0x0000000a1a027981 */ /* 0x000f62000c1f5900 */
[----:B------:R-:W-:Y:S05]  /*7b60*/  YIELD ;  /* 0x0000000000007946 */ /* 0x000fea0003800000 */
[----:B-----5:R-:W-:-:S13]  /*7b70*/  ISETP.GE.AND P0, PT, R2, R9, PT ;  /* 0x000000090200720c */ /* 0x020fda0003f06270 */
[----:B------:R-:W-:Y:S05]  /*7b80*/  @!P0 BRA `(.L_x_110) ;  /* 0xfffffffc00f08947 */ /* 0x000fea000383ffff */
.L_x_109:
[----:B------:R-:W5:Y:S02]  /*7b90*/  LDCU UR4, c[0x0][0x390] ;  /* 0x00007200ff0477ac */ /* 0x000f640008000800 */
[----:B-----5:R-:W-:Y:S01]  /*7ba0*/  IMAD.U32 R6, RZ, RZ, UR4 ;  /* 0x00000004ff067e24 */ /* 0x020fe2000f8e00ff */
[----:B------:R-:W-:Y:S05]  /*7bb0*/  WARPSYNC.ALL ;  /* 0x0000000000007948 */ /* 0x000fea0003800000 */
[----:B------:R-:W-:Y:S01]  /*7bc0*/  ISETP.GE.AND P2, PT, R5, R6, PT ;  /* 0x000000060500720c */ /* 0x000fe20003f46270 */
[----:B0-----:R-:W0:Y:S01]  /*7bd0*/  LDC R10, c[0x0][0x38c] ;  /* 0x0000e300ff0a7b82 */ /* 0x001e220000000800 */
[----:B------:R-:W5:Y:S01]  /*7be0*/  LDCU UR4, c[0x0][0x394] ;  /* 0x00007280ff0477ac */ /* 0x000f620008000800 */
[----:B------:R-:W-:Y:S01]  /*7bf0*/  BSSY.RECONVERGENT B1, `(.L_x_111) ;  /* 0x00000ce000017945 */ /* 0x000fe20003800200 */
[----:B------:R-:W1:Y:S01]  /*7c00*/  LDCU UR5, c[0x0][0x3a4] ;  /* 0x00007480ff0577ac */ /* 0x000e620008000800 */
[----:B-----5:R-:W-:Y:S01]  /*7c10*/  IMAD R11, RZ, RZ, -UR4 ;  /* 0x80000004ff0b7e24 */ /* 0x020fe2000f8e02ff */
[----:B------:R-:W5:Y:S01]  /*7c20*/  LDCU UR4, c[0x0][0x3a8] ;  /* 0x00007500ff0477ac */ /* 0x000f620008000800 */
[----:B-1--4-:R-:W-:Y:S01]  /*7c30*/  IMAD.U32 R20, RZ, RZ, UR5 ;  /* 0x00000005ff147e24 */ /* 0x012fe2000f8e00ff */
[----:B0-----:R-:W-:Y:S01]  /*7c40*/  IABS R13, R10 ;  /* 0x0000000a000d7213 */ /* 0x001fe20000000000 */
[----:B------:R-:W0:Y:S03]  /*7c50*/  LDCU UR5, c[0x0][0x3dc] ;  /* 0x00007b80ff0577ac */ /* 0x000e260008000800 */
[----:B------:R-:W1:Y:S01]  /*7c60*/  I2F.RP R12, R13 ;  /* 0x0000000d000c7306 */ /* 0x000e620000209400 */
[----:B------:R-:W-:Y:S01]  /*7c70*/  LEA R2, R11, R20, 0x1 ;  /* 0x000000140b027211 */ /* 0x000fe200078e08ff */
[----:B------:R-:W-:Y:S03]  /*7c80*/  BAR.SYNC.DEFER_BLOCKING 0x0 ;  /* 0x0000000000007b1d */ /* 0x000fe60000010000 */
[----:B------:R-:W-:Y:S01]  /*7c90*/  ISETP.GE.AND P1, PT, R2, RZ, PT ;  /* 0x000000ff0200720c */ /* 0x000fe20003f26270 */
[----:B-----5:R-:W-:-:S02]  /*7ca0*/  UIADD3 UR4, UPT, UPT, UR4, -0x1, URZ ;  /* 0xffffffff04047890 */ /* 0x020fc4000fffe0ff */
[----:B-1----:R-:W1:Y:S02]  /*7cb0*/  MUFU.RCP R12, R12 ;  /* 0x0000000c000c7308 */ /* 0x002e640000001000 */
[----:B-1----:R-:W-:-:S06]  /*7cc0*/  VIADD R8, R12, 0xffffffe ;  /* 0x0ffffffe0c087836 */ /* 0x002fcc0000000000 */
[----:B------:R1:W4:Y:S02]  /*7cd0*/  F2I.FTZ.U32.TRUNC.NTZ R9, R8 ;  /* 0x0000000800097305 */ /* 0x000324000021f000 */
[----:B-1----:R-:W-:Y:S02]  /*7ce0*/  IMAD.MOV.U32 R8, RZ, RZ, RZ ;  /* 0x000000ffff087224 */ /* 0x002fe400078e00ff */
[----:B----4-:R-:W-:-:S04]  /*7cf0*/  IMAD.MOV R14, RZ, RZ, -R9 ;  /* 0x000000ffff0e7224 */ /* 0x010fc800078e0a09 */
[----:B------:R-:W-:Y:S01]  /*7d00*/  IMAD R11, R14, R13, RZ ;  /* 0x0000000d0e0b7224 */ /* 0x000fe200078e02ff */
[----:B------:R-:W-:-:S03]  /*7d10*/  IABS R14, R2 ;  /* 0x00000002000e7213 */ /* 0x000fc60000000000 */
[----:B------:R-:W-:-:S04]  /*7d20*/  IMAD.HI.U32 R12, R9, R11, R8 ;  /* 0x0000000b090c7227 */ /* 0x000fc800078e0008 */
[----:B------:R-:W-:-:S04]  /*7d30*/  IMAD.MOV.U32 R9, RZ, RZ, R14 ;  /* 0x000000ffff097224 */ /* 0x000fc800078e000e */
[----:B------:R-:W-:-:S04]  /*7d40*/  IMAD.HI.U32 R8, R12, R9, RZ ;  /* 0x000000090c087227 */ /* 0x000fc800078e00ff */
[----:B------:R-:W-:-:S04]  /*7d50*/  IMAD.MOV R8, RZ, RZ, -R8 ;  /* 0x000000ffff087224 */ /* 0x000fc800078e0a08 */
[C---:B------:R-:W-:Y:S02]  /*7d60*/  IMAD R8, R13.reuse, R8, R9 ;  /* 0x000000080d087224 */ /* 0x040fe400078e0209 */
[----:B------:R-:W1:Y:S03]  /*7d70*/  LDC R9, c[0x0][0x3d4] ;  /* 0x0000f500ff097b82 */ /* 0x000e660000000800 */
[----:B------:R-:W-:-:S13]  /*7d80*/  ISETP.GT.U32.AND P0, PT, R13, R8, PT ;  /* 0x000000080d00720c */ /* 0x000fda0003f04070 */
[----:B------:R-:W-:-:S05]  /*7d90*/  @!P0 IMAD.IADD R8, R8, 0x1, -R13 ;  /* 0x0000000108088824 */ /* 0x000fca00078e0a0d */
[----:B------:R-:W-:Y:S01]  /*7da0*/  ISETP.GT.U32.AND P0, PT, R13, R8, PT ;  /* 0x000000080d00720c */ /* 0x000fe20003f04070 */
[----:B-1----:R-:W-:-:S04]  /*7db0*/  IMAD R2, R10, UR4, -R9 ;  /* 0x000000040a027c24 */ /* 0x002fc8000f8e0a09 */
[----:B0-----:R-:W-:-:S08]  /*7dc0*/  VIADD R2, R2, UR5 ;  /* 0x0000000502027c36 */ /* 0x001fd00008000000 */
[----:B------:R-:W-:Y:S01]  /*7dd0*/  @!P0 IMAD.IADD R8, R8, 0x1, -R13 ;  /* 0x0000000108088824 */ /* 0x000fe200078e0a0d */
[----:B------:R-:W-:-:S04]  /*7de0*/  ISETP.NE.AND P0, PT, R10, RZ, PT ;  /* 0x000000ff0a00720c */ /* 0x000fc80003f05270 */
[----:B------:R-:W-:-:S09]  /*7df0*/  @!P1 IADD3 R8, PT, PT, -R8, RZ, RZ ;  /* 0x000000ff08089210 */ /* 0x000fd20007ffe1ff */
[----:B------:R-:W-:Y:S01]  /*7e00*/  @!P0 LOP3.LUT R8, RZ, R10, RZ, 0x33, !PT ;  /* 0x0000000aff088212 */ /* 0x000fe200078e33ff */
[----:B------:R-:W-:Y:S06]  /*7e10*/  @P2 BRA `(.L_x_112) ;  /* 0x0000000800ac2947 */ /* 0x000fec0003800000 */
[----:B------:R-:W-:Y:S01]  /*7e20*/  LOP3.LUT R11, RZ, R7, RZ, 0x33, !PT ;  /* 0x00000007ff0b7212 */ /* 0x000fe200078e33ff */
[----:B------:R-:W-:Y:S01]  /*7e30*/  VIADD R13, R5, UR13 ;  /* 0x0000000d050d7c36 */ /* 0x000fe20008000000 */
[----:B------:R-:W-:Y:S01]  /*7e40*/  LOP3.LUT R9, R7, 0x20, RZ, 0xfc, !PT ;  /* 0x0000002007097812 */ /* 0x000fe200078efcff */
[----:B------:R-:W-:Y:S01]  /*7e50*/  IMAD R2, R5, R20, R2 ;  /* 0x0000001405027224 */ /* 0x000fe200078e0202 */
[----:B------:R-:W-:Y:S01]  /*7e60*/  LOP3.LUT R12, R7, 0x60, RZ, 0xfc, !PT ;  /* 0x00000060070c7812 */ /* 0x000fe200078efcff */
[----:B------:R-:W-:Y:S01]  /*7e70*/  IMAD.IADD R10, R11, 0x1, R8 ;  /* 0x000000010b0a7824 */ /* 0x000fe200078e0208 */
[----:B------:R-:W-:Y:S01]  /*7e80*/  LOP3.LUT R11, R7, 0x40, RZ, 0xfc, !PT ;  /* 0x00000040070b7812 */ /* 0x000fe200078efcff */
[----:B------:R-:W-:-:S03]  /*7e90*/  IMAD R13, R13, R0, UR13 ;  /* 0x0000000d0d0d7e24 */ /* 0x000fc6000f8e0200 */
[----:B--23--:R-:W-:-:S07]  /*7ea0*/  LOP3.LUT R23, R10, 0x60, RZ, 0xc0, !PT ;  /* 0x000000600a177812 */ /* 0x00cfce00078ec0ff */
.L_x_122:
[----:B0-----:R-:W0:Y:S01]  /*7eb0*/  LDC R14, c[0x0][0x3b8] ;  /* 0x0000ee00ff0e7b82 */ /* 0x001e220000000800 */
[----:B-1----:R-:W1:Y:S01]  /*7ec0*/  LDCU UR5, c[0x0][0x390] ;  /* 0x00007200ff0577ac */ /* 0x002e620008000800 */
[----:B------:R-:W-:Y:S01]  /*7ed0*/  ISETP.GE.AND P0, PT, R7, R8, PT ;  /* 0x000000080700720c */ /* 0x000fe20003f06270 */
[----:B------:R-:W-:Y:S01]  /*7ee0*/  BSSY.RECONVERGENT B0, `(.L_x_113) ;  /* 0x0000099000007945 */ /* 0x000fe20003800200 */
[----:B-1----:R-:W-:Y:S02]  /*7ef0*/  IMAD.U32 R6, RZ, RZ, UR5 ;  /* 0x00000005ff067e24 */ /* 0x002fe4000f8e00ff */
[----:B0-----:R-:W-:-:S05]  /*7f00*/  IMAD.IADD R5, R5, 0x1, R14 ;  /* 0x0000000105057824 */ /* 0x001fca00078e020e */
[----:B------:R-:W-:-:S04]  /*7f10*/  ISETP.GE.AND P1, PT, R5, R6, PT ;  /* 0x000000060500720c */ /* 0x000fc80003f26270 */
[----:B--2---:R-:W-:Y:S09]  /*7f20*/  @P0 BRA `(.L_x_114) ;  /* 0x0000000800500947 */ /* 0x004ff20003800000 */
[----:B------:R-:W-:Y:S01]  /*7f30*/  ISETP.NE.AND P0, PT, R23, 0x60, PT ;  /* 0x000000601700780c */ /* 0x000fe20003f05270 */
[----:B------:R-:W-:Y:S01]  /*7f40*/  BSSY.RECONVERGENT B2, `(.L_x_115) ;  /* 0x0000018000027945 */ /* 0x000fe20003800200 */
[----:B------:R-:W-:-:S11]  /*7f50*/  MOV R15, R7 ;  /* 0x00000007000f7202 */ /* 0x000fd60000000f00 */
        /* <DEDUP_REMOVED lines=20> */
[----:B------:R-:W-:-:S03]  /*80a0*/  IMAD.MOV.U32 R15, RZ, RZ, R12 ;  /* 0x000000ffff0f7224 */ /* 0x000fc600078e000c */
[----:B--2---:R2:W-:Y:S04]  /*80b0*/  STS [R19+0x100], R16 ;  /* 0x0001001013007388 */ /* 0x0045e80000000800 */
.L_x_116:
[----:B------:R-:W-:Y:S05]  /*80c0*/  BSYNC.RECONVERGENT B2 ;  /* 0x0000000000027941 */ /* 0x000fea0003800200 */
.L_x_115:
[----:B------:R-:W-:-:S13]  /*80d0*/  ISETP.GE.U32.AND P0, PT, R10, 0x60, PT ;  /* 0x000000600a00780c */ /* 0x000fda0003f06070 */
[----:B------:R-:W-:Y:S05]  /*80e0*/  @!P0 BRA `(.L_x_114) ;  /* 0x0000000400e08947 */ /* 0x000fea0003800000 */
[----:B--2---:R-:W-:Y:S01]  /*80f0*/  IADD3 R16, PT, PT, R8, -R15, RZ ;  /* 0x8000000f08107210 */ /* 0x004fe20007ffe0ff */
[----:B------:R-:W-:Y:S01]  /*8100*/  BSSY.RECONVERGENT B2, `(.L_x_117) ;  /* 0x0000040000027945 */ /* 0x000fe20003800200 */
[----:B------:R-:W-:Y:S02]  /*8110*/  PLOP3.LUT P0, PT, PT, PT, PT, 0x80, 0x8 ;  /* 0x000000000008781c */ /* 0x000fe40003f0f070 */
[----:B------:R-:W-:-:S13]  /*8120*/  ISETP.GT.AND P2, PT, R16, 0x180, PT ;  /* 0x000001801000780c */ /* 0x000fda0003f44270 */
[----:B------:R-:W-:Y:S05]  /*8130*/  @!P2 BRA `(.L_x_118) ;  /* 0x0000000000f0a947 */ /* 0x000fea0003800000 */
[----:B------:R-:W2:Y:S01]  /*8140*/  S2R R17, SR_CgaCtaId ;  /* 0x0000000000117919 */ /* 0x000ea20000008800 */
[----:B------:R-:W-:Y:S01]  /*8150*/  MOV R22, 0x400 ;  /* 0x0000040000167802 */ /* 0x000fe20000000f00 */
[----:B------:R-:W-:Y:S01]  /*8160*/  VIADD R24, R8, 0xfffffe80 ;  /* 0xfffffe8008187836 */ /* 0x000fe20000000000 */
[----:B------:R-:W-:Y:S02]  /*8170*/  PLOP3.LUT P0, PT, PT, PT, PT, 0x8, 0x80 ;  /* 0x000000000080781c */ /* 0x000fe40003f0e170 */
[----:B--2---:R-:W-:-:S11]  /*8180*/  LEA R22, R17, R22, 0x18 ;  /* 0x0000001611167211 */ /* 0x004fd600078ec0ff */
.L_x_119:
[----:B--2---:R-:W2:Y:S01]  /*8190*/  LDC.64 R16, c[0x0][0x380] ;  /* 0x0000e000ff107b82 */ /* 0x004ea20000000a00 */
[----:B------:R-:W-:-:S04]  /*81a0*/  IMAD.IADD R21, R15, 0x1, R2 ;  /* 0x000000010f157824 */ /* 0x000fc800078e0202 */
[----:B--2---:R-:W-:-:S05]  /*81b0*/  IMAD.WIDE R20, R21, 0x4, R16 ;  /* 0x0000000415147825 */ /* 0x004fca00078e0210 */
[----:B------:R-:W2:Y:S01]  /*81c0*/  LDG.E.STRONG.SYS R25, desc[UR10][R20.64] ;  /* 0x0000000a14197981 */ /* 0x000ea2000c1f5900 */
[----:B01----:R-:W-:-:S04]  /*81d0*/  IMAD.IADD R19, R15, 0x1, R13 ;  /* 0x000000010f137824 */ /* 0x003fc800078e020d */
[----:B------:R-:W-:-:S05]  /*81e0*/  IMAD R26, R19, 0x4, R22 ;  /* 0x00000004131a7824 */ /* 0x000fca00078e0216 */
[----:B--2---:R0:W-:Y:S04]  /*81f0*/  STS [R26], R25 ;  /* 0x000000191a007388 */ /* 0x0041e80000000800 */
[----:B------:R-:W2:Y:S04]  /*8200*/  LDG.E.STRONG.SYS R27, desc[UR10][R20.64+0x80] ;  /* 0x0000800a141b7981 */ /* 0x000ea8000c1f5900 */
[----:B--2---:R1:W-:Y:S04]  /*8210*/  STS [R26+0x80], R27 ;  /* 0x0000801b1a007388 */ /* 0x0043e80000000800 */
[----:B------:R-:W2:Y:S01]  /*8220*/  LDG.E.STRONG.SYS R29, desc[UR10][R20.64+0x100] ;  /* 0x0001000a141d7981 */ /* 0x000ea2000c1f5900 */
[----:B------:R-:W-:-:S05]  /*8230*/  VIADD R28, R15, 0x80 ;  /* 0x000000800f1c7836 */ /* 0x000fca0000000000 */
[----:B------:R-:W-:Y:S01]  /*8240*/  IADD3 R19, PT, PT, R28, R2, RZ ;  /* 0x000000021c137210 */ /* 0x000fe20007ffe0ff */
[----:B--2---:R-:W-:Y:S04]  /*8250*/  STS [R26+0x100], R29 ;  /* 0x0001001d1a007388 */ /* 0x004fe80000000800 */
[----:B------:R-:W2:Y:S01]  /*8260*/  LDG.E.STRONG.SYS R31, desc[UR10][R20.64+0x180] ;  /* 0x0001800a141f7981 */ /* 0x000ea2000c1f5900 */
[----:B------:R-:W-:-:S04]  /*8270*/  IMAD.WIDE R18, R19, 0x4, R16 ;  /* 0x0000000413127825 */ /* 0x000fc800078e0210 */
[----:B0-----:R-:W-:Y:S01]  /*8280*/  IMAD.IADD R25, R28, 0x1, R13 ;  /* 0x000000011c197824 */ /* 0x001fe200078e020d */
[----:B--2---:R0:W-:Y:S04]  /*8290*/  STS [R26+0x180], R31 ;  /* 0x0001801f1a007388 */ /* 0x0041e80000000800 */
[----:B------:R-:W2:Y:S01]  /*82a0*/  LDG.E.STRONG.SYS R30, desc[UR10][R18.64] ;  /* 0x0000000a121e7981 */ /* 0x000ea2000c1f5900 */
[----:B------:R-:W-:-:S05]  /*82b0*/  IMAD R25, R25, 0x4, R22 ;  /* 0x0000000419197824 */ /* 0x000fca00078e0216 */
[----:B--2---:R-:W-:Y:S04]  /*82c0*/  STS [R25], R30 ;  /* 0x0000001e19007388 */ /* 0x004fe80000000800 */
[----:B------:R-:W2:Y:S04]  /*82d0*/  LDG.E.STRONG.SYS R28, desc[UR10][R18.64+0x80] ;  /* 0x0000800a121c7981 */ /* 0x000ea8000c1f5900 */
[----:B--2---:R2:W-:Y:S04]  /*82e0*/  STS [R25+0x80], R28 ;  /* 0x0000801c19007388 */ /* 0x0045e80000000800 */
[----:B------:R-:W3:Y:S01]  /*82f0*/  LDG.E.STRONG.SYS R32, desc[UR10][R18.64+0x100] ;  /* 0x0001000a12207981 */ /* 0x000ee2000c1f5900 */
[----:B-1----:R-:W-:-:S04]  /*8300*/  VIADD R27, R15, 0x100 ;  /* 0x000001000f1b7836 */ /* 0x002fc80000000000 */
[----:B------:R-:W-:Y:S01]  /*8310*/  IMAD.IADD R21, R27, 0x1, R2 ;  /* 0x000000011b157824 */ /* 0x000fe200078e0202 */
[----:B---3--:R-:W-:Y:S04]  /*8320*/  STS [R25+0x100], R32 ;  /* 0x0001002019007388 */ /* 0x008fe80000000800 */
[----:B------:R-:W3:Y:S01]  /*8330*/  LDG.E.STRONG.SYS R34, desc[UR10][R18.64+0x180] ;  /* 0x0001800a12227981 */ /* 0x000ee2000c1f5900 */
[----:B------:R-:W-:-:S04]  /*8340*/  IMAD.WIDE R20, R21, 0x4, R16 ;  /* 0x0000000415147825 */ /* 0x000fc800078e0210 */
[----:B------:R-:W-:Y:S01]  /*8350*/  IMAD.IADD R27, R27, 0x1, R13 ;  /* 0x000000011b1b7824 */ /* 0x000fe200078e020d */
[----:B---3--:R1:W-:Y:S04]  /*8360*/  STS [R25+0x180], R34 ;  /* 0x0001802219007388 */ /* 0x0083e80000000800 */
[----:B0-----:R-:W3:Y:S01]  /*8370*/  LDG.E.STRONG.SYS R26, desc[UR10][R20.64] ;  /* 0x0000000a141a7981 */ /* 0x001ee2000c1f5900 */
[----:B------:R-:W-:-:S05]  /*8380*/  LEA R27, R27, R22, 0x2 ;  /* 0x000000161b1b7211 */ /* 0x000fca00078e10ff */
[----:B---3--:R0:W-:Y:S04]  /*8390*/  STS [R27], R26 ;  /* 0x0000001a1b007388 */ /* 0x0081e80000000800 */
[----:B--2---:R-:W2:Y:S04]  /*83a0*/  LDG.E.STRONG.SYS R28, desc[UR10][R20.64+0x80] ;  /* 0x0000800a141c7981 */ /* 0x004ea8000c1f5900 */
[----:B--2---:R2:W-:Y:S04]  /*83b0*/  STS [R27+0x80], R28 ;  /* 0x0000801c1b007388 */ /* 0x0045e80000000800 */
[----:B------:R-:W3:Y:S01]  /*83c0*/  LDG.E.STRONG.SYS R18, desc[UR10][R20.64+0x100] ;  /* 0x0001000a14127981 */ /* 0x000ee2000c1f5900 */
[----:B------:R-:W-:-:S04]  /*83d0*/  VIADD R19, R15, 0x180 ;  /* 0x000001800f137836 */ /* 0x000fc80000000000 */
[----:B-1----:R-:W-:Y:S01]  /*83e0*/  IMAD.IADD R25, R19, 0x1, R2 ;  /* 0x0000000113197824 */ /* 0x002fe200078e0202 */
[----:B---3--:R2:W-:Y:S04]  /*83f0*/  STS [R27+0x100], R18 ;  /* 0x000100121b007388 */ /* 0x0085e80000000800 */
[----:B------:R-:W3:Y:S01]  /*8400*/  LDG.E.STRONG.SYS R30, desc[UR10][R20.64+0x180] ;  /* 0x0001800a141e7981 */ /* 0x000ee2000c1f5900 */
        /* <DEDUP_REMOVED lines=11> */
[----:B------:R-:W-:-:S05]  /*84c0*/  VIADD R15, R15, 0x200 ;  /* 0x000002000f0f7836 */ /* 0x000fca0000000000 */
[----:B------:R-:W-:Y:S01]  /*84d0*/  ISETP.GE.AND P2, PT, R15, R24, PT ;  /* 0x000000180f00720c */ /* 0x000fe20003f46270 */
[----:B---3--:R2:W-:-:S12]  /*84e0*/  STS [R26+0x180], R29 ;  /* 0x0001801d1a007388 */ /* 0x0085d80000000800 */
[----:B------:R-:W-:Y:S05]  /*84f0*/  @!P2 BRA `(.L_x_119) ;  /* 0xfffffffc0024a947 */ /* 0x000fea000383ffff */
.L_x_118:
[----:B------:R-:W-:Y:S05]  /*8500*/  BSYNC.RECONVERGENT B2 ;  /* 0x0000000000027941 */ /* 0x000fea0003800200 */
.L_x_117:
[----:B------:R-:W-:Y:S01]  /*8510*/  IADD3 R16, PT, PT, R8, -R15, RZ ;  /* 0x8000000f08107210 */ /* 0x000fe20007ffe0ff */
[----:B------:R-:W-:Y:S03]  /*8520*/  BSSY.RECONVERGENT B2, `(.L_x_120) ;  /* 0x0000022000027945 */ /* 0x000fe60003800200 */
        /* <DEDUP_REMOVED lines=19> */
[----:B------:R-:W-:-:S04]  /*8660*/  IMAD.WIDE R16, R27, 0x4, R16 ;  /* 0x000000041b107825 */ /* 0x000fc800078e0210 */
[----:B------:R-:W-:Y:S01]  /*8670*/  IMAD.IADD R25, R25, 0x1, R13 ;  /* 0x0000000119197824 */ /* 0x000fe200078e020d */
        /* <DEDUP_REMOVED lines=9> */
[----:B------:R-:W-:-:S02]  /*8710*/  PLOP3.LUT P0, PT, PT, PT, PT, 0x8, 0x80 ;  /* 0x000000000080781c */ /* 0x000fc40003f0e170 */
[----:B------:R-:W-:Y:S01]  /*8720*/  IADD3 R15, PT, PT, R15, 0x100, RZ ;  /* 0x000001000f0f7810 */ /* 0x000fe20007ffe0ff */
[----:B--2---:R3:W-:Y:S10]  /*8730*/  STS [R20+0x180], R29 ;  /* 0x0001801d14007388 */ /* 0x0047f40000000800 */
.L_x_121:
[----:B------:R-:W-:Y:S05]  /*8740*/  BSYNC.RECONVERGENT B2 ;  /* 0x0000000000027941 */ /* 0x000fea0003800200 */
.L_x_120:
        /* <DEDUP_REMOVED lines=18> */
.L_x_114:
[----:B------:R-:W-:Y:S05]  /*8870*/  BSYNC.RECONVERGENT B0 ;  /* 0x0000000000007941 */ /* 0x000fea0003800200 */
.L_x_113:
[----:B------:R-:W3:Y:S01]  /*8880*/  LDCU UR5, c[0x0][0x3a4] ;  /* 0x00007480ff0577ac */ /* 0x000ee20008000800 */
[----:B------:R-:W-:Y:S02]  /*8890*/  IMAD R13, R0, R14, R13 ;  /* 0x0000000e000d7224 */ /* 0x000fe400078e020d */
[----:B---34-:R-:W-:-:S04]  /*88a0*/  IMAD.U32 R20, RZ, RZ, UR5 ;  /* 0x00000005ff147e24 */ /* 0x018fc8000f8e00ff */
[----:B------:R-:W-:Y:S01]  /*88b0*/  IMAD R2, R20, R14, R2 ;  /* 0x0000000e14027224 */ /* 0x000fe200078e0202 */
[----:B------:R-:W-:Y:S06]  /*88c0*/  @!P1 BRA `(.L_x_122) ;  /* 0xfffffff400789947 */ /* 0x000fec000383ffff */
.L_x_112:
[----:B------:R-:W-:Y:S05]  /*88d0*/  BSYNC.RECONVERGENT B1 ;  /* 0x0000000000017941 */ /* 0x000fea0003800200 */
.L_x_111:
[----:B------:R-:W4:Y:S02]  /*88e0*/  LDCU UR8, c[0x0][0x3d4] ;  /* 0x00007a80ff0877ac */ /* 0x000f240008000800 */
[----:B----4-:R-:W-:Y:S01]  /*88f0*/  UISETP.GE.AND UP0, UPT, UR8, 0x1, UPT ;  /* 0x000000010800788c */ /* 0x010fe2000bf06270 */
[----:B------:R-:W-:Y:S08]  /*8900*/  BAR.SYNC.DEFER_BLOCKING 0x0 ;  /* 0x0000000000007b1d */ /* 0x000ff00000010000 */
[----:B------:R-:W-:Y:S05]  /*8910*/  BRA.U !UP0, `(.L_x_123) ;  /* 0x0000002d08387547 */ /* 0x000fea000b800000 */
[----:B------:R-:W4:Y:S01]  /*8920*/  LDC R7, c[0x0][0x38c] ;  /* 0x0000e300ff077b82 */ /* 0x000f220000000800 */
[----:B------:R-:W5:Y:S01]  /*8930*/  LDCU UR8, c[0x0][0x398] ;  /* 0x00007300ff0877ac */ /* 0x000f620008000800 */
[----:B------:R-:W-:Y:S01]  /*8940*/  IMAD.IADD R2, R4, 0x1, R3 ;  /* 0x0000000104027824 */ /* 0x000fe200078e0203 */
[-C--:B------:R-:W-:Y:S01]  /*8950*/  LOP3.LUT R5, RZ, R20.reuse, RZ, 0x33, !PT ;  /* 0x00000014ff057212 */ /* 0x080fe200078e33ff */
[----:B------:R-:W0:Y:S02]  /*8960*/  LDCU UR5, c[0x0][0x3dc] ;  /* 0x00007b80ff0577ac */ /* 0x000e240008000800 */
[----:B------:R-:W-:Y:S01]  /*8970*/  IMAD R2, R3, R20, R2 ;  /* 0x0000001403027224 */ /* 0x000fe200078e0202 */
[----:B0-----:R-:W-:Y:S01]  /*8980*/  USHF.R.S32.HI UR5, URZ, 0x1f, UR5 ;  /* 0x0000001fff057899 */ /* 0x001fe20008011405 */
[C---:B----4-:R-:W-:Y:S01]  /*8990*/  R2UR UR6, R7.reuse ;  /* 0x00000000070672ca */ /* 0x050fe200000e0000 */
[C---:B------:R-:W-:Y:S02]  /*89a0*/  IMAD R4, R7.reuse, UR4, R4 ;  /* 0x0000000407047c24 */ /* 0x040fe4000f8e0204 */
[----:B------:R-:W-:-:S02]  /*89b0*/  IMAD R2, R7, UR4, R2 ;  /* 0x0000000407027c24 */ /* 0x000fc4000f8e0202 */
[--C-:B------:R-:W-:Y:S02]  /*89c0*/  IMAD R7, R3, R20, R4.reuse ;  /* 0x0000001403077224 */ /* 0x100fe400078e0204 */
[----:B-----5:R-:W-:Y:S02]  /*89d0*/  IMAD R3, R5, UR8, R4 ;  /* 0x0000000805037c24 */ /* 0x020fe4000f8e0204 */
[----:B------:R-:W-:Y:S01]  /*89e0*/  IMAD R4, R6, UR13, RZ ;  /* 0x0000000d06047c24 */ /* 0x000fe2000f8e02ff */
[----:B------:R-:W-:Y:S01]  /*89f0*/  IADD3 R6, PT, PT, R7, -UR8, RZ ;  /* 0x8000000807067c10 */ /* 0x000fe2000fffe0ff */
[----:B------:R-:W-:Y:S02]  /*8a00*/  IMAD.MOV.U32 R5, RZ, RZ, RZ ;  /* 0x000000ffff057224 */ /* 0x000fe400078e00ff */
[----:B------:R-:W-:Y:S01]  /*8a10*/  IMAD.IADD R7, R3, 0x1, R20 ;  /* 0x0000000103077824 */ /* 0x000fe200078e0214 */
[----:B------:R-:W-:Y:S01]  /*8a20*/  UIADD3 UR6, UPT, UPT, UR8, UR6, URZ ;  /* 0x0000000608067290 */ /* 0x000fe2000fffe0ff */
[----:B------:R-:W-:-:S02]  /*8a30*/  IMAD R8, R20, 0x2, R3 ;  /* 0x0000000214087824 */ /* 0x000fc400078e0203 */
[C-C-:B------:R-:W-:Y:S02]  /*8a40*/  IMAD R9, R20.reuse, 0x4, R3.reuse ;  /* 0x0000000414097824 */ /* 0x140fe400078e0203 */
[C-C-:B------:R-:W-:Y:S02]  /*8a50*/  IMAD R10, R20.reuse, 0x5, R3.reuse ;  /* 0x00000005140a7824 */ /* 0x140fe400078e0203 */
[C-C-:B------:R-:W-:Y:S02]  /*8a60*/  IMAD R11, R20.reuse, 0x6, R3.reuse ;  /* 0x00000006140b7824 */ /* 0x140fe400078e0203 */
[C-C-:B------:R-:W-:Y:S02]  /*8a70*/  IMAD R12, R20.reuse, 0x7, R3.reuse ;  /* 0x00000007140c7824 */ /* 0x140fe400078e0203 */
[C-C-:B------:R-:W-:Y:S02]  /*8a80*/  IMAD R13, R20.reuse, 0x8, R3.reuse ;  /* 0x00000008140d7824 */ /* 0x140fe400078e0203 */
[----:B------:R-:W-:-:S02]  /*8a90*/  IMAD R14, R20, 0x9, R3 ;  /* 0x00000009140e7824 */ /* 0x000fc400078e0203 */
[C-C-:B------:R-:W-:Y:S02]  /*8aa0*/  IMAD R15, R20.reuse, 0xa, R3.reuse ;  /* 0x0000000a140f7824 */ /* 0x140fe400078e0203 */
[C-C-:B--2---:R-:W-:Y:S02]  /*8ab0*/  IMAD R16, R20.reuse, 0xb, R3.reuse ;  /* 0x0000000b14107824 */ /* 0x144fe400078e0203 */
[C-C-:B------:R-:W-:Y:S02]  /*8ac0*/  IMAD R17, R20.reuse, 0xc, R3.reuse ;  /* 0x0000000c14117824 */ /* 0x140fe400078e0203 */
[C-C-:B-1----:R-:W-:Y:S02]  /*8ad0*/  IMAD R18, R20.reuse, 0xd, R3.reuse ;  /* 0x0000000d14127824 */ /* 0x142fe400078e0203 */
[----:B------:R-:W-:-:S07]  /*8ae0*/  IMAD R19, R20, 0xe, R3 ;  /* 0x0000000e14137824 */ /* 0x000fce00078e0203 */
.L_x_149:
[----:B0--3--:R-:W0:Y:S01]  /*8af0*/  S2R R21, SR_TID.X ;  /* 0x0000000000157919 */ /* 0x009e220000002100 */
[----:B-1----:R-:W1:Y:S01]  /*8b00*/  LDC R24, c[0x0][0x398] ;  /* 0x0000e600ff187b82 */ /* 0x002e620000000800 */
[----:B--2---:R-:W2:Y:S01]  /*8b10*/  LDCU UR13, c[0x0][0x398] ;  /* 0x00007300ff0d77ac */ /* 0x004ea20008000800 */
[----:B------:R-:W-:Y:S06]  /*8b20*/  BSSY.RECONVERGENT B0, `(.L_x_124) ;  /* 0x0000038000007945 */ /* 0x000fec0003800200 */
[----:B------:R-:W3:Y:S01]  /*8b30*/  LDC R22, c[0x0][0x3a8] ;  /* 0x0000ea00ff167b82 */ /* 0x000ee20000000800 */
[----:B--2---:R-:W-:Y:S01]  /*8b40*/  ISETP.LE.AND P0, PT, RZ, UR13, PT ;  /* 0x0000000dff007c0c */ /* 0x004fe2000bf03270 */
[----:B-1----:R-:W-:-:S05]  /*8b50*/  VIADD R24, R24, 0x1 ;  /* 0x0000000118187836 */ /* 0x002fca0000000000 */
[----:B------:R-:W-:Y:S02]  /*8b60*/  LEA R20, R24, R5, 0x1 ;  /* 0x0000000518147211 */ /* 0x000fe400078e08ff */
[C---:B0-----:R-:W-:Y:S02]  /*8b70*/  ISETP.GE.U32.AND P2, PT, R21.reuse, R4, PT ;  /* 0x000000041500720c */ /* 0x041fe40003f46070 */
[----:B---3--:R-:W-:Y:S02]  /*8b80*/  ISETP.GT.AND P1, PT, R22, 0x1, PT ;  /* 0x000000011600780c */ /* 0x008fe40003f24270 */
[----:B------:R-:W-:-:S09]  /*8b90*/  ISETP.GE.U32.OR P0, PT, R21, R20, !P0 ;  /* 0x000000141500720c */ /* 0x000fd20004706470 */
[----:B----4-:R-:W-:Y:S05]  /*8ba0*/  @P2 BRA `(.L_x_125) ;  /* 0x0000000000bc2947 */ /* 0x010fea0003800000 */
[----:B------:R-:W0:Y:S01]  /*8bb0*/  I2F.U32.RP R20, R24 ;  /* 0x0000001800147306 */ /* 0x000e220000209000 */
[----:B------:R-:W-:Y:S01]  /*8bc0*/  IMAD.MOV R25, RZ, RZ, -R24 ;  /* 0x000000ffff197224 */ /* 0x000fe200078e0a18 */
[----:B------:R-:W1:Y:S01]  /*8bd0*/  S2UR UR9, SR_CgaCtaId ;  /* 0x00000000000979c3 */ /* 0x000e620000008800 */
[----:B------:R-:W-:Y:S01]  /*8be0*/  UMOV UR4, 0x400 ;  /* 0x0000040000047882 */ /* 0x000fe20000000000 */
[----:B------:R-:W-:Y:S01]  /*8bf0*/  ISETP.NE.U32.AND P4, PT, R24, RZ, PT ;  /* 0x000000ff1800720c */ /* 0x000fe20003f85070 */
[----:B------:R-:W-:Y:S01]  /*8c00*/  UIADD3 UR8, UPT, UPT, UR4, 0xa000, URZ ;  /* 0x0000a00004087890 */ /* 0x000fe2000fffe0ff */
[----:B------:R-:W2:Y:S01]  /*8c10*/  LDCU UR12, c[0x0][0x3dc] ;  /* 0x00007b80ff0c77ac */ /* 0x000ea20008000800 */
[----:B------:R-:W3:Y:S01]  /*8c20*/  LDCU.64 UR16, c[0x0][0x380] ;  /* 0x00007000ff1077ac */ /* 0x000ee20008000a00 */
[----:B0-----:R-:W0:Y:S01]  /*8c30*/  MUFU.RCP R20, R20 ;  /* 0x0000001400147308 */ /* 0x001e220000001000 */
[----:B-1----:R-:W-:Y:S02]  /*8c40*/  ULEA UR8, UR9, UR8, 0x18 ;  /* 0x0000000809087291 */ /* 0x002fe4000f8ec0ff */
[----:B------:R-:W-:Y:S01]  /*8c50*/  ULEA UR4, UR9, UR4, 0x18 ;  /* 0x0000000409047291 */ /* 0x000fe2000f8ec0ff */
[----:B0-----:R-:W-:-:S02]  /*8c60*/  VIADD R22, R20, 0xffffffe ;  /* 0x0ffffffe14167836 */ /* 0x001fc40000000000 */
[----:B------:R-:W-:Y:S02]  /*8c70*/  IMAD R20, R4, R5, R21 ;  /* 0x0000000504147224 */ /* 0x000fe400078e0215 */
[----:B------:R0:W1:Y:S03]  /*8c80*/  F2I.FTZ.U32.TRUNC.NTZ R23, R22 ;  /* 0x0000001600177305 */ /* 0x000066000021f000 */
[----:B------:R-:W-:Y:S01]  /*8c90*/  LEA R20, R20, UR8, 0x2 ;  /* 0x0000000814147c11 */ /* 0x000fe2000f8e10ff */
[----:B------:R-:W4:Y:S01]  /*8ca0*/  LDCU UR8, c[0x0][0x3a0] ;  /* 0x00007400ff0877ac */ /* 0x000f220008000800 */
[----:B0-----:R-:W-:-:S04]  /*8cb0*/  IMAD.MOV.U32 R22, RZ, RZ, RZ ;  /* 0x000000ffff167224 */ /* 0x001fc800078e00ff */
[----:B------:R-:W0:Y:S01]  /*8cc0*/  LDS R20, [R20] ;  /* 0x0000000014147984 */ /* 0x000e220000000800 */
[----:B-1----:R-:W-:-:S04]  /*8cd0*/  IMAD R25, R25, R23, RZ ;  /* 0x0000001719197224 */ /* 0x002fc800078e02ff */
[----:B------:R-:W-:Y:S02]  /*8ce0*/  IMAD.HI.U32 R26, R23, R25, R22 ;  /* 0x00000019171a7227 */ /* 0x000fe400078e0016 */
[----:B------:R-:W4:Y:S04]  /*8cf0*/  LDC R22, c[0x0][0x3b0] ;  /* 0x0000ec00ff167b82 */ /* 0x000f280000000800 */
[----:B------:R-:W-:-:S04]  /*8d00*/  IMAD.HI.U32 R23, R26, R21, RZ ;  /* 0x000000151a177227 */ /* 0x000fc800078e00ff */
[----:B------:R-:W-:-:S04]  /*8d10*/  IMAD.MOV R25, RZ, RZ, -R23 ;  /* 0x000000ffff197224 */ /* 0x000fc800078e0a17 */
[----:B------:R-:W-:-:S05]  /*8d20*/  IMAD R25, R24, R25, R21 ;  /* 0x0000001918197224 */ /* 0x000fca00078e0215 */
[----:B------:R-:W-:-:S13]  /*8d30*/  ISETP.GE.U32.AND P2, PT, R25, R24, PT ;  /* 0x000000181900720c */ /* 0x000fda0003f46070 */
[----:B------:R-:W-:Y:S01]  /*8d40*/  @P2 IMAD.IADD R25, R25, 0x1, -R24 ;  /* 0x0000000119192824 */ /* 0x000fe200078e0a18 */
[----:B------:R-:W-:-:S04]  /*8d50*/  @P2 IADD3 R23, PT, PT, R23, 0x1, RZ ;  /* 0x0000000117172810 */ /* 0x000fc80007ffe0ff */
[----:B------:R-:W-:-:S13]  /*8d60*/  ISETP.GE.U32.AND P3, PT, R25, R24, PT ;  /* 0x000000181900720c */ /* 0x000fda0003f66070 */
[----:B------:R-:W-:Y:S01]  /*8d70*/  @P3 VIADD R23, R23, 0x1 ;  /* 0x0000000117173836 */ /* 0x000fe20000000000 */
[----:B------:R-:W-:-:S05]  /*8d80*/  @!P4 LOP3.LUT R23, RZ, R24, RZ, 0x33, !PT ;  /* 0x00000018ff17c212 */ /* 0x000fca00078e33ff */
[----:B------:R-:W-:Y:S02]  /*8d90*/  IMAD.MOV R25, RZ, RZ, -R23 ;  /* 0x000000ffff197224 */ /* 0x000fe400078e0a17 */
[----:B----4-:R-:W-:Y:S02]  /*8da0*/  IMAD R22, R23, UR8, R22 ;  /* 0x0000000817167c24 */ /* 0x010fe4000f8e0216 */
[C---:B------:R-:W-:Y:S02]  /*8db0*/  IMAD R25, R24.reuse, R25, R21 ;  /* 0x0000001918197224 */ /* 0x040fe400078e0215 */
[----:B------:R-:W-:Y:S02]  /*8dc0*/  IMAD.IADD R26, R24, 0x1, R23 ;  /* 0x00000001181a7824 */ /* 0x000fe400078e0217 */
[----:B------:R-:W-:Y:S02]  /*8dd0*/  IMAD.IADD R22, R25, 0x1, R22 ;  /* 0x0000000119167824 */ /* 0x000fe400078e0216 */
[----:B------:R-:W-:-:S03]  /*8de0*/  IMAD R25, R26, R0, R25 ;  /* 0x000000001a197224 */ /* 0x000fc600078e0219 */
[C---:B--2---:R-:W-:Y:S02]  /*8df0*/  IADD3 R23, P2, PT, R22.reuse, UR12, RZ ;  /* 0x0000000c16177c10 */ /* 0x044fe4000ff5e0ff */
[----:B------:R-:W-:Y:S01]  /*8e00*/  LEA R27, R25, UR4, 0x2 ;  /* 0x00000004191b7c11 */ /* 0x000fe2000f8e10ff */
[----:B------:R-:W1:Y:S01]  /*8e10*/  LDCU UR4, c[0x0][0x398] ;  /* 0x00007300ff0477ac */ /* 0x000e620008000800 */
[----:B------:R-:W-:Y:S02]  /*8e20*/  LEA.HI.X.SX32 R26, R22, UR5, 0x1, P2 ;  /* 0x00000005161a7c11 */ /* 0x000fe400090f0eff */
[C---:B---3--:R-:W-:Y:S01]  /*8e30*/  LEA R22, P2, R23.reuse, UR16, 0x2 ;  /* 0x0000001017167c11 */ /* 0x048fe2000f8410ff */
[----:B0-----:R0:W-:Y:S03]  /*8e40*/  STS [R27], R20 ;  /* 0x000000141b007388 */ /* 0x0011e60000000800 */
[----:B------:R-:W-:-:S05]  /*8e50*/  LEA.HI.X R23, R23, UR17, R26, 0x2, P2 ;  /* 0x0000001117177c11 */ /* 0x000fca00090f141a */
[----:B------:R-:W2:Y:S01]  /*8e60*/  LDG.E.STRONG.SYS R22, desc[UR10][R22.64] ;  /* 0x0000000a16167981 */ /* 0x000ea2000c1f5900 */
[----:B-1----:R-:W-:-:S05]  /*8e70*/  VIADD R25, R5, UR4 ;  /* 0x0000000405197c36 */ /* 0x002fca0008000000 */
[----:B------:R-:W-:-:S05]  /*8e80*/  LEA R25, R25, R27, 0x2 ;  /* 0x0000001b19197211 */ /* 0x000fca00078e10ff */
[----:B--2---:R0:W-:Y:S02]  /*8e90*/  STS [R25+0x4], R22 ;  /* 0x0000041619007388 */ /* 0x0041e40000000800 */
.L_x_125:
[----:B------:R-:W-:Y:S05]  /*8ea0*/  BSYNC.RECONVERGENT B0 ;  /* 0x0000000000007941 */ /* 0x000fea0003800200 */
.L_x_124:
[----:B------:R-:W-:Y:S01]  /*8eb0*/  BSSY.RECONVERGENT B0, `(.L_x_126) ;  /* 0x000015d000007945 */ /* 0x000fe20003800200 */
[----:B0-----:R-:W-:-:S03]  /*8ec0*/  SEL R22, R5, RZ, P1 ;  /* 0x000000ff05167207 */ /* 0x001fc60000800000 */
[----:B------:R-:W-:Y:S05]  /*8ed0*/  @P0 BRA `(.L_x_127) ;  /* 0x0000001400680947 */ /* 0x000fea0003800000 */
[----:B------:R-:W-:Y:S01]  /*8ee0*/  UISETP.GE.U32.AND UP0, UPT, UR13, 0xf, UPT ;  /* 0x0000000f0d00788c */ /* 0x000fe2000bf06070 */
[----:B------:R-:W-:-:S08]  /*8ef0*/  IMAD.IADD R34, R2, 0x1, -R22 ;  /* 0x0000000102227824 */ /* 0x000fd000078e0a16 */
[----:B------:R-:W-:Y:S05]  /*8f00*/  BRA.U !UP0, `(.L_x_128) ;  /* 0x0000000908d07547 */ /* 0x000fea000b800000 */
[----:B------:R-:W0:Y:S01]  /*8f10*/  LDC R20, c[0x0][0x3a4] ;  /* 0x0000e900ff147b82 */ /* 0x000e220000000800 */
[----:B------:R-:W-:Y:S01]  /*8f20*/  UMOV UR4, 0x400 ;  /* 0x0000040000047882 */ /* 0x000fe20000000000 */
[----:B------:R-:W-:Y:S01]  /*8f30*/  LOP3.LUT R28, R24, 0xfffffff0, RZ, 0xc0, !PT ;  /* 0xfffffff0181c7812 */ /* 0x000fe200078ec0ff */
[--C-:B------:R-:W-:Y:S01]  /*8f40*/  IMAD.IADD R24, R6, 0x1, -R22.reuse ;  /* 0x0000000106187824 */ /* 0x100fe200078e0a16 */
[-C--:B------:R-:W-:Y:S01]  /*8f50*/  IADD3 R29, PT, PT, R10, -R22.reuse, RZ ;  /* 0x800000160a1d7210 */ /* 0x080fe20007ffe0ff */
[--C-:B------:R-:W-:Y:S01]  /*8f60*/  IMAD.IADD R23, R7, 0x1, -R22.reuse ;  /* 0x0000000107177824 */ /* 0x100fe200078e0a16 */
[----:B------:R-:W-:Y:S01]  /*8f70*/  IADD3 R45, PT, PT, R16, -R22, RZ ;  /* 0x80000016102d7210 */ /* 0x000fe20007ffe0ff */
[--C-:B------:R-:W-:Y:S01]  /*8f80*/  IMAD.IADD R25, R8, 0x1, -R22.reuse ;  /* 0x0000000108197824 */ /* 0x100fe200078e0a16 */
[----:B------:R-:W1:Y:S01]  /*8f90*/  S2UR UR8, SR_CgaCtaId ;  /* 0x00000000000879c3 */ /* 0x000e620000008800 */
[--C-:B------:R-:W-:Y:S01]  /*8fa0*/  IMAD.IADD R26, R9, 0x1, -R22.reuse ;  /* 0x00000001091a7824 */ /* 0x100fe200078e0a16 */
[----:B------:R-:W-:Y:S01]  /*8fb0*/  ULEA UR9, UR6, 0x4, 0x2 ;  /* 0x0000000406097891 */ /* 0x000fe2000f8e10ff */
[--C-:B------:R-:W-:Y:S01]  /*8fc0*/  IMAD.IADD R35, R11, 0x1, -R22.reuse ;  /* 0x000000010b237824 */ /* 0x100fe200078e0a16 */
[----:B------:R-:W2:Y:S01]  /*8fd0*/  LDCU UR12, c[0x0][0x3dc] ;  /* 0x00007b80ff0c77ac */ /* 0x000ea20008000800 */
[----:B------:R-:W-:-:S02]  /*8fe0*/  IMAD.IADD R37, R12, 0x1, -R22 ;  /* 0x000000010c257824 */ /* 0x000fc400078e0a16 */
[--C-:B------:R-:W-:Y:S01]  /*8ff0*/  IMAD.IADD R39, R13, 0x1, -R22.reuse ;  /* 0x000000010d277824 */ /* 0x100fe200078e0a16 */
[----:B------:R-:W3:Y:S01]  /*9000*/  LDCU.64 UR16, c[0x0][0x380] ;  /* 0x00007000ff1077ac */ /* 0x000ee20008000a00 */
[--C-:B------:R-:W-:Y:S02]  /*9010*/  IMAD.IADD R41, R14, 0x1, -R22.reuse ;  /* 0x000000010e297824 */ /* 0x100fe400078e0a16 */
[--C-:B------:R-:W-:Y:S02]  /*9020*/  IMAD.IADD R43, R15, 0x1, -R22.reuse ;  /* 0x000000010f2b7824 */ /* 0x100fe400078e0a16 */
[--C-:B------:R-:W-:Y:S02]  /*9030*/  IMAD.IADD R47, R17, 0x1, -R22.reuse ;  /* 0x00000001112f7824 */ /* 0x100fe400078e0a16 */
[--C-:B------:R-:W-:Y:S01]  /*9040*/  IMAD.IADD R53, R18, 0x1, -R22.reuse ;  /* 0x0000000112357824 */ /* 0x100fe200078e0a16 */
[----:B0-----:R-:W-:Y:S01]  /*9050*/  IADD3 R34, PT, PT, R3, -R20, -R22 ;  /* 0x8000001403227210 */ /* 0x001fe20007ffe816 */
[----:B------:R-:W-:-:S02]  /*9060*/  IMAD R27, R20, 0x3, R3 ;  /* 0x00000003141b7824 */ /* 0x000fc400078e0203 */
[--C-:B------:R-:W-:Y:S02]  /*9070*/  IMAD.IADD R51, R19, 0x1, -R22.reuse ;  /* 0x0000000113337824 */ /* 0x100fe400078e0a16 */
[----:B------:R-:W-:Y:S01]  /*9080*/  IMAD.IADD R49, R3, 0x1, -R22 ;  /* 0x0000000103317824 */ /* 0x000fe200078e0a16 */
[----:B------:R-:W-:Y:S01]  /*9090*/  IADD3 R27, PT, PT, -R22, R27, RZ ;  /* 0x0000001b161b7210 */ /* 0x000fe20007ffe1ff */
[----:B------:R-:W-:Y:S01]  /*90a0*/  IMAD.MOV R28, RZ, RZ, -R28 ;  /* 0x000000ffff1c7224 */ /* 0x000fe200078e0a1c */
[----:B-1----:R-:W-:-:S06]  /*90b0*/  ULEA UR4, UR8, UR4, 0x18 ;  /* 0x0000000408047291 */ /* 0x002fcc000f8ec0ff */
[----:B--23--:R-:W-:-:S07]  /*90c0*/  LEA R22, R21, UR4, 0x2 ;  /* 0x0000000415167c11 */ /* 0x00cfce000f8e10ff */
.L_x_129:
[----:B-1----:R-:W-:-:S05]  /*90d0*/  VIADD R30, R24, 0xffffffff ;  /* 0xffffffff181e7836 */ /* 0x002fca0000000000 */
[----:B------:R-:W-:-:S04]  /*90e0*/  IADD3 R31, P0, PT, R30, UR12, RZ ;  /* 0x0000000c1e1f7c10 */ /* 0x000fc8000ff1e0ff */
[----:B------:R-:W-:Y:S02]  /*90f0*/  LEA.HI.X.SX32 R32, R30, UR5, 0x1, P0 ;  /* 0x000000051e207c11 */ /* 0x000fe400080f0eff */
[----:B------:R-:W-:-:S04]  /*9100*/  LEA R30, P0, R31, UR16, 0x2 ;  /* 0x000000101f1e7c11 */ /* 0x000fc8000f8010ff */
[----:B------:R-:W-:-:S05]  /*9110*/  LEA.HI.X R31, R31, UR17, R32, 0x2, P0 ;  /* 0x000000111f1f7c11 */ /* 0x000fca00080f1420 */
[----:B------:R-:W2:Y:S01]  /*9120*/  LDG.E.STRONG.SYS R40, desc[UR10][R30.64] ;  /* 0x0000000a1e287981 */ /* 0x000ea2000c1f5900 */
[----:B------:R-:W-:-:S05]  /*9130*/  VIADD R32, R49, 0xffffffff ;  /* 0xffffffff31207836 */ /* 0x000fca0000000000 */
[----:B------:R-:W-:-:S04]  /*9140*/  IADD3 R33, P0, PT, R32, UR12, RZ ;  /* 0x0000000c20217c10 */ /* 0x000fc8000ff1e0ff */
[----:B------:R-:W-:Y:S02]  /*9150*/  LEA.HI.X.SX32 R36, R32, UR5, 0x1, P0 ;  /* 0x0000000520247c11 */ /* 0x000fe400080f0eff */
[----:B------:R-:W-:-:S04]  /*9160*/  LEA R32, P0, R33, UR16, 0x2 ;  /* 0x0000001021207c11 */ /* 0x000fc8000f8010ff */
[----:B------:R-:W-:Y:S01]  /*9170*/  LEA.HI.X R33, R33, UR17, R36, 0x2, P0 ;  /* 0x0000001121217c11 */ /* 0x000fe200080f1424 */
[----:B------:R-:W-:Y:S01]  /*9180*/  VIADD R36, R23, 0xffffffff ;  /* 0xffffffff17247836 */ /* 0x000fe20000000000 */
[----:B--2---:R0:W-:Y:S04]  /*9190*/  STS [R22], R40 ;  /* 0x0000002816007388 */ /* 0x0041e80000000800 */
[----:B------:R-:W2:Y:S01]  /*91a0*/  LDG.E.STRONG.SYS R42, desc[UR10][R32.64] ;  /* 0x0000000a202a7981 */ /* 0x000ea2000c1f5900 */
[----:B------:R-:W-:-:S04]  /*91b0*/  IADD3 R38, P0, PT, R36, UR12, RZ ;  /* 0x0000000c24267c10 */ /* 0x000fc8000ff1e0ff */
[----:B------:R-:W-:Y:S01]  /*91c0*/  LEA.HI.X.SX32 R44, R36, UR5, 0x1, P0 ;  /* 0x00000005242c7c11 */ /* 0x000fe200080f0eff */
[----:B------:R-:W-:Y:S01]  /*91d0*/  IMAD.U32 R36, RZ, RZ, UR6 ;  /* 0x00000006ff247e24 */ /* 0x000fe2000f8e00ff */
[----:B------:R-:W-:-:S04]  /*91e0*/  LEA R30, P0, R38, UR16, 0x2 ;  /* 0x00000010261e7c11 */ /* 0x000fc8000f8010ff */
[----:B------:R-:W-:Y:S01]  /*91f0*/  LEA.HI.X R31, R38, UR17, R44, 0x2, P0 ;  /* 0x00000011261f7c11 */ /* 0x000fe200080f142c */
[----:B------:R-:W-:Y:S01]  /*9200*/  IMAD R38, R36, 0x4, R22 ;  /* 0x0000000424267824 */ /* 0x000fe200078e0216 */
[----:B0-----:R-:W-:-:S04]  /*9210*/  IADD3 R40, PT, PT, R25, -0x1, RZ ;  /* 0xffffffff19287810 */ /* 0x001fc80007ffe0ff */
[----:B--2---:R0:W-:Y:S04]  /*9220*/  STS [R38+0x4], R42 ;  /* 0x0000042a26007388 */ /* 0x0041e80000000800 */
[----:B------:R-:W2:Y:S01]  /*9230*/  LDG.E.STRONG.SYS R44, desc[UR10][R30.64] ;  /* 0x0000000a1e2c7981 */ /* 0x000ea2000c1f5900 */
[----:B------:R-:W-:-:S04]  /*9240*/  IADD3 R33, P0, PT, R40, UR12, RZ ;  /* 0x0000000c28217c10 */ /* 0x000fc8000ff1e0ff */
[----:B------:R-:W-:Y:S02]  /*9250*/  LEA.HI.X.SX32 R40, R40, UR5, 0x1, P0 ;  /* 0x0000000528287c11 */ /* 0x000fe400080f0eff */
[----:B------:R-:W-:-:S04]  /*9260*/  LEA R32, P0, R33, UR16, 0x2 ;  /* 0x0000001021207c11 */ /* 0x000fc8000f8010ff */
[----:B------:R-:W-:Y:S01]  /*9270*/  LEA.HI.X R33, R33, UR17, R40, 0x2, P0 ;  /* 0x0000001121217c11 */ /* 0x000fe200080f1428 */
[----:B------:R-:W-:Y:S01]  /*9280*/  VIADD R46, R27, 0xffffffff ;  /* 0xffffffff1b2e7836 */ /* 0x000fe20000000000 */
[----:B--2---:R1:W-:Y:S04]  /*9290*/  STS [R38+UR9+0x4], R44 ;  /* 0x0000042c26007988 */ /* 0x0043e80008000809 */
[----:B------:R-:W2:Y:S01]  /*92a0*/  LDG.E.STRONG.SYS R40, desc[UR10][R32.64] ;  /* 0x0000000a20287981 */ /* 0x000ea2000c1f5900 */
[----:B------:R-:W-:-:S04]  /*92b0*/  IADD3 R48, P0, PT, R46, UR12, RZ ;  /* 0x0000000c2e307c10 */ /* 0x000fc8000ff1e0ff */
[----:B------:R-:W-:Y:S02]  /*92c0*/  LEA.HI.X.SX32 R46, R46, UR5, 0x1, P0 ;  /* 0x000000052e2e7c11 */ /* 0x000fe400080f0eff */
[----:B------:R-:W-:-:S04]  /*92d0*/  LEA R30, P0, R48, UR16, 0x2 ;  /* 0x00000010301e7c11 */ /* 0x000fc8000f8010ff */
[----:B------:R-:W-:Y:S01]  /*92e0*/  LEA.HI.X R31, R48, UR17, R46, 0x2, P0 ;  /* 0x00000011301f7c11 */ /* 0x000fe200080f142e */
[----:B------:R-:W-:Y:S02]  /*92f0*/  VIADD R48, R38, UR9 ;  /* 0x0000000926307c36 */ /* 0x000fe40008000000 */
[----:B------:R-:W-:-:S03]  /*9300*/  VIADD R46, R26, 0xffffffff ;  /* 0xffffffff1a2e7836 */ /* 0x000fc60000000000 */
[----:B--2---:R2:W-:Y:S04]  /*9310*/  STS [R48+UR9+0x4], R40 ;  /* 0x0000042830007988 */ /* 0x0045e80008000809 */
[----:B0-----:R-:W3:Y:S01]  /*9320*/  LDG.E.STRONG.SYS R42, desc[UR10][R30.64] ;  /* 0x0000000a1e2a7981 */ /* 0x001ee2000c1f5900 */
[----:B-1----:R-:W-:-:S04]  /*9330*/  IADD3 R38, P0, PT, R46, UR12, RZ ;  /* 0x0000000c2e267c10 */ /* 0x002fc8000ff1e0ff */
[----:B------:R-:W-:Y:S01]  /*9340*/  LEA.HI.X.SX32 R33, R46, UR5, 0x1, P0 ;  /* 0x000000052e217c11 */ /* 0x000fe200080f0eff */
[----:B------:R-:W-:Y:S01]  /*9350*/  VIADD R46, R48, UR9 ;  /* 0x00000009302e7c36 */ /* 0x000fe20008000000 */
[----:B------:R-:W-:-:S04]  /*9360*/  LEA R32, P0, R38, UR16, 0x2 ;  /* 0x0000001026207c11 */ /* 0x000fc8000f8010ff */
[----:B------:R-:W-:Y:S01]  /*9370*/  LEA.HI.X R33, R38, UR17, R33, 0x2, P0 ;  /* 0x0000001126217c11 */ /* 0x000fe200080f1421 */
[----:B------:R-:W-:Y:S01]  /*9380*/  VIADD R44, R29, 0xffffffff ;  /* 0xffffffff1d2c7836 */ /* 0x000fe20000000000 */
[----:B---3--:R0:W-:Y:S04]  /*9390*/  STS [R46+UR9+0x4], R42 ;  /* 0x0000042a2e007988 */ /* 0x0081e80008000809 */
[----:B------:R-:W3:Y:S01]  /*93a0*/  LDG.E.STRONG.SYS R38, desc[UR10][R32.64] ;  /* 0x0000000a20267981 */ /* 0x000ee2000c1f5900 */
[----:B--2---:R-:W-:Y:S02]  /*93b0*/  IADD3 R40, P0, PT, R44, UR12, RZ ;  /* 0x0000000c2c287c10 */ /* 0x004fe4000ff1e0ff */
[----:B------:R-:W-:Y:S02]  /*93c0*/  IADD3 R48, PT, PT, R46, UR9, RZ ;  /* 0x000000092e307c10 */ /* 0x000fe4000fffe0ff */
[----:B------:R-:W-:-:S02]  /*93d0*/  LEA.HI.X.SX32 R31, R44, UR5, 0x1, P0 ;  /* 0x000000052c1f7c11 */ /* 0x000fc400080f0eff */
[----:B------:R-:W-:-:S04]  /*93e0*/  LEA R30, P0, R40, UR16, 0x2 ;  /* 0x00000010281e7c11 */ /* 0x000fc8000f8010ff */
[----:B------:R-:W-:Y:S01]  /*93f0*/  LEA.HI.X R31, R40, UR17, R31, 0x2, P0 ;  /* 0x00000011281f7c11 */ /* 0x000fe200080f141f */
[----:B------:R-:W-:Y:S01]  /*9400*/  VIADD R44, R35, 0xffffffff ;  /* 0xffffffff232c7836 */ /* 0x000fe20000000000 */
[----:B---3--:R1:W-:Y:S04]  /*9410*/  STS [R48+UR9+0x4], R38 ;  /* 0x0000042630007988 */ /* 0x0083e80008000809 */
[----:B------:R-:W2:Y:S01]  /*9420*/  LDG.E.STRONG.SYS R40, desc[UR10][R30.64] ;  /* 0x0000000a1e287981 */ /* 0x000ea2000c1f5900 */
[----:B0-----:R-:W-:Y:S01]  /*9430*/  IADD3 R42, P0, PT, R44, UR12, RZ ;  /* 0x0000000c2c2a7c10 */ /* 0x001fe2000ff1e0ff */
[----:B------:R-:W-:-:S03]  /*9440*/  VIADD R46, R48, UR9 ;  /* 0x00000009302e7c36 */ /* 0x000fc60008000000 */
[----:B------:R-:W-:Y:S02]  /*9450*/  LEA.HI.X.SX32 R33, R44, UR5, 0x1, P0 ;  /* 0x000000052c217c11 */ /* 0x000fe400080f0eff */
[----:B------:R-:W-:-:S04]  /*9460*/  LEA R32, P0, R42, UR16, 0x2 ;  /* 0x000000102a207c11 */ /* 0x000fc8000f8010ff */
[----:B------:R-:W-:Y:S01]  /*9470*/  LEA.HI.X R33, R42, UR17, R33, 0x2, P0 ;  /* 0x000000112a217c11 */ /* 0x000fe200080f1421 */
[----:B------:R-:W-:Y:S01]  /*9480*/  VIADD R44, R37, 0xffffffff ;  /* 0xffffffff252c7836 */ /* 0x000fe20000000000 */
[----:B--2---:R0:W-:Y:S04]  /*9490*/  STS [R46+UR9+0x4], R40 ;  /* 0x000004282e007988 */ /* 0x0041e80008000809 */
[----:B------:R-:W2:Y:S01]  /*94a0*/  LDG.E.STRONG.SYS R42, desc[UR10][R32.64] ;  /* 0x0000000a202a7981 */ /* 0x000ea2000c1f5900 */
[----:B-1----:R-:W-:Y:S01]  /*94b0*/  IADD3 R38, P0, PT, R44, UR12, RZ ;  /* 0x0000000c2c267c10 */ /* 0x002fe2000ff1e0ff */
[----:B------:R-:W-:-:S03]  /*94c0*/  VIADD R48, R46, UR9 ;  /* 0x000000092e307c36 */ /* 0x000fc60008000000 */
[----:B------:R-:W-:Y:S02]  /*94d0*/  LEA.HI.X.SX32 R31, R44, UR5, 0x1, P0 ;  /* 0x000000052c1f7c11 */ /* 0x000fe400080f0eff */
[----:B------:R-:W-:-:S04]  /*94e0*/  LEA R30, P0, R38, UR16, 0x2 ;  /* 0x00000010261e7c11 */ /* 0x000fc8000f8010ff */
[----:B------:R-:W-:Y:S01]  /*94f0*/  LEA.HI.X R31, R38, UR17, R31, 0x2, P0 ;  /* 0x00000011261f7c11 */ /* 0x000fe200080f141f */
[----:B------:R-:W-:Y:S01]  /*9500*/  VIADD R44, R39, 0xffffffff ;  /* 0xffffffff272c7836 */ /* 0x000fe20000000000 */
[----:B--2---:R1:W-:Y:S04]  /*9510*/  STS [R48+UR9+0x4], R42 ;  /* 0x0000042a30007988 */ /* 0x0043e80008000809 */
[----:B------:R-:W2:Y:S01]  /*9520*/  LDG.E.STRONG.SYS R38, desc[UR10][R30.64] ;  /* 0x0000000a1e267981 */ /* 0x000ea2000c1f5900 */
[----:B0-----:R-:W-:Y:S02]  /*9530*/  IADD3 R40, P0, PT, R44, UR12, RZ ;  /* 0x0000000c2c287c10 */ /* 0x001fe4000ff1e0ff */
[----:B------:R-:W-:Y:S02]  /*9540*/  IADD3 R46, PT, PT, R48, UR9, RZ ;  /* 0x00000009302e7c10 */ /* 0x000fe4000fffe0ff */
[----:B------:R-:W-:-:S02]  /*9550*/  LEA.HI.X.SX32 R33, R44, UR5, 0x1, P0 ;  /* 0x000000052c217c11 */ /* 0x000fc400080f0eff */
        /* <DEDUP_REMOVED lines=21> */
[----:B-1----:R-:W-:Y:S02]  /*96b0*/  IADD3 R40, P0, PT, R44, UR12, RZ ;  /* 0x0000000c2c287c10 */ /* 0x002fe4000ff1e0ff */
[----:B------:R-:W-:Y:S02]  /*96c0*/  IADD3 R48, PT, PT, R46, UR9, RZ ;  /* 0x000000092e307c10 */ /* 0x000fe4000fffe0ff */
[----:B------:R-:W-:-:S02]  /*96d0*/  LEA.HI.X.SX32 R31, R44, UR5, 0x1, P0 ;  /* 0x000000052c1f7c11 */ /* 0x000fc400080f0eff */
        /* <DEDUP_REMOVED lines=13> */
[----:B-1----:R-:W-:-:S04]  /*97b0*/  IADD3 R38, P0, PT, R44, UR12, RZ ;  /* 0x0000000c2c267c10 */ /* 0x002fc8000ff1e0ff */
[----:B------:R-:W-:Y:S01]  /*97c0*/  LEA.HI.X.SX32 R31, R44, UR5, 0x1, P0 ;  /* 0x000000052c1f7c11 */ /* 0x000fe200080f0eff */
[----:B------:R-:W-:Y:S01]  /*97d0*/  VIADD R44, R46, UR9 ;  /* 0x000000092e2c7c36 */ /* 0x000fe20008000000 */
[----:B------:R-:W-:-:S04]  /*97e0*/  LEA R30, P0, R38, UR16, 0x2 ;  /* 0x00000010261e7c11 */ /* 0x000fc8000f8010ff */
[----:B------:R-:W-:Y:S01]  /*97f0*/  LEA.HI.X R31, R38, UR17, R31, 0x2, P0 ;  /* 0x00000011261f7c11 */ /* 0x000fe200080f141f */
[----:B------:R-:W-:Y:S01]  /*9800*/  VIADD R38, R51, 0xffffffff ;  /* 0xffffffff33267836 */ /* 0x000fe20000000000 */
[----:B--2---:R1:W-:Y:S04]  /*9810*/  STS [R44+UR9+0x4], R42 ;  /* 0x0000042a2c007988 */ /* 0x0043e80008000809 */
[----:B------:R-:W2:Y:S01]  /*9820*/  LDG.E.STRONG.SYS R30, desc[UR10][R30.64] ;  /* 0x0000000a1e1e7981 */ /* 0x000ea2000c1f5900 */
[----:B0-----:R-:W-:-:S04]  /*9830*/  IADD3 R40, P0, PT, R38, UR12, RZ ;  /* 0x0000000c26287c10 */ /* 0x001fc8000ff1e0ff */
[----:B------:R-:W-:Y:S02]  /*9840*/  LEA.HI.X.SX32 R33, R38, UR5, 0x1, P0 ;  /* 0x0000000526217c11 */ /* 0x000fe400080f0eff */
[----:B------:R-:W-:Y:S02]  /*9850*/  LEA R32, P0, R40, UR16, 0x2 ;  /* 0x0000001028207c11 */ /* 0x000fe4000f8010ff */
[----:B------:R-:W-:Y:S02]  /*9860*/  IADD3 R38, PT, PT, R44, UR9, RZ ;  /* 0x000000092c267c10 */ /* 0x000fe4000fffe0ff */
[----:B------:R-:W-:Y:S01]  /*9870*/  LEA.HI.X R33, R40, UR17, R33, 0x2, P0 ;  /* 0x0000001128217c11 */ /* 0x000fe200080f1421 */
[----:B------:R-:W-:Y:S02]  /*9880*/  VIADD R28, R28, 0x10 ;  /* 0x000000101c1c7836 */ /* 0x000fe40000000000 */
[----:B--2---:R1:W-:Y:S04]  /*9890*/  STS [R38+UR9+0x4], R30 ;  /* 0x0000041e26007988 */ /* 0x0043e80008000809 */
[----:B------:R-:W2:Y:S01]  /*98a0*/  LDG.E.STRONG.SYS R32, desc[UR10][R32.64] ;  /* 0x0000000a20207981 */ /* 0x000ea2000c1f5900 */
[----:B------:R-:W-:Y:S01]  /*98b0*/  ISETP.NE.AND P0, PT, R28, RZ, PT ;  /* 0x000000ff1c00720c */ /* 0x000fe20003f05270 */
[----:B------:R-:W-:Y:S01]  /*98c0*/  VIADD R40, R38, UR9 ;  /* 0x0000000926287c36 */ /* 0x000fe20008000000 */
[----:B------:R-:W-:Y:S01]  /*98d0*/  LEA R24, R20, R24, 0x4 ;  /* 0x0000001814187211 */ /* 0x000fe200078e20ff */
[----:B------:R-:W-:Y:S01]  /*98e0*/  IMAD R21, R36, 0x10, R21 ;  /* 0x0000001024157824 */ /* 0x000fe200078e0215 */
[----:B------:R-:W-:Y:S01]  /*98f0*/  LEA R35, R20, R35, 0x4 ;  /* 0x0000002314237211 */ /* 0x000fe200078e20ff */
[----:B------:R-:W-:Y:S01]  /*9900*/  IMAD R22, R36, 0x40, R22 ;  /* 0x0000004024167824 */ /* 0x000fe200078e0216 */
[C---:B------:R-:W-:Y:S01]  /*9910*/  LEA R47, R20.reuse, R47, 0x4 ;  /* 0x0000002f142f7211 */ /* 0x040fe200078e20ff */
[----:B------:R-:W-:-:S02]  /*9920*/  IMAD R34, R20, 0x10, R34 ;  /* 0x0000001014227824 */ /* 0x000fc400078e0222 */
[C---:B------:R-:W-:Y:S02]  /*9930*/  IMAD R23, R20.reuse, 0x10, R23 ;  /* 0x0000001014177824 */ /* 0x040fe400078e0217 */
[C---:B------:R-:W-:Y:S02]  /*9940*/  IMAD R25, R20.reuse, 0x10, R25 ;  /* 0x0000001014197824 */ /* 0x040fe400078e0219 */
[C---:B------:R-:W-:Y:S02]  /*9950*/  IMAD R27, R20.reuse, 0x10, R27 ;  /* 0x00000010141b7824 */ /* 0x040fe400078e021b */
[C---:B------:R-:W-:Y:S02]  /*9960*/  IMAD R26, R20.reuse, 0x10, R26 ;  /* 0x00000010141a7824 */ /* 0x040fe400078e021a */
[C---:B------:R-:W-:Y:S02]  /*9970*/  IMAD R29, R20.reuse, 0x10, R29 ;  /* 0x00000010141d7824 */ /* 0x040fe400078e021d */
[----:B------:R-:W-:-:S02]  /*9980*/  IMAD R37, R20, 0x10, R37 ;  /* 0x0000001014257824 */ /* 0x000fc400078e0225 */
[C---:B------:R-:W-:Y:S02]  /*9990*/  IMAD R39, R20.reuse, 0x10, R39 ;  /* 0x0000001014277824 */ /* 0x040fe400078e0227 */
[C---:B------:R-:W-:Y:S02]  /*99a0*/  IMAD R41, R20.reuse, 0x10, R41 ;  /* 0x0000001014297824 */ /* 0x040fe400078e0229 */
[C---:B------:R-:W-:Y:S02]  /*99b0*/  IMAD R43, R20.reuse, 0x10, R43 ;  /* 0x00000010142b7824 */ /* 0x040fe400078e022b */
[C---:B------:R-:W-:Y:S02]  /*99c0*/  IMAD R45, R20.reuse, 0x10, R45 ;  /* 0x00000010142d7824 */ /* 0x040fe400078e022d */
[C---:B------:R-:W-:Y:S02]  /*99d0*/  IMAD R49, R20.reuse, 0x10, R49 ;  /* 0x0000001014317824 */ /* 0x040fe400078e0231 */
[----:B------:R-:W-:-:S02]  /*99e0*/  IMAD R53, R20, 0x10, R53 ;  /* 0x0000001014357824 */ /* 0x000fc400078e0235 */
[----:B------:R-:W-:Y:S02]  /*99f0*/  IMAD R51, R20, 0x10, R51 ;  /* 0x0000001014337824 */ /* 0x000fe400078e0233 */
[----:B------:R-:W-:Y:S02]  /*9a00*/  VIADD R21, R21, 0x10 ;  /* 0x0000001015157836 */ /* 0x000fe40000000000 */
[----:B------:R-:W-:Y:S01]  /*9a10*/  VIADD R22, R22, 0x40 ;  /* 0x0000004016167836 */ /* 0x000fe20000000000 */
[----:B--2---:R1:W-:Y:S01]  /*9a20*/  STS [R40+UR9+0x4], R32 ;  /* 0x0000042028007988 */ /* 0x0043e20008000809 */
[----:B------:R-:W-:Y:S05]  /*9a30*/  @P0 BRA `(.L_x_129) ;  /* 0xfffffff400a40947 */ /* 0x000fea000383ffff */
[----:B------:R-:W-:-:S07]  /*9a40*/  IADD3 R34, PT, PT, R34, -0x1, RZ ;  /* 0xffffffff22227810 */ /* 0x000fce0007ffe0ff */
.L_x_128:
[----:B------:R-:W0:Y:S02]  /*9a50*/  LDCU UR4, c[0x0][0x398] ;  /* 0x00007300ff0477ac */ /* 0x000e240008000800 */
[----:B0-----:R-:W-:-:S04]  /*9a60*/  UIADD3 UR9, UPT, UPT, UR4, 0x1, URZ ;  /* 0x0000000104097890 */ /* 0x001fc8000fffe0ff */
[----:B------:R-:W-:-:S04]  /*9a70*/  ULOP3.LUT UR4, UR9, 0xf, URZ, 0xc0, !UPT ;  /* 0x0000000f09047892 */ /* 0x000fc8000f8ec0ff */
[----:B------:R-:W-:-:S09]  /*9a80*/  UISETP.NE.AND UP0, UPT, UR4, URZ, UPT ;  /* 0x000000ff0400728c */ /* 0x000fd2000bf05270 */
[----:B------:R-:W-:Y:S05]  /*9a90*/  BRA.U !UP0, `(.L_x_127) ;  /* 0x0000000908787547 */ /* 0x000fea000b800000 */
[----:B------:R-:W-:Y:S02]  /*9aa0*/  UIADD3 UR4, UPT, UPT, UR4, -0x1, URZ ;  /* 0xffffffff04047890 */ /* 0x000fe4000fffe0ff */
[----:B------:R-:W-:Y:S02]  /*9ab0*/  ULOP3.LUT UR12, UR9, 0x7, URZ, 0xc0, !UPT ;  /* 0x00000007090c7892 */ /* 0x000fe4000f8ec0ff */
[----:B------:R-:W-:Y:S02]  /*9ac0*/  UISETP.GE.U32.AND UP0, UPT, UR4, 0x7, UPT ;  /* 0x000000070400788c */ /* 0x000fe4000bf06070 */
[----:B------:R-:W-:-:S07]  /*9ad0*/  UISETP.NE.AND UP1, UPT, UR12, URZ, UPT ;  /* 0x000000ff0c00728c */ /* 0x000fce000bf25270 */
[----:B------:R-:W-:Y:S05]  /*9ae0*/  BRA.U !UP0, `(.L_x_130) ;  /* 0x0000000508207547 */ /* 0x000fea000b800000 */
[----:B------:R-:W0:Y:S01]  /*9af0*/  LDCU UR14, c[0x0][0x3dc] ;  /* 0x00007b80ff0e77ac */ /* 0x000e220008000800 */
[----:B------:R-:W2:Y:S01]  /*9b00*/  LDCU.64 UR16, c[0x0][0x380] ;  /* 0x00007000ff1077ac */ /* 0x000ea20008000a00 */
[----:B------:R-:W3:Y:S01]  /*9b10*/  LDCU UR18, c[0x0][0x3a4] ;  /* 0x00007480ff1277ac */ /* 0x000ee20008000800 */
[----:B0-----:R-:W-:-:S04]  /*9b20*/  IADD3 R20, P0, PT, R34, UR14, RZ ;  /* 0x0000000e22147c10 */ /* 0x001fc8000ff1e0ff */
[----:B------:R-:W-:Y:S02]  /*9b30*/  LEA.HI.X.SX32 R23, R34, UR5, 0x1, P0 ;  /* 0x0000000522177c11 */ /* 0x000fe400080f0eff */
[----:B--2---:R-:W-:-:S04]  /*9b40*/  LEA R22, P0, R20, UR16, 0x2 ;  /* 0x0000001014167c11 */ /* 0x004fc8000f8010ff */
[----:B------:R-:W-:-:S05]  /*9b50*/  LEA.HI.X R23, R20, UR17, R23, 0x2, P0 ;  /* 0x0000001114177c11 */ /* 0x000fca00080f1417 */
[----:B------:R-:W2:Y:S01]  /*9b60*/  LDG.E.STRONG.SYS R22, desc[UR10][R22.64] ;  /* 0x0000000a16167981 */ /* 0x000ea2000c1f5900 */
[----:B------:R-:W0:Y:S01]  /*9b70*/  S2UR UR8, SR_CgaCtaId ;  /* 0x00000000000879c3 */ /* 0x000e220000008800 */
[----:B---3--:R-:W-:Y:S01]  /*9b80*/  VIADD R34, R34, UR18 ;  /* 0x0000001222227c36 */ /* 0x008fe20008000000 */
[----:B------:R-:W-:-:S04]  /*9b90*/  UMOV UR4, 0x400 ;  /* 0x0000040000047882 */ /* 0x000fc80000000000 */
[----:B------:R-:W-:-:S04]  /*9ba0*/  IADD3 R20, P0, PT, R34, UR14, RZ ;  /* 0x0000000e22147c10 */ /* 0x000fc8000ff1e0ff */
[----:B------:R-:W-:Y:S02]  /*9bb0*/  LEA.HI.X.SX32 R25, R34, UR5, 0x1, P0 ;  /* 0x0000000522197c11 */ /* 0x000fe400080f0eff */
[----:B------:R-:W-:-:S04]  /*9bc0*/  LEA R26, P0, R20, UR16, 0x2 ;  /* 0x00000010141a7c11 */ /* 0x000fc8000f8010ff */
[----:B------:R-:W-:Y:S01]  /*9bd0*/  LEA.HI.X R27, R20, UR17, R25, 0x2, P0 ;  /* 0x00000011141b7c11 */ /* 0x000fe200080f1419 */
[----:B0-----:R-:W-:-:S06]  /*9be0*/  ULEA UR4, UR8, UR4, 0x18 ;  /* 0x0000000408047291 */ /* 0x001fcc000f8ec0ff */
[----:B------:R-:W-:-:S05]  /*9bf0*/  LEA R29, R21, UR4, 0x2 ;  /* 0x00000004151d7c11 */ /* 0x000fca000f8e10ff */
[----:B--2---:R0:W-:Y:S04]  /*9c00*/  STS [R29], R22 ;  /* 0x000000161d007388 */ /* 0x0041e80000000800 */
[----:B------:R-:W2:Y:S01]  /*9c10*/  LDG.E.STRONG.SYS R26, desc[UR10][R26.64] ;  /* 0x0000000a1a1a7981 */ /* 0x000ea2000c1f5900 */
[----:B------:R-:W-:Y:S02]  /*9c20*/  VIADD R34, R34, UR18 ;  /* 0x0000001222227c36 */ /* 0x000fe40008000000 */
[----:B------:R-:W-:-:S03]  /*9c30*/  IMAD.U32 R28, RZ, RZ, UR6 ;  /* 0x00000006ff1c7e24 */ /* 0x000fc6000f8e00ff */
[----:B------:R-:W-:Y:S01]  /*9c40*/  IADD3 R20, P0, PT, R34, UR14, RZ ;  /* 0x0000000e22147c10 */ /* 0x000fe2000ff1e0ff */
[----:B------:R-:W-:-:S03]  /*9c50*/  IMAD R31, R28, 0x4, R29 ;  /* 0x000000041c1f7824 */ /* 0x000fc600078e021d */
[----:B------:R-:W-:Y:S02]  /*9c60*/  LEA.HI.X.SX32 R23, R34, UR5, 0x1, P0 ;  /* 0x0000000522177c11 */ /* 0x000fe400080f0eff */
[----:B------:R-:W-:-:S04]  /*9c70*/  LEA R24, P0, R20, UR16, 0x2 ;  /* 0x0000001014187c11 */ /* 0x000fc8000f8010ff */
[----:B------:R-:W-:Y:S01]  /*9c80*/  LEA.HI.X R25, R20, UR17, R23, 0x2, P0 ;  /* 0x0000001114197c11 */ /* 0x000fe200080f1417 */
[----:B------:R-:W-:Y:S01]  /*9c90*/  VIADD R34, R34, UR18 ;  /* 0x0000001222227c36 */ /* 0x000fe20008000000 */
[----:B--2---:R2:W-:Y:S04]  /*9ca0*/  STS [R31+0x4], R26 ;  /* 0x0000041a1f007388 */ /* 0x0045e80000000800 */
[----:B------:R-:W3:Y:S01]  /*9cb0*/  LDG.E.STRONG.SYS R20, desc[UR10][R24.64] ;  /* 0x0000000a18147981 */ /* 0x000ee2000c1f5900 */
[----:B------:R-:W-:Y:S02]  /*9cc0*/  IADD3 R23, P0, PT, R34, UR14, RZ ;  /* 0x0000000e22177c10 */ /* 0x000fe4000ff1e0ff */
[----:B------:R-:W-:Y:S02]  /*9cd0*/  LEA R27, R0, R31, 0x2 ;  /* 0x0000001f001b7211 */ /* 0x000fe400078e10ff */
[----:B------:R-:W-:-:S02]  /*9ce0*/  LEA.HI.X.SX32 R28, R34, UR5, 0x1, P0 ;  /* 0x00000005221c7c11 */ /* 0x000fc400080f0eff */
[----:B0-----:R-:W-:-:S04]  /*9cf0*/  LEA R22, P0, R23, UR16, 0x2 ;  /* 0x0000001017167c11 */ /* 0x001fc8000f8010ff */
[----:B------:R-:W-:Y:S01]  /*9d00*/  LEA.HI.X R23, R23, UR17, R28, 0x2, P0 ;  /* 0x0000001117177c11 */ /* 0x000fe200080f141c */
[----:B------:R-:W-:Y:S01]  /*9d10*/  VIADD R34, R34, UR18 ;  /* 0x0000001222227c36 */ /* 0x000fe20008000000 */
[----:B---3--:R0:W-:Y:S04]  /*9d20*/  STS [R27+0x4], R20 ;  /* 0x000004141b007388 */ /* 0x0081e80000000800 */
[----:B------:R-:W3:Y:S01]  /*9d30*/  LDG.E.STRONG.SYS R28, desc[UR10][R22.64] ;  /* 0x0000000a161c7981 */ /* 0x000ee2000c1f5900 */
[----:B--2---:R-:W-:Y:S01]  /*9d40*/  IADD3 R26, P0, PT, R34, UR14, RZ ;  /* 0x0000000e221a7c10 */ /* 0x004fe2000ff1e0ff */
[----:B------:R-:W-:-:S03]  /*9d50*/  IMAD R29, R0, 0x4, R27 ;  /* 0x00000004001d7824 */ /* 0x000fc600078e021b */
[----:B------:R-:W-:Y:S02]  /*9d60*/  LEA.HI.X.SX32 R25, R34, UR5, 0x1, P0 ;  /* 0x0000000522197c11 */ /* 0x000fe400080f0eff */
[----:B------:R-:W-:-:S04]  /*9d70*/  LEA R24, P0, R26, UR16, 0x2 ;  /* 0x000000101a187c11 */ /* 0x000fc8000f8010ff */
[----:B------:R-:W-:Y:S01]  /*9d80*/  LEA.HI.X R25, R26, UR17, R25, 0x2, P0 ;  /* 0x000000111a197c11 */ /* 0x000fe200080f1419 */
[----:B------:R-:W-:Y:S01]  /*9d90*/  VIADD R34, R34, UR18 ;  /* 0x0000001222227c36 */ /* 0x000fe20008000000 */
[----:B---3--:R2:W-:Y:S04]  /*9da0*/  STS [R29+0x4], R28 ;  /* 0x0000041c1d007388 */ /* 0x0085e80000000800 */
[----:B------:R-:W3:Y:S01]  /*9db0*/  LDG.E.STRONG.SYS R26, desc[UR10][R24.64] ;  /* 0x0000000a181a7981 */ /* 0x000ee2000c1f5900 */
[----:B0-----:R-:W-:Y:S01]  /*9dc0*/  IADD3 R20, P0, PT, R34, UR14, RZ ;  /* 0x0000000e22147c10 */ /* 0x001fe2000ff1e0ff */
[----:B------:R-:W-:-:S03]  /*9dd0*/  IMAD R27, R0, 0x4, R29 ;  /* 0x00000004001b7824 */ /* 0x000fc600078e021d */
[----:B------:R-:W-:Y:S02]  /*9de0*/  LEA.HI.X.SX32 R23, R34, UR5, 0x1, P0 ;  /* 0x0000000522177c11 */ /* 0x000fe400080f0eff */
[----:B------:R-:W-:-:S04]  /*9df0*/  LEA R22, P0, R20, UR16, 0x2 ;  /* 0x0000001014167c11 */ /* 0x000fc8000f8010ff */
[----:B------:R-:W-:Y:S01]  /*9e00*/  LEA.HI.X R23, R20, UR17, R23, 0x2, P0 ;  /* 0x0000001114177c11 */ /* 0x000fe200080f1417 */
[----:B------:R-:W-:Y:S01]  /*9e10*/  VIADD R34, R34, UR18 ;  /* 0x0000001222227c36 */ /* 0x000fe20008000000 */
[----:B---3--:R0:W-:Y:S04]  /*9e20*/  STS [R27+0x4], R26 ;  /* 0x0000041a1b007388 */ /* 0x0081e80000000800 */
[----:B------:R-:W3:Y:S01]  /*9e30*/  LDG.E.STRONG.SYS R20, desc[UR10][R22.64] ;  /* 0x0000000a16147981 */ /* 0x000ee2000c1f5900 */
[----:B--2---:R-:W-:Y:S02]  /*9e40*/  IADD3 R28, P0, PT, R34, UR14, RZ ;  /* 0x0000000e221c7c10 */ /* 0x004fe4000ff1e0ff */
[----:B------:R-:W-:Y:S02]  /*9e50*/  LEA R29, R0, R27, 0x2 ;  /* 0x0000001b001d7211 */ /* 0x000fe400078e10ff */
[----:B------:R-:W-:-:S02]  /*9e60*/  LEA.HI.X.SX32 R25, R34, UR5, 0x1, P0 ;  /* 0x0000000522197c11 */ /* 0x000fc400080f0eff */
        /* <DEDUP_REMOVED lines=10> */
[----:B---3--:R2:W-:Y:S04]  /*9f10*/  STS [R27+0x4], R24 ;  /* 0x000004181b007388 */ /* 0x0085e80000000800 */
[----:B------:R-:W3:Y:S01]  /*9f20*/  LDG.E.STRONG.SYS R22, desc[UR10][R22.64] ;  /* 0x0000000a16167981 */ /* 0x000ee2000c1f5900 */
[C---:B------:R-:W-:Y:S02]  /*9f30*/  IMAD R31, R0.reuse, 0x4, R27 ;  /* 0x00000004001f7824 */ /* 0x040fe400078e021b */
[----:B------:R-:W-:Y:S02]  /*9f40*/  IMAD R21, R0, 0x8, R21 ;  /* 0x0000000800157824 */ /* 0x000fe400078e0215 */
[----:B------:R-:W-:Y:S01]  /*9f50*/  VIADD R34, R34, UR18 ;  /* 0x0000001222227c36 */ /* 0x000fe20008000000 */
[----:B---3--:R2:W-:Y:S06]  /*9f60*/  STS [R31+0x4], R22 ;  /* 0x000004161f007388 */ /* 0x0085ec0000000800 */
.L_x_130:
[----:B------:R-:W-:Y:S05]  /*9f70*/  BRA.U !UP1, `(.L_x_127) ;  /* 0x0000000509407547 */ /* 0x000fea000b800000 */
[----:B------:R-:W-:Y:S02]  /*9f80*/  UIADD3 UR4, UPT, UPT, UR12, -0x1, URZ ;  /* 0xffffffff0c047890 */ /* 0x000fe4000fffe0ff */
[----:B------:R-:W-:Y:S02]  /*9f90*/  ULOP3.LUT UR9, UR9, 0x3, URZ, 0xc0, !UPT ;  /* 0x0000000309097892 */ /* 0x000fe4000f8ec0ff */
[----:B------:R-:W-:Y:S02]  /*9fa0*/  UISETP.GE.U32.AND UP0, UPT, UR4, 0x3, UPT ;  /* 0x000000030400788c */ /* 0x000fe4000bf06070 */
[----:B------:R-:W-:-:S07]  /*9fb0*/  UISETP.NE.AND UP1, UPT, UR9, URZ, UPT ;  /* 0x000000ff0900728c */ /* 0x000fce000bf25270 */
[----:B------:R-:W-:Y:S05]  /*9fc0*/  BRA.U !UP0, `(.L_x_131) ;  /* 0x0000000108a07547 */ /* 0x000fea000b800000 */
[----:B------:R-:W2:Y:S01]  /*9fd0*/  LDCU UR12, c[0x0][0x3dc] ;  /* 0x00007b80ff0c77ac */ /* 0x000ea20008000800 */
[----:B------:R-:W0:Y:S01]  /*9fe0*/  LDCU.64 UR16, c[0x0][0x380] ;  /* 0x00007000ff1077ac */ /* 0x000e220008000a00 */
[----:B------:R-:W3:Y:S01]  /*9ff0*/  LDCU UR14, c[0x0][0x3a4] ;  /* 0x00007480ff0e77ac */ /* 0x000ee20008000800 */
[----:B--2---:R-:W-:-:S04]  /*a000*/  IADD3 R20, P0, PT, R34, UR12, RZ ;  /* 0x0000000c22147c10 */ /* 0x004fc8000ff1e0ff */
[----:B------:R-:W-:Y:S02]  /*a010*/  LEA.HI.X.SX32 R23, R34, UR5, 0x1, P0 ;  /* 0x0000000522177c11 */ /* 0x000fe400080f0eff */
[----:B0-----:R-:W-:-:S04]  /*a020*/  LEA R22, P0, R20, UR16, 0x2 ;  /* 0x0000001014167c11 */ /* 0x001fc8000f8010ff */
[----:B------:R-:W-:-:S05]  /*a030*/  LEA.HI.X R23, R20, UR17, R23, 0x2, P0 ;  /* 0x0000001114177c11 */ /* 0x000fca00080f1417 */
[----:B------:R-:W2:Y:S01]  /*a040*/  LDG.E.STRONG.SYS R20, desc[UR10][R22.64] ;  /* 0x0000000a16147981 */ /* 0x000ea2000c1f5900 */
[----:B------:R-:W0:Y:S01]  /*a050*/  S2UR UR8, SR_CgaCtaId ;  /* 0x00000000000879c3 */ /* 0x000e220000008800 */
[----:B---3--:R-:W-:Y:S01]  /*a060*/  IADD3 R34, PT, PT, R34, UR14, RZ ;  /* 0x0000000e22227c10 */ /* 0x008fe2000fffe0ff */
[----:B------:R-:W-:-:S03]  /*a070*/  UMOV UR4, 0x400 ;  /* 0x0000040000047882 */ /* 0x000fc60000000000 */
        /* <DEDUP_REMOVED lines=9> */
[----:B-1----:R-:W-:-:S03]  /*a110*/  IMAD.U32 R30, RZ, RZ, UR6 ;  /* 0x00000006ff1e7e24 */ /* 0x002fc6000f8e00ff */
[----:B------:R-:W-:Y:S01]  /*a120*/  IADD3 R23, P0, PT, R34, UR12, RZ ;  /* 0x0000000c22177c10 */ /* 0x000fe2000ff1e0ff */
        /* <DEDUP_REMOVED lines=12> */
[----:B--2---:R3:W-:Y:S04]  /*a1f0*/  STS [R27+0x4], R22 ;  /* 0x000004161b007388 */ /* 0x0047e80000000800 */
[----:B------:R-:W2:Y:S01]  /*a200*/  LDG.E.STRONG.SYS R24, desc[UR10][R24.64] ;  /* 0x0000000a18187981 */ /* 0x000ea2000c1f5900 */
[C---:B------:R-:W-:Y:S01]  /*a210*/  LEA R31, R0.reuse, R27, 0x2 ;  /* 0x0000001b001f7211 */ /* 0x040fe200078e10ff */
[----:B------:R-:W-:Y:S02]  /*a220*/  IMAD R21, R0, 0x4, R21 ;  /* 0x0000000400157824 */ /* 0x000fe400078e0215 */
[----:B------:R-:W-:Y:S02]  /*a230*/  VIADD R34, R34, UR14 ;  /* 0x0000000e22227c36 */ /* 0x000fe40008000000 */
[----:B--2---:R3:W-:Y:S05]  /*a240*/  STS [R31+0x4], R24 ;  /* 0x000004181f007388 */ /* 0x0047ea0000000800 */
.L_x_131:
[----:B------:R-:W-:Y:S05]  /*a250*/  BRA.U !UP1, `(.L_x_127) ;  /* 0x0000000109887547 */ /* 0x000fea000b800000 */
[----:B------:R-:W2:Y:S01]  /*a260*/  LDCU UR12, c[0x0][0x3dc] ;  /* 0x00007b80ff0c77ac */ /* 0x000ea20008000800 */
[----:B------:R-:W3:Y:S01]  /*a270*/  LDCU.64 UR16, c[0x0][0x380] ;  /* 0x00007000ff1077ac */ /* 0x000ee20008000a00 */
[----:B--2---:R-:W-:-:S04]  /*a280*/  IADD3 R20, P0, PT, R34, UR12, RZ ;  /* 0x0000000c22147c10 */ /* 0x004fc8000ff1e0ff */
[----:B------:R-:W-:Y:S02]  /*a290*/  LEA.HI.X.SX32 R23, R34, UR5, 0x1, P0 ;  /* 0x0000000522177c11 */ /* 0x000fe400080f0eff */
[----:B---3--:R-:W-:-:S04]  /*a2a0*/  LEA R22, P0, R20, UR16, 0x2 ;  /* 0x0000001014167c11 */ /* 0x008fc8000f8010ff */
[----:B------:R-:W-:-:S05]  /*a2b0*/  LEA.HI.X R23, R20, UR17, R23, 0x2, P0 ;  /* 0x0000001114177c11 */ /* 0x000fca00080f1417 */
[----:B------:R-:W2:Y:S01]  /*a2c0*/  LDG.E.STRONG.SYS R22, desc[UR10][R22.64] ;  /* 0x0000000a16167981 */ /* 0x000ea2000c1f5900 */
[----:B------:R-:W0:Y:S01]  /*a2d0*/  S2UR UR8, SR_CgaCtaId ;  /* 0x00000000000879c3 */ /* 0x000e220000008800 */
[----:B------:R-:W-:Y:S01]  /*a2e0*/  UMOV UR4, 0x400 ;  /* 0x0000040000047882 */ /* 0x000fe20000000000 */
[----:B------:R-:W-:Y:S02]  /*a2f0*/  UISETP.NE.AND UP0, UPT, UR9, 0x1, UPT ;  /* 0x000000010900788c */ /* 0x000fe4000bf05270 */
[----:B0-----:R-:W-:-:S06]  /*a300*/  ULEA UR4, UR8, UR4, 0x18 ;  /* 0x0000000408047291 */ /* 0x001fcc000f8ec0ff */
[----:B------:R-:W-:-:S05]  /*a310*/  LEA R25, R21, UR4, 0x2 ;  /* 0x0000000415197c11 */ /* 0x000fca000f8e10ff */
[----:B--2---:R0:W-:Y:S01]  /*a320*/  STS [R25], R22 ;  /* 0x0000001619007388 */ /* 0x0041e20000000800 */
[----:B------:R-:W-:Y:S05]  /*a330*/  BRA.U !UP0, `(.L_x_127) ;  /* 0x0000000108507547 */ /* 0x000fea000b800000 */
[----:B------:R-:W2:Y:S02]  /*a340*/  LDCU UR4, c[0x0][0x3a4] ;  /* 0x00007480ff0477ac */ /* 0x000ea40008000800 */
[----:B--2---:R-:W-:-:S05]  /*a350*/  VIADD R34, R34, UR4 ;  /* 0x0000000422227c36 */ /* 0x004fca0008000000 */
[----:B------:R-:W-:-:S04]  /*a360*/  IADD3 R21, P0, PT, R34, UR12, RZ ;  /* 0x0000000c22157c10 */ /* 0x000fc8000ff1e0ff */
[----:B0-----:R-:W-:Y:S02]  /*a370*/  LEA.HI.X.SX32 R22, R34, UR5, 0x1, P0 ;  /* 0x0000000522167c11 */ /* 0x001fe400080f0eff */
[----:B------:R-:W-:-:S04]  /*a380*/  LEA R20, P0, R21, UR16, 0x2 ;  /* 0x0000001015147c11 */ /* 0x000fc8000f8010ff */
[----:B------:R-:W-:-:S05]  /*a390*/  LEA.HI.X R21, R21, UR17, R22, 0x2, P0 ;  /* 0x0000001115157c11 */ /* 0x000fca00080f1416 */
[----:B------:R-:W2:Y:S01]  /*a3a0*/  LDG.E.STRONG.SYS R20, desc[UR10][R20.64] ;  /* 0x0000000a14147981 */ /* 0x000ea2000c1f5900 */
[----:B------:R-:W-:Y:S01]  /*a3b0*/  IMAD.U32 R22, RZ, RZ, UR6 ;  /* 0x00000006ff167e24 */ /* 0x000fe2000f8e00ff */
[----:B------:R-:W-:-:S03]  /*a3c0*/  UISETP.NE.AND UP0, UPT, UR9, 0x2, UPT ;  /* 0x000000020900788c */ /* 0x000fc6000bf05270 */
[----:B------:R-:W-:-:S05]  /*a3d0*/  IMAD R23, R22, 0x4, R25 ;  /* 0x0000000416177824 */ /* 0x000fca00078e0219 */
[----:B--2---:R4:W-:Y:S01]  /*a3e0*/  STS [R23+0x4], R20 ;  /* 0x0000041417007388 */ /* 0x0049e20000000800 */
[----:B------:R-:W-:Y:S05]  /*a3f0*/  BRA.U !UP0, `(.L_x_127) ;  /* 0x0000000108207547 */ /* 0x000fea000b800000 */
[----:B----4-:R-:W-:-:S04]  /*a400*/  IADD3 R20, PT, PT, R34, UR4, RZ ;  /* 0x0000000422147c10 */ /* 0x010fc8000fffe0ff */
[----:B------:R-:W-:-:S04]  /*a410*/  IADD3 R21, P0, PT, R20, UR12, RZ ;  /* 0x0000000c14157c10 */ /* 0x000fc8000ff1e0ff */
[----:B------:R-:W-:Y:S02]  /*a420*/  LEA.HI.X.SX32 R22, R20, UR5, 0x1, P0 ;  /* 0x0000000514167c11 */ /* 0x000fe400080f0eff */
[----:B------:R-:W-:-:S04]  /*a430*/  LEA R20, P0, R21, UR16, 0x2 ;  /* 0x0000001015147c11 */ /* 0x000fc8000f8010ff */
[----:B------:R-:W-:-:S05]  /*a440*/  LEA.HI.X R21, R21, UR17, R22, 0x2, P0 ;  /* 0x0000001115157c11 */ /* 0x000fca00080f1416 */
[----:B------:R-:W2:Y:S01]  /*a450*/  LDG.E.STRONG.SYS R20, desc[UR10][R20.64] ;  /* 0x0000000a14147981 */ /* 0x000ea2000c1f5900 */
[----:B------:R-:W-:-:S05]  /*a460*/  IMAD R23, R0, 0x4, R23 ;  /* 0x0000000400177824 */ /* 0x000fca00078e0217 */
[----:B--2---:R0:W-:Y:S02]  /*a470*/  STS [R23+0x4], R20 ;  /* 0x0000041417007388 */ /* 0x0041e40000000800 */
.L_x_127:
[----:B------:R-:W-:Y:S05]  /*a480*/  BSYNC.RECONVERGENT B0 ;  /* 0x0000000000007941 */ /* 0x000fea0003800200 */
.L_x_126:
[----:B0-2-4-:R-:W0:Y:S01]  /*a490*/  S2R R20, SR_TID.X ;  /* 0x0000000000147919 */ /* 0x015e220000002100 */
[----:B------:R-:W2:Y:S01]  /*a4a0*/  LDC R28, c[0x0][0x390] ;  /* 0x0000e400ff1c7b82 */ /* 0x000ea20000000800 */
[----:B------:R-:W4:Y:S01]  /*a4b0*/  LDCU UR9, c[0x0][0x398] ;  /* 0x00007300ff0977ac */ /* 0x000f220008000800 */
[----:B------:R-:W-:Y:S01]  /*a4c0*/  BSSY.RECONVERGENT B0, `(.L_x_132) ;  /* 0x000004c000007945 */ /* 0x000fe20003800200 */
[C---:B------:R-:W-:Y:S02]  /*a4d0*/  VIADD R21, R5.reuse, 0x1 ;  /* 0x0000000105157836 */ /* 0x040fe40000000000 */
[----:B--2---:R-:W-:-:S03]  /*a4e0*/  IMAD R23, R5, R28, R28 ;  /* 0x0000001c05177224 */ /* 0x004fc600078e021c */
[----:B------:R-:W-:Y:S02]  /*a4f0*/  BAR.SYNC.DEFER_BLOCKING 0x0 ;  /* 0x0000000000007b1d */ /* 0x000fe40000010000 */
[----:B0-----:R-:W-:-:S13]  /*a500*/  ISETP.GE.AND P0, PT, R20, R23, PT ;  /* 0x000000171400720c */ /* 0x001fda0003f06270 */
[----:B----4-:R-:W-:Y:S05]  /*a510*/  @P0 BRA `(.L_x_133) ;  /* 0x0000000400180947 */ /* 0x010fea0003800000 */
[-C--:B---3--:R-:W-:Y:S01]  /*a520*/  IABS R22, R21.reuse ;  /* 0x0000001500167213 */ /* 0x088fe20000000000 */
[----:B------:R-:W-:Y:S01]  /*a530*/  IMAD.MOV.U32 R24, RZ, RZ, RZ ;  /* 0x000000ffff187224 */ /* 0x000fe200078e00ff */
[----:B-1----:R-:W-:Y:S02]  /*a540*/  IABS R30, R21 ;  /* 0x00000015001e7213 */ /* 0x002fe40000000000 */
[----:B------:R-:W0:Y:S01]  /*a550*/  I2F.RP R26, R22 ;  /* 0x00000016001a7306 */ /* 0x000e220000209400 */
[----:B------:R-:W-:Y:S02]  /*a560*/  ISETP.NE.AND P1, PT, R21, RZ, PT ;  /* 0x000000ff1500720c */ /* 0x000fe40003f25270 */
[----:B------:R-:W-:-:S05]  /*a570*/  IADD3 R30, PT, PT, RZ, -R30, RZ ;  /* 0x8000001eff1e7210 */ /* 0x000fca0007ffe0ff */
[----:B0-----:R-:W0:Y:S02]  /*a580*/  MUFU.RCP R26, R26 ;  /* 0x0000001a001a7308 */ /* 0x001e240000001000 */
[----:B0-----:R-:W-:Y:S02]  /*a590*/  VIADD R27, R26, 0xffffffe ;  /* 0x0ffffffe1a1b7836 */ /* 0x001fe40000000000 */
[----:B------:R-:W-:-:S04]  /*a5a0*/  IMAD.MOV.U32 R26, RZ, RZ, R20 ;  /* 0x000000ffff1a7224 */ /* 0x000fc800078e0014 */
[----:B------:R0:W1:Y:S02]  /*a5b0*/  F2I.FTZ.U32.TRUNC.NTZ R25, R27 ;  /* 0x0000001b00197305 */ /* 0x000064000021f000 */
[----:B0-----:R-:W-:Y:S01]  /*a5c0*/  IABS R27, R21 ;  /* 0x00000015001b7213 */ /* 0x001fe20000000000 */
[----:B-1----:R-:W-:-:S04]  /*a5d0*/  IMAD.MOV R29, RZ, RZ, -R25 ;  /* 0x000000ffff1d7224 */ /* 0x002fc800078e0a19 */
[----:B------:R-:W-:-:S04]  /*a5e0*/  IMAD R29, R29, R22, RZ ;  /* 0x000000161d1d7224 */ /* 0x000fc800078e02ff */
[----:B------:R-:W-:-:S04]  /*a5f0*/  IMAD.HI.U32 R24, R25, R29, R24 ;  /* 0x0000001d19187227 */ /* 0x000fc800078e0018 */
[----:B------:R-:W-:Y:S02]  /*a600*/  IMAD.IADD R25, R28, 0x1, -R5 ;  /* 0x000000011c197824 */ /* 0x000fe400078e0a05 */
[----:B------:R-:W-:-:S07]  /*a610*/  IMAD.MOV.U32 R28, RZ, RZ, R30 ;  /* 0x000000ffff1c7224 */ /* 0x000fce00078e001e */
.L_x_136:
[----:B------:R-:W-:Y:S01]  /*a620*/  IABS R31, R26 ;  /* 0x0000001a001f7213 */ /* 0x000fe20000000000 */
[----:B------:R-:W-:Y:S01]  /*a630*/  BSSY.RECONVERGENT B1, `(.L_x_134) ;  /* 0x0000030000017945 */ /* 0x000fe20003800200 */
[----:B------:R-:W-:-:S03]  /*a640*/  LOP3.LUT R30, R26, R21, RZ, 0x3c, !PT ;  /* 0x000000151a1e7212 */ /* 0x000fc600078e3cff */
[----:B------:R-:W-:Y:S01]  /*a650*/  IMAD.HI.U32 R29, R24, R31, RZ ;  /* 0x0000001f181d7227 */ /* 0x000fe200078e00ff */
[----:B------:R-:W-:-:S03]  /*a660*/  ISETP.GE.AND P3, PT, R30, RZ, PT ;  /* 0x000000ff1e00720c */ /* 0x000fc60003f66270 */
[----:B------:R-:W-:-:S05]  /*a670*/  IMAD R31, R29, R28, R31 ;  /* 0x0000001c1d1f7224 */ /* 0x000fca00078e021f */
[----:B------:R-:W-:-:S13]  /*a680*/  ISETP.GT.U32.AND P2, PT, R22, R31, PT ;  /* 0x0000001f1600720c */ /* 0x000fda0003f44070 */
[----:B------:R-:W-:Y:S02]  /*a690*/  @!P2 IMAD.IADD R31, R31, 0x1, -R27 ;  /* 0x000000011f1fa824 */ /* 0x000fe400078e0a1b */
[----:B------:R-:W-:-:S03]  /*a6a0*/  @!P2 VIADD R29, R29, 0x1 ;  /* 0x000000011d1da836 */ /* 0x000fc60000000000 */
[----:B------:R-:W-:Y:S02]  /*a6b0*/  ISETP.GE.U32.AND P0, PT, R31, R22, PT ;  /* 0x000000161f00720c */ /* 0x000fe40003f06070 */
[----:B0-----:R-:W0:Y:S11]  /*a6c0*/  LDC R31, c[0x0][0x398] ;  /* 0x0000e600ff1f7b82 */ /* 0x001e360000000800 */
[----:B------:R-:W-:-:S05]  /*a6d0*/  @P0 IADD3 R29, PT, PT, R29, 0x1, RZ ;  /* 0x000000011d1d0810 */ /* 0x000fca0007ffe0ff */
[----:B------:R-:W-:Y:S01]  /*a6e0*/  @!P3 IMAD.MOV R29, RZ, RZ, -R29 ;  /* 0x000000ffff1db224 */ /* 0x000fe200078e0a1d */
[----:B------:R-:W-:-:S04]  /*a6f0*/  @!P1 LOP3.LUT R29, RZ, R21, RZ, 0x33, !PT ;  /* 0x00000015ff1d9212 */ /* 0x000fc800078e33ff */
[----:B------:R-:W-:Y:S01]  /*a700*/  ISETP.GE.AND P0, PT, R29, 0x1, PT ;  /* 0x000000011d00780c */ /* 0x000fe20003f06270 */
[----:B------:R-:W-:Y:S02]  /*a710*/  IMAD.MOV R30, RZ, RZ, -R29 ;  /* 0x000000ffff1e7224 */ /* 0x000fe400078e0a1d */
[----:B0-----:R-:W-:Y:S02]  /*a720*/  IMAD R31, R0, R31, R31 ;  /* 0x0000001f001f7224 */ /* 0x001fe400078e021f */
[----:B------:R-:W-:-:S05]  /*a730*/  IMAD R30, R21, R30, R26 ;  /* 0x0000001e151e7224 */ /* 0x000fca00078e021a */
[----:B------:R-:W-:Y:S01]  /*a740*/  ISETP.GT.OR P0, PT, R30, R5, !P0 ;  /* 0x000000051e00720c */ /* 0x000fe20004704670 */
[----:B------:R-:W-:-:S03]  /*a750*/  IMAD.IADD R30, R31, 0x1, R30 ;  /* 0x000000011f1e7824 */ /* 0x000fc600078e021e */
[C---:B------:R-:W-:Y:S01]  /*a760*/  ISETP.GE.OR P0, PT, R29.reuse, R25, P0 ;  /* 0x000000191d00720c */ /* 0x040fe20000706670 */
[----:B------:R-:W-:-:S12]  /*a770*/  IMAD R36, R29, R0, R30 ;  /* 0x000000001d247224 */ /* 0x000fd800078e021e */
[----:B------:R-:W-:Y:S05]  /*a780*/  @P0 BRA `(.L_x_135) ;  /* 0x0000000000680947 */ /* 0x000fea0003800000 */
[----:B------:R-:W0:Y:S01]  /*a790*/  S2UR UR8, SR_CgaCtaId ;  /* 0x00000000000879c3 */ /* 0x000e220000008800 */
[----:B------:R-:W-:Y:S01]  /*a7a0*/  UMOV UR4, 0x400 ;  /* 0x0000040000047882 */ /* 0x000fe20000000000 */
[C---:B------:R-:W-:Y:S01]  /*a7b0*/  VIADD R29, R36.reuse, UR9 ;  /* 0x00000009241d7c36 */ /* 0x040fe20008000000 */
[C---:B------:R-:W-:Y:S01]  /*a7c0*/  IADD3 R34, PT, PT, R36.reuse, -UR6, RZ ;  /* 0x8000000624227c10 */ /* 0x040fe2000fffe0ff */
[----:B------:R-:W-:-:S04]  /*a7d0*/  VIADD R32, R36, -UR9 ;  /* 0x8000000924207c36 */ /* 0x000fc80008000000 */
[----:B------:R-:W1:Y:S01]  /*a7e0*/  LDC R30, c[0x0][0x38c] ;  /* 0x0000e300ff1e7b82 */ /* 0x000e620000000800 */
[----:B0-----:R-:W-:Y:S02]  /*a7f0*/  ULEA UR12, UR8, UR4, 0x18 ;  /* 0x00000004080c7291 */ /* 0x001fe4000f8ec0ff */
[----:B------:R-:W-:-:S04]  /*a800*/  UIADD3 UR4, UPT, UPT, UR4, 0x5000, URZ ;  /* 0x0000500004047890 */ /* 0x000fc8000fffe0ff */
[----:B------:R-:W-:Y:S01]  /*a810*/  LEA R29, R29, UR12, 0x2 ;  /* 0x0000000c1d1d7c11 */ /* 0x000fe2000f8e10ff */
[----:B------:R-:W-:Y:S01]  /*a820*/  ULEA UR4, UR8, UR4, 0x18 ;  /* 0x0000000408047291 */ /* 0x000fe2000f8ec0ff */
[----:B------:R-:W-:Y:S02]  /*a830*/  LEA R31, R36, UR12, 0x2 ;  /* 0x0000000c241f7c11 */ /* 0x000fe4000f8e10ff */
[----:B------:R-:W-:Y:S01]  /*a840*/  LEA R33, R32, UR12, 0x2 ;  /* 0x0000000c20217c11 */ /* 0x000fe2000f8e10ff */
[----:B-1----:R-:W-:Y:S01]  /*a850*/  IMAD R30, R30, 0x4, R29 ;  /* 0x000000041e1e7824 */ /* 0x002fe200078e021d */
        /* <DEDUP_REMOVED lines=12> */
[----:B------:R0:W-:Y:S02]  /*a920*/  STS [R36+0x4], R35 ;  /* 0x0000042324007388 */ /* 0x0001e40000000800 */
.L_x_135:
[----:B------:R-:W-:Y:S05]  /*a930*/  BSYNC.RECONVERGENT B1 ;  /* 0x0000000000017941 */ /* 0x000fea0003800200 */
.L_x_134:
[----:B------:R-:W1:Y:S02]  /*a940*/  LDCU UR4, c[0x0][0x360] ;  /* 0x00006c00ff0477ac */ /* 0x000e640008000800 */
[----:B-1----:R-:W-:-:S05]  /*a950*/  VIADD R26, R26, UR4 ;  /* 0x000000041a1a7c36 */ /* 0x002fca0008000000 */
[----:B------:R-:W-:-:S13]  /*a960*/  ISETP.GE.AND P0, PT, R26, R23, PT ;  /* 0x000000171a00720c */ /* 0x000fda0003f06270 */
[----:B------:R-:W-:Y:S05]  /*a970*/  @!P0 BRA `(.L_x_136) ;  /* 0xfffffffc00288947 */ /* 0x000fea000383ffff */
.L_x_133:
[----:B------:R-:W-:Y:S05]  /*a980*/  BSYNC.RECONVERGENT B0 ;  /* 0x0000000000007941 */ /* 0x000fea0003800200 */
.L_x_132:
[----:B---3--:R-:W2:Y:S01]  /*a990*/  LDC R26, c[0x0][0x38c] ;  /* 0x0000e300ff1a7b82 */ /* 0x008ea20000000800 */
[----:B------:R-:W3:Y:S01]  /*a9a0*/  LDCU UR13, c[0x0][0x398] ;  /* 0x00007300ff0d77ac */ /* 0x000ee20008000800 */
[----:B------:R-:W-:Y:S06]  /*a9b0*/  BSSY.RECONVERGENT B0, `(.L_x_137) ;  /* 0x000009c000007945 */ /* 0x000fec0003800200 */
[----:B------:R-:W1:Y:S01]  /*a9c0*/  LDC R28, c[0x0][0x3b0] ;  /* 0x0000ec00ff1c7b82 */ /* 0x000e620000000800 */
[----:B--2---:R-:W-:-:S07]  /*a9d0*/  IABS R25, R26 ;  /* 0x0000001a00197213 */ /* 0x004fce0000000000 */
[----:B------:R-:W-:Y:S01]  /*a9e0*/  BAR.SYNC.DEFER_BLOCKING 0x0 ;  /* 0x0000000000007b1d */ /* 0x000fe20000010000 */
[----:B------:R-:W-:-:S05]  /*a9f0*/  ISETP.NE.AND P2, PT, R26, RZ, PT ;  /* 0x000000ff1a00720c */ /* 0x000fca0003f45270 */
[----:B------:R-:W2:Y:S01]  /*aa00*/  I2F.RP R24, R25 ;  /* 0x0000001900187306 */ /* 0x000ea20000209400 */
[----:B-1----:R-:W-:Y:S02]  /*aa10*/  IABS R30, R28 ;  /* 0x0000001c001e7213 */ /* 0x002fe40000000000 */
[----:B------:R-:W-:-:S05]  /*aa20*/  ISETP.GE.AND P1, PT, R28, RZ, PT ;  /* 0x000000ff1c00720c */ /* 0x000fca0003f26270 */
[----:B--2---:R-:W1:Y:S02]  /*aa30*/  MUFU.RCP R24, R24 ;  /* 0x0000001800187308 */ /* 0x004e640000001000 */
[----:B-1----:R-:W-:-:S06]  /*aa40*/  VIADD R27, R24, 0xffffffe ;  /* 0x0ffffffe181b7836 */ /* 0x002fcc0000000000 */
[----:B------:R-:W1:Y:S02]  /*aa50*/  F2I.FTZ.U32.TRUNC.NTZ R23, R27 ;  /* 0x0000001b00177305 */ /* 0x000e64000021f000 */
[----:B-1----:R-:W-:-:S04]  /*aa60*/  IMAD.MOV R22, RZ, RZ, -R23 ;  /* 0x000000ffff167224 */ /* 0x002fc800078e0a17 */
[----:B------:R-:W-:Y:S02]  /*aa70*/  IMAD R29, R22, R25, RZ ;  /* 0x00000019161d7224 */ /* 0x000fe400078e02ff */
[----:B------:R-:W-:-:S04]  /*aa80*/  IMAD.MOV.U32 R22, RZ, RZ, RZ ;  /* 0x000000ffff167224 */ /* 0x000fc800078e00ff */
[----:B------:R-:W-:Y:S01]  /*aa90*/  IMAD.HI.U32 R22, R23, R29, R22 ;  /* 0x0000001d17167227 */ /* 0x000fe200078e0016 */
[----:B------:R-:W-:-:S05]  /*aaa0*/  MOV R23, R30 ;  /* 0x0000001e00177202 */ /* 0x000fca0000000f00 */
[----:B------:R-:W-:-:S04]  /*aab0*/  IMAD.HI.U32 R22, R22, R23, RZ ;  /* 0x0000001716167227 */ /* 0x000fc800078e00ff */
[----:B------:R-:W-:-:S04]  /*aac0*/  IMAD.MOV R22, RZ, RZ, -R22 ;  /* 0x000000ffff167224 */ /* 0x000fc800078e0a16 */
[----:B------:R-:W-:-:S05]  /*aad0*/  IMAD R22, R25, R22, R23 ;  /* 0x0000001619167224 */ /* 0x000fca00078e0217 */
[----:B------:R-:W-:-:S13]  /*aae0*/  ISETP.GT.U32.AND P0, PT, R25, R22, PT ;  /* 0x000000161900720c */ /* 0x000fda0003f04070 */
[----:B------:R-:W-:-:S05]  /*aaf0*/  @!P0 IMAD.IADD R22, R22, 0x1, -R25 ;  /* 0x0000000116168824 */ /* 0x000fca00078e0a19 */
[----:B------:R-:W-:-:S13]  /*ab00*/  ISETP.GT.U32.AND P0, PT, R25, R22, PT ;  /* 0x000000161900720c */ /* 0x000fda0003f04070 */
[----:B------:R-:W-:-:S04]  /*ab10*/  @!P0 IMAD.IADD R22, R22, 0x1, -R25 ;  /* 0x0000000116168824 */ /* 0x000fc800078e0a19 */
[----:B------:R-:W-:Y:S01]  /*ab20*/  @!P1 IMAD.MOV R22, RZ, RZ, -R22 ;  /* 0x000000ffff169224 */ /* 0x000fe200078e0a16 */
[----:B------:R-:W-:-:S04]  /*ab30*/  @!P2 LOP3.LUT R22, RZ, R26, RZ, 0x33, !PT ;  /* 0x0000001aff16a212 */ /* 0x000fc800078e33ff */
[----:B---3--:R-:W-:-:S04]  /*ab40*/  IADD3 R23, PT, PT, R22, UR13, R21 ;  /* 0x0000000d16177c10 */ /* 0x008fc8000fffe015 */
[----:B------:R-:W-:-:S13]  /*ab50*/  ISETP.GE.U32.AND P0, PT, R20, R23, PT ;  /* 0x000000171400720c */ /* 0x000fda0003f06070 */
[----:B------:R-:W-:Y:S05]  /*ab60*/  @P0 BRA `(.L_x_138) ;  /* 0x0000000800000947 */ /* 0x000fea0003800000 */
[----:B------:R-:W-:-:S09]  /*ab70*/  UISETP.GE.AND UP0, UPT, UR13, URZ, UPT ;  /* 0x000000ff0d00728c */ /* 0x000fd2000bf06270 */
[----:B------:R-:W-:Y:S05]  /*ab80*/  BRA.U !UP0, `(.L_x_138) ;  /* 0x0000000508f87547 */ /* 0x000fea000b800000 */
[----:B------:R-:W1:Y:S01]  /*ab90*/  LDCU UR4, c[0x0][0x398] ;  /* 0x00007300ff0477ac */ /* 0x000e620008000800 */
[----:B------:R-:W2:Y:S01]  /*aba0*/  LDC R22, c[0x0][0x3b0] ;  /* 0x0000ec00ff167b82 */ /* 0x000ea20000000800 */
[----:B------:R-:W3:Y:S01]  /*abb0*/  LDCU UR8, c[0x0][0x3a8] ;  /* 0x00007500ff0877ac */ /* 0x000ee20008000800 */
[----:B------:R-:W-:-:S06]  /*abc0*/  UISETP.GE.U32.AND UP1, UPT, UR13, 0x7, UPT ;  /* 0x000000070d00788c */ /* 0x000fcc000bf26070 */
[----:B------:R-:W4:Y:S08]  /*abd0*/  LDC R24, c[0x0][0x3d4] ;  /* 0x0000f500ff187b82 */ /* 0x000f300000000800 */
[----:B------:R-:W4:Y:S01]  /*abe0*/  LDC R23, c[0x0][0x3c0] ;  /* 0x0000f000ff177b82 */ /* 0x000f220000000800 */
[----:B-1----:R-:W-:Y:S01]  /*abf0*/  UIADD3 UR9, UPT, UPT, UR4, 0x1, URZ ;  /* 0x0000000104097890 */ /* 0x002fe2000fffe0ff */
[----:B------:R-:W1:Y:S01]  /*ac00*/  LDCU UR4, c[0x0][0x390] ;  /* 0x00007200ff0477ac */ /* 0x000e620008000800 */
[----:B---3--:R-:W-:-:S05]  /*ac10*/  UIADD3 UR8, UPT, UPT, UR8, -0x1, URZ ;  /* 0xffffffff08087890 */ /* 0x008fca000fffe0ff */
[----:B------:R-:W3:Y:S01]  /*ac20*/  LDC R25, c[0x0][0x3a8] ;  /* 0x0000ea00ff197b82 */ /* 0x000ee20000000800 */
[----:B--2---:R-:W-:Y:S01]  /*ac30*/  VIADD R22, R22, UR9 ;  /* 0x0000000916167c36 */ /* 0x004fe20008000000 */
[----:B------:R-:W-:-:S04]  /*ac40*/  ULOP3.LUT UR12, UR9, 0x7, URZ, 0xc0, !UPT ;  /* 0x00000007090c7892 */ /* 0x000fc8000f8ec0ff */
[----:B------:R-:W-:Y:S01]  /*ac50*/  UISETP.NE.AND UP0, UPT, UR12, URZ, UPT ;  /* 0x000000ff0c00728c */ /* 0x000fe2000bf05270 */
[----:B----4-:R-:W-:Y:S02]  /*ac60*/  IMAD R23, R23, R24, R5 ;  /* 0x0000001817177224 */ /* 0x010fe400078e0205 */
[----:B------:R-:W-:-:S04]  /*ac70*/  IMAD R24, R22, UR9, RZ ;  /* 0x0000000916187c24 */ /* 0x000fc8000f8e02ff */
[----:B------:R-:W-:Y:S02]  /*ac80*/  IMAD R24, R24, R23, UR9 ;  /* 0x0000000918187e24 */ /* 0x000fe4000f8e0217 */
[----:B------:R-:W-:Y:S01]  /*ac90*/  IMAD R23, R26, UR8, -R5 ;  /* 0x000000081a177c24 */ /* 0x000fe2000f8e0a05 */
[----:B---3--:R-:W-:Y:S02]  /*aca0*/  ISETP.GT.AND P0, PT, R25, 0x1, PT ;  /* 0x000000011900780c */ /* 0x008fe40003f04270 */
[----:B-1----:R-:W-:Y:S02]  /*acb0*/  IADD3 R5, PT, PT, -R5, UR4, RZ ;  /* 0x0000000405057c10 */ /* 0x002fe4000fffe1ff */
[----:B------:R-:W-:Y:S02]  /*acc0*/  IADD3 R25, PT, PT, R20, UR9, RZ ;  /* 0x0000000914197c10 */ /* 0x000fe4000fffe0ff */
[----:B------:R-:W-:-:S03]  /*acd0*/  SEL R23, R23, RZ, P0 ;  /* 0x000000ff17177207 */ /* 0x000fc60000000000 */
[----:B------:R-:W-:Y:S01]  /*ace0*/  IMAD R5, R0, R5, R25 ;  /* 0x0000000500057224 */ /* 0x000fe200078e0219 */
[----:B------:R-:W-:Y:S01]  /*acf0*/  IADD3 R23, PT, PT, R20, R24, R23 ;  /* 0x0000001814177210 */ /* 0x000fe20007ffe017 */
[----:B------:R-:W-:Y:S06]  /*ad00*/  BRA.U !UP1, `(.L_x_139) ;  /* 0x0000000109b07547 */ /* 0x000fec000b800000 */
[----:B------:R-:W1:Y:S01]  /*ad10*/  S2UR UR8, SR_CgaCtaId ;  /* 0x00000000000879c3 */ /* 0x000e620000008800 */
[----:B------:R-:W-:Y:S01]  /*ad20*/  UMOV UR4, 0x400 ;  /* 0x0000040000047882 */ /* 0x000fe20000000000 */
[----:B------:R-:W-:Y:S02]  /*ad30*/  ULOP3.LUT UR14, UR9, 0xfffffff8, URZ, 0xc0, !UPT ;  /* 0xfffffff8090e7892 */ /* 0x000fe4000f8ec0ff */
[----:B-1----:R-:W-:-:S03]  /*ad40*/  ULEA UR8, UR8, UR4, 0x18 ;  /* 0x0000000408087291 */ /* 0x002fc6000f8ec0ff */
[----:B------:R-:W-:-:S09]  /*ad50*/  UMOV UR4, URZ ;  /* 0x000000ff00047c82 */ /* 0x000fd20008000000 */
.L_x_140:
[----:B------:R-:W-:Y:S01]  /*ad60*/  LEA R28, R5, UR8, 0x2 ;  /* 0x00000008051c7c11 */ /* 0x000fe2000f8e10ff */
[----:B-1----:R-:W1:Y:S01]  /*ad70*/  LDC.64 R24, c[0x0][0x3c8] ;  /* 0x0000f200ff187b82 */ /* 0x002e620000000a00 */
[----:B0-----:R-:W-:Y:S01]  /*ad80*/  IMAD.U32 R35, RZ, RZ, UR6 ;  /* 0x00000006ff237e24 */ /* 0x001fe2000f8e00ff */
[----:B------:R-:W-:Y:S01]  /*ad90*/  UIADD3 UR4, UPT, UPT, UR4, 0x8, URZ ;  /* 0x0000000804047890 */ /* 0x000fe2000fffe0ff */
[----:B------:R-:W-:Y:S01]  /*ada0*/  IMAD R5, R0, 0x8, R5 ;  /* 0x0000000800057824 */ /* 0x000fe200078e0205 */
[----:B------:R0:W2:Y:S01]  /*adb0*/  LDS R33, [R28] ;  /* 0x000000001c217984 */ /* 0x0000a20000000800 */
[----:B------:R-:W-:Y:S01]  /*adc0*/  IMAD R35, R35, 0x4, R28 ;  /* 0x0000000423237824 */ /* 0x000fe200078e021c */
[----:B------:R-:W-:-:S03]  /*add0*/  UISETP.NE.AND UP1, UPT, UR4, UR14, UPT ;  /* 0x0000000e0400728c */ /* 0x000fc6000bf25270 */
[----:B------:R-:W-:-:S04]  /*ade0*/  IMAD R39, R0, 0x4, R35 ;  /* 0x0000000400277824 */ /* 0x000fc800078e0223 */
[----:B------:R-:W-:Y:S02]  /*adf0*/  IMAD R43, R0, 0x4, R39 ;  /* 0x00000004002b7824 */ /* 0x000fe400078e0227 */
[----:B-1----:R-:W-:-:S04]  /*ae00*/  IMAD.WIDE R24, R23, 0x4, R24 ;  /* 0x0000000417187825 */ /* 0x002fc800078e0218 */
[C---:B------:R-:W-:Y:S02]  /*ae10*/  IMAD R23, R22.reuse, 0x8, R23 ;  /* 0x0000000816177824 */ /* 0x040fe400078e0217 */
[----:B------:R-:W-:-:S04]  /*ae20*/  IMAD.WIDE R26, R22, 0x4, R24 ;  /* 0x00000004161a7825 */ /* 0x000fc800078e0218 */
[----:B0-----:R-:W-:-:S04]  /*ae30*/  IMAD.WIDE R28, R22, 0x4, R26 ;  /* 0x00000004161c7825 */ /* 0x001fc800078e021a */
[----:B------:R-:W-:Y:S01]  /*ae40*/  IMAD.WIDE R30, R22, 0x4, R28 ;  /* 0x00000004161e7825 */ /* 0x000fe200078e021c */
[----:B--2---:R0:W-:Y:S04]  /*ae50*/  STG.E.STRONG.SYS desc[UR10][R24.64], R33 ;  /* 0x0000002118007986 */ /* 0x0041e8000c11590a */
[----:B------:R-:W1:Y:S01]  /*ae60*/  LDS R37, [R35+0x4] ;  /* 0x0000040023257984 */ /* 0x000e620000000800 */
[----:B0-----:R-:W-:Y:S02]  /*ae70*/  IMAD R33, R0, 0x4, R43 ;  /* 0x0000000400217824 */ /* 0x001fe400078e022b */
[----:B------:R-:W-:Y:S01]  /*ae80*/  IMAD.WIDE R24, R22, 0x4, R30 ;  /* 0x0000000416187825 */ /* 0x000fe200078e021e */
        /* <DEDUP_REMOVED lines=19> */
[----:B------:R-:W-:Y:S05]  /*afc0*/  BRA.U UP1, `(.L_x_140) ;  /* 0xfffffffd01647547 */ /* 0x000fea000b83ffff */
.L_x_139:
[----:B------:R-:W-:Y:S05]  /*afd0*/  BRA.U !UP0, `(.L_x_138) ;  /* 0x0000000108e47547 */ /* 0x000fea000b800000 */
[----:B------:R-:W-:Y:S02]  /*afe0*/  UIADD3 UR4, UPT, UPT, UR12, -0x1, URZ ;  /* 0xffffffff0c047890 */ /* 0x000fe4000fffe0ff */
[----:B------:R-:W-:Y:S02]  /*aff0*/  ULOP3.LUT UR9, UR9, 0x3, URZ, 0xc0, !UPT ;  /* 0x0000000309097892 */ /* 0x000fe4000f8ec0ff */
[----:B------:R-:W-:Y:S02]  /*b000*/  UISETP.GE.U32.AND UP0, UPT, UR4, 0x3, UPT ;  /* 0x000000030400788c */ /* 0x000fe4000bf06070 */
[----:B------:R-:W-:-:S07]  /*b010*/  UISETP.NE.AND UP1, UPT, UR9, URZ, UPT ;  /* 0x000000ff0900728c */ /* 0x000fce000bf25270 */
[----:B------:R-:W-:Y:S05]  /*b020*/  BRA.U !UP0, `(.L_x_141) ;  /* 0x00000001085c7547 */ /* 0x000fea000b800000 */
[----:B------:R-:W2:Y:S01]  /*b030*/  S2UR UR8, SR_CgaCtaId ;  /* 0x00000000000879c3 */ /* 0x000ea20000008800 */
[----:B------:R-:W-:Y:S01]  /*b040*/  UMOV UR4, 0x400 ;  /* 0x0000040000047882 */ /* 0x000fe20000000000 */
[----:B0-----:R-:W-:-:S06]  /*b050*/  IMAD.U32 R35, RZ, RZ, UR6 ;  /* 0x00000006ff237e24 */ /* 0x001fcc000f8e00ff */
[----:B------:R-:W0:Y:S01]  /*b060*/  LDC.64 R24, c[0x0][0x3c8] ;  /* 0x0000f200ff187b82 */ /* 0x000e220000000a00 */
[----:B--2---:R-:W-:-:S06]  /*b070*/  ULEA UR4, UR8, UR4, 0x18 ;  /* 0x0000000408047291 */ /* 0x004fcc000f8ec0ff */
[----:B------:R-:W-:Y:S01]  /*b080*/  LEA R28, R5, UR4, 0x2 ;  /* 0x00000004051c7c11 */ /* 0x000fe2000f8e10ff */
[----:B------:R-:W-:Y:S02]  /*b090*/  IMAD R5, R0, 0x4, R5 ;  /* 0x0000000400057824 */ /* 0x000fe400078e0205 */
[----:B0-----:R-:W-:Y:S01]  /*b0a0*/  IMAD.WIDE R24, R23, 0x4, R24 ;  /* 0x0000000417187825 */ /* 0x001fe200078e0218 */
[----:B------:R-:W-:Y:S01]  /*b0b0*/  LEA R35, R35, R28, 0x2 ;  /* 0x0000001c23237211 */ /* 0x000fe200078e10ff */
[----:B-1----:R0:W1:Y:S02]  /*b0c0*/  LDS R33, [R28] ;  /* 0x000000001c217984 */ /* 0x0020640000000800 */
[C---:B------:R-:W-:Y:S02]  /*b0d0*/  IMAD R23, R22.reuse, 0x4, R23 ;  /* 0x0000000416177824 */ /* 0x040fe400078e0217 */
[----:B------:R-:W-:-:S04]  /*b0e0*/  IMAD.WIDE R26, R22, 0x4, R24 ;  /* 0x00000004161a7825 */ /* 0x000fc800078e0218 */
[----:B------:R-:W-:Y:S02]  /*b0f0*/  IMAD R39, R0, 0x4, R35 ;  /* 0x0000000400277824 */ /* 0x000fe400078e0223 */
[----:B0-----:R-:W-:-:S04]  /*b100*/  IMAD.WIDE R28, R22, 0x4, R26 ;  /* 0x00000004161c7825 */ /* 0x001fc800078e021a */
[----:B------:R-:W-:Y:S02]  /*b110*/  IMAD R32, R0, 0x4, R39 ;  /* 0x0000000400207824 */ /* 0x000fe400078e0227 */
        /* <DEDUP_REMOVED lines=8> */
.L_x_141:
[----:B------:R-:W-:Y:S05]  /*b1a0*/  BRA.U !UP1, `(.L_x_138) ;  /* 0x0000000109707547 */ /* 0x000fea000b800000 */
[----:B------:R-:W-:Y:S02]  /*b1b0*/  ULOP3.LUT UP1, URZ, UR13, 0x3, URZ, 0xc0, !UPT ;  /* 0x000000030dff7892 */ /* 0x000fe4000f82c0ff */
[----:B------:R-:W-:-:S04]  /*b1c0*/  ULOP3.LUT UR4, UR13, 0x1, URZ, 0xc0, !UPT ;  /* 0x000000010d047892 */ /* 0x000fc8000f8ec0ff */
[----:B------:R-:W-:-:S03]  /*b1d0*/  UISETP.NE.U32.AND UP0, UPT, UR4, 0x1, UPT ;  /* 0x000000010400788c */ /* 0x000fc6000bf05070 */
[----:B------:R-:W-:Y:S08]  /*b1e0*/  BRA.U !UP1, `(.L_x_142) ;  /* 0x00000001093c7547 */ /* 0x000ff0000b800000 */
[----:B------:R-:W3:Y:S01]  /*b1f0*/  S2UR UR8, SR_CgaCtaId ;  /* 0x00000000000879c3 */ /* 0x000ee20000008800 */
[----:B------:R-:W-:Y:S01]  /*b200*/  UMOV UR4, 0x400 ;  /* 0x0000040000047882 */ /* 0x000fe20000000000 */
[----:B-12---:R-:W-:-:S06]  /*b210*/  IMAD.U32 R31, RZ, RZ, UR6 ;  /* 0x00000006ff1f7e24 */ /* 0x006fcc000f8e00ff */
[----:B------:R-:W1:Y:S01]  /*b220*/  LDC.64 R24, c[0x0][0x3c8] ;  /* 0x0000f200ff187b82 */ /* 0x000e620000000a00 */
[----:B---3--:R-:W-:-:S06]  /*b230*/  ULEA UR4, UR8, UR4, 0x18 ;  /* 0x0000000408047291 */ /* 0x008fcc000f8ec0ff */
[----:B------:R-:W-:Y:S01]  /*b240*/  LEA R28, R5, UR4, 0x2 ;  /* 0x00000004051c7c11 */ /* 0x000fe2000f8e10ff */
[----:B------:R-:W-:Y:S02]  /*b250*/  IMAD R5, R0, 0x2, R5 ;  /* 0x0000000200057824 */ /* 0x000fe400078e0205 */
[----:B-1----:R-:W-:Y:S01]  /*b260*/  IMAD.WIDE R24, R23, 0x4, R24 ;  /* 0x0000000417187825 */ /* 0x002fe200078e0218 */
[----:B------:R-:W-:Y:S01]  /*b270*/  LEA R31, R31, R28, 0x2 ;  /* 0x0000001c1f1f7211 */ /* 0x000fe200078e10ff */
[----:B------:R-:W1:Y:S02]  /*b280*/  LDS R29, [R28] ;  /* 0x000000001c1d7984 */ /* 0x000e640000000800 */
[C---:B------:R-:W-:Y:S02]  /*b290*/  IMAD R23, R22.reuse, 0x2, R23 ;  /* 0x0000000216177824 */ /* 0x040fe400078e0217 */
[----:B------:R-:W-:Y:S01]  /*b2a0*/  IMAD.WIDE R26, R22, 0x4, R24 ;  /* 0x00000004161a7825 */ /* 0x000fe200078e0218 */
[----:B-1----:R-:W-:Y:S04]  /*b2b0*/  STG.E.STRONG.SYS desc[UR10][R24.64], R29 ;  /* 0x0000001d18007986 */ /* 0x002fe8000c11590a */
[----:B------:R-:W1:Y:S04]  /*b2c0*/  LDS R31, [R31+0x4] ;  /* 0x000004001f1f7984 */ /* 0x000e680000000800 */
[----:B-1----:R3:W-:Y:S02]  /*b2d0*/  STG.E.STRONG.SYS desc[UR10][R26.64], R31 ;  /* 0x0000001f1a007986 */ /* 0x0027e4000c11590a */
.L_x_142:
[----:B------:R-:W-:Y:S05]  /*b2e0*/  BRA.U !UP0, `(.L_x_138) ;  /* 0x0000000108207547 */ /* 0x000fea000b800000 */
[----:B------:R-:W4:Y:S01]  /*b2f0*/  S2UR UR8, SR_CgaCtaId ;  /* 0x00000000000879c3 */ /* 0x000f220000008800 */
[----:B------:R-:W-:-:S07]  /*b300*/  UMOV UR4, 0x400 ;  /* 0x0000040000047882 */ /* 0x000fce0000000000 */
[----:B------:R-:W5:Y:S01]  /*b310*/  LDC.64 R24, c[0x0][0x3c8] ;  /* 0x0000f200ff187b82 */ /* 0x000f620000000a00 */
[----:B----4-:R-:W-:-:S06]  /*b320*/  ULEA UR4, UR8, UR4, 0x18 ;  /* 0x0000000408047291 */ /* 0x010fcc000f8ec0ff */
[----:B------:R-:W-:Y:S01]  /*b330*/  LEA R5, R5, UR4, 0x2 ;  /* 0x0000000405057c11 */ /* 0x000fe2000f8e10ff */
[----:B-----5:R-:W-:-:S05]  /*b340*/  IMAD.WIDE R22, R23, 0x4, R24 ;  /* 0x0000000417167825 */ /* 0x020fca00078e0218 */
[----:B------:R-:W4:Y:S04]  /*b350*/  LDS R5, [R5] ;  /* 0x0000000005057984 */ /* 0x000f280000000800 */
[----:B----4-:R4:W-:Y:S02]  /*b360*/  STG.E.STRONG.SYS desc[UR10][R22.64], R5 ;  /* 0x0000000516007986 */ /* 0x0109e4000c11590a */
.L_x_138:
[----:B------:R-:W-:Y:S05]  /*b370*/  BSYNC.RECONVERGENT B0 ;  /* 0x0000000000007941 */ /* 0x000fea0003800200 */
.L_x_137:
[----:B------:R-:W-:Y:S06]  /*b380*/  MEMBAR.SC.GPU ;  /* 0x0000000000007992 */ /* 0x000fec0000002000 */
[----:B------:R-:W-:-:S00]  /*b390*/  ERRBAR ;  /* 0x00000000000079ab */ /* 0x000fc00000000000 */
[----:B------:R-:W-:Y:S06]  /*b3a0*/  CGAERRBAR ;  /* 0x00000000000075ab */ /* 0x000fec0000000000 */
[----:B------:R-:W-:Y:S01]  /*b3b0*/  CCTL.IVALL ;  /* 0x00000000ff00798f */ /* 0x000fe20002000000 */
[----:B----4-:R-:W-:Y:S01]  /*b3c0*/  SHF.R.U32.HI R22, RZ, 0x5, R20 ;  /* 0x00000005ff167819 */ /* 0x010fe20000011614 */
[----:B------:R-:W-:Y:S03]  /*b3d0*/  BAR.SYNC.DEFER_BLOCKING 0x0 ;  /* 0x0000000000007b1d */ /* 0x000fe60000010000 */
[----:B------:R-:W-:-:S03]  /*b3e0*/  ISETP.GE.AND P0, PT, R22, UR7, PT ;  /* 0x0000000716007c0c */ /* 0x000fc6000bf06270 */
[----:B------:R-:W-:Y:S10]  /*b3f0*/  BSSY.RECONVERGENT B0, `(.L_x_143) ;  /* 0x000001b000007945 */ /* 0x000ff40003800200 */
[----:B------:R-:W-:Y:S05]  /*b400*/  @P0 BRA `(.L_x_144) ;  /* 0x0000000000640947 */ /* 0x000fea0003800000 */
[----:B------:R-:W-:-:S07]  /*b410*/  IMAD R5, R22, R0, RZ ;  /* 0x0000000016057224 */ /* 0x000fce00078e02ff */
.L_x_148:
[----:B----4-:R-:W4:Y:S01]  /*b420*/  LDC R29, c[0x0][0x3b8] ;  /* 0x0000ee00ff1d7b82 */ /* 0x010f220000000800 */
[----:B------:R-:W-:Y:S01]  /*b430*/  LOP3.LUT R23, R20, 0x1f, RZ, 0xc0, !PT ;  /* 0x0000001f14177812 */ /* 0x000fe200078ec0ff */
[----:B------:R-:W-:Y:S03]  /*b440*/  BSSY.RECONVERGENT B1, `(.L_x_145) ;  /* 0x0000013000017945 */ /* 0x000fe60003800200 */
[----:B------:R-:W-:Y:S01]  /*b450*/  ISETP.GE.AND P0, PT, R23, R0, PT ;  /* 0x000000001700720c */ /* 0x000fe20003f06270 */
[----:B----4-:R-:W-:-:S05]  /*b460*/  IMAD.IADD R22, R22, 0x1, R29 ;  /* 0x0000000116167824 */ /* 0x010fca00078e021d */
[----:B------:R-:W-:-:S07]  /*b470*/  ISETP.GE.AND P1, PT, R22, UR7, PT ;  /* 0x0000000716007c0c */ /* 0x000fce000bf26270 */
[----:B------:R-:W-:Y:S06]  /*b480*/  @P0 BRA `(.L_x_146) ;  /* 0x0000000000380947 */ /* 0x000fec0003800000 */
[----:B---3--:R-:W1:Y:S01]  /*b490*/  S2R R26, SR_CgaCtaId ;  /* 0x00000000001a7919 */ /* 0x008e620000008800 */
[----:B------:R-:W-:-:S05]  /*b4a0*/  MOV R24, 0x400 ;  /* 0x0000040000187802 */ /* 0x000fca0000000f00 */
[----:B------:R-:W-:Y:S01]  /*b4b0*/  VIADD R25, R24, 0x5000 ;  /* 0x0000500018197836 */ /* 0x000fe20000000000 */
[----:B-1----:R-:W-:-:S04]  /*b4c0*/  LEA R33, R26, R24, 0x18 ;  /* 0x000000181a217211 */ /* 0x002fc800078ec0ff */
[----:B--2---:R-:W-:-:S07]  /*b4d0*/  LEA R31, R26, R25, 0x18 ;  /* 0x000000191a1f7211 */ /* 0x004fce00078ec0ff */
.L_x_147:
[C---:B------:R-:W-:Y:S02]  /*b4e0*/  IMAD.IADD R24, R23.reuse, 0x1, R5 ;  /* 0x0000000117187824 */ /* 0x040fe400078e0205 */
[----:B------:R-:W-:Y:S02]  /*b4f0*/  VIADD R23, R23, 0x20 ;  /* 0x0000002017177836 */ /* 0x000fe40000000000 */
[C---:B----4-:R-:W-:Y:S01]  /*b500*/  IMAD R27, R24.reuse, 0x4, R33 ;  /* 0x00000004181b7824 */ /* 0x050fe200078e0221 */
[----:B------:R-:W-:Y:S02]  /*b510*/  LEA R25, R24, R31, 0x2 ;  /* 0x0000001f18197211 */ /* 0x000fe400078e10ff */
[----:B------:R-:W-:-:S03]  /*b520*/  ISETP.GE.AND P0, PT, R23, R0, PT ;  /* 0x000000001700720c */ /* 0x000fc60003f06270 */
[----:B------:R-:W1:Y:S04]  /*b530*/  LDS R26, [R25] ;  /* 0x00000000191a7984 */ /* 0x000e680000000800 */
[----:B-1----:R4:W-:Y:S04]  /*b540*/  STS [R27], R26 ;  /* 0x0000001a1b007388 */ /* 0x0029e80000000800 */
[----:B------:R4:W-:Y:S02]  /*b550*/  STS [R25], RZ ;  /* 0x000000ff19007388 */ /* 0x0009e40000000800 */
[----:B------:R-:W-:Y:S05]  /*b560*/  @!P0 BRA `(.L_x_147) ;  /* 0xfffffffc00dc8947 */ /* 0x000fea000383ffff */
.L_x_146:
[----:B------:R-:W-:Y:S05]  /*b570*/  BSYNC.RECONVERGENT B1 ;  /* 0x0000000000017941 */ /* 0x000fea0003800200 */
.L_x_145:
[----:B------:R-:W-:Y:S01]  /*b580*/  IMAD R5, R0, R29, R5 ;  /* 0x0000001d00057224 */ /* 0x000fe200078e0205 */
[----:B------:R-:W-:Y:S06]  /*b590*/  @!P1 BRA `(.L_x_148) ;  /* 0xfffffffc00a09947 */ /* 0x000fec000383ffff */
.L_x_144:
[----:B------:R-:W-:Y:S05]  /*b5a0*/  BSYNC.RECONVERGENT B0 ;  /* 0x0000000000007941 */ /* 0x000fea0003800200 */
.L_x_143:
[----:B------:R-:W5:Y:S01]  /*b5b0*/  LDCU UR8, c[0x0][0x3d4] ;  /* 0x00007a80ff0877ac */ /* 0x000f620008000800 */
[----:B------:R-:W-:Y:S01]  /*b5c0*/  IMAD.MOV.U32 R5, RZ, RZ, R21 ;  /* 0x000000ffff057224 */ /* 0x000fe200078e0015 */
[----:B------:R-:W-:Y:S01]  /*b5d0*/  BAR.SYNC.DEFER_BLOCKING 0x0 ;  /* 0x0000000000007b1d */ /* 0x000fe20000010000 */
[----:B-----5:R-:W-:-:S13]  /*b5e0*/  ISETP.NE.AND P0, PT, R21, UR8, PT ;  /* 0x0000000815007c0c */ /* 0x020fda000bf05270 */
[----:B------:R-:W-:Y:S05]  /*b5f0*/  @P0 BRA `(.L_x_149) ;  /* 0xffffffd4003c0947 */ /* 0x000fea000383ffff */
.L_x_123:
[----:B------:R-:W5:Y:S01]  /*b600*/  S2R R17, SR_TID.X ;  /* 0x0000000000117919 */ /* 0x000f620000002100 */
[----:B------:R-:W0:Y:S01]  /*b610*/  LDCU UR9, c[0x0][0x38c] ;  /* 0x00007180ff0977ac */ /* 0x000e220008000800 */
[----:B------:R-:W-:Y:S01]  /*b620*/  BSSY.RECONVERGENT B0, `(.L_x_150) ;  /* 0x0000043000007945 */ /* 0x000fe20003800200 */
[----:B------:R-:W0:Y:S01]  /*b630*/  LDCU UR6, c[0x0][0x3a4] ;  /* 0x00007480ff0677ac */ /* 0x000e220008000800 */
[----:B------:R-:W0:Y:S01]  /*b640*/  LDCU UR7, c[0x0][0x398] ;  /* 0x00007300ff0777ac */ /* 0x000e220008000800 */
[----:B------:R-:W0:Y:S01]  /*b650*/  LDCU UR14, c[0x0][0x3dc] ;  /* 0x00007b80ff0e77ac */ /* 0x000e220008000800 */
[----:B------:R-:W0:Y:S01]  /*b660*/  LDCU UR13, c[0x0][0x3d4] ;  /* 0x00007a80ff0d77ac */ /* 0x000e220008000800 */
[----:B------:R-:W0:Y:S01]  /*b670*/  LDCU UR12, c[0x0][0x3a8] ;  /* 0x00007500ff0c77ac */ /* 0x000e220008000800 */
[----:B-----5:R-:W-:-:S13]  /*b680*/  ISETP.GE.AND P0, PT, R17, UR15, PT ;  /* 0x0000000f11007c0c */ /* 0x020fda000bf06270 */
[----:B0-----:R-:W-:Y:S05]  /*b690*/  @P0 BRA `(.L_x_151) ;  /* 0x0000000000ec0947 */ /* 0x001fea0003800000 */
[----:B------:R-:W0:Y:S08]  /*b6a0*/  LDC R2, c[0x0][0x38c] ;  /* 0x0000e300ff027b82 */ /* 0x000e300000000800 */
[----:B------:R-:W5:Y:S08]  /*b6b0*/  LDC R13, c[0x0][0x38c] ;  /* 0x0000e300ff0d7b82 */ /* 0x000f700000000800 */
[----:B------:R-:W1:Y:S01]  /*b6c0*/  LDC R7, c[0x0][0x390] ;  /* 0x0000e400ff077b82 */ /* 0x000e620000000800 */
[----:B0-----:R-:W-:-:S07]  /*b6d0*/  IABS R12, R2 ;  /* 0x00000002000c7213 */ /* 0x001fce0000000000 */
[----:B------:R-:W0:Y:S01]  /*b6e0*/  LDC R9, c[0x0][0x360] ;  /* 0x0000d800ff097b82 */ /* 0x000e220000000800 */
[----:B------:R-:W3:Y:S01]  /*b6f0*/  I2F.RP R6, R12 ;  /* 0x0000000c00067306 */ /* 0x000ee20000209400 */
[----:B-----5:R-:W-:-:S06]  /*b700*/  ISETP.NE.AND P1, PT, R13, RZ, PT ;  /* 0x000000ff0d00720c */ /* 0x020fcc0003f25270 */
[----:B------:R-:W0:Y:S01]  /*b710*/  LDC R15, c[0x0][0x3d4] ;  /* 0x0000f500ff0f7b82 */ /* 0x000e220000000800 */
[----:B--2---:R-:W-:Y:S01]  /*b720*/  IABS R16, R13 ;  /* 0x0000000d00107213 */ /* 0x004fe20000000000 */
[----:B-1----:R-:W-:-:S06]  /*b730*/  VIADD R10, R7, -UR8 ;  /* 0x80000008070a7c36 */ /* 0x002fcc0008000000 */
[----:B------:R-:W1:Y:S01]  /*b740*/  LDC.64 R2, c[0x0][0x380] ;  /* 0x0000e000ff027b82 */ /* 0x000e620000000a00 */
[----:B---3--:R-:W2:Y:S02]  /*b750*/  MUFU.RCP R6, R6 ;  /* 0x0000000600067308 */ /* 0x008ea40000001000 */
[----:B--2---:R-:W-:Y:S02]  /*b760*/  VIADD R4, R6, 0xffffffe ;  /* 0x0ffffffe06047836 */ /* 0x004fe40000000000 */
[----:B------:R-:W-:-:S04]  /*b770*/  IMAD.MOV.U32 R6, RZ, RZ, R17 ;  /* 0x000000ffff067224 */ /* 0x000fc800078e0011 */
[----:B------:R2:W3:Y:S02]  /*b780*/  F2I.FTZ.U32.TRUNC.NTZ R5, R4 ;  /* 0x0000000400057305 */ /* 0x0004e4000021f000 */
[----:B--2---:R-:W-:Y:S02]  /*b790*/  HFMA2 R4, -RZ, RZ, 0, 0 ;  /* 0x00000000ff047431 */ /* 0x004fe400000001ff */
[----:B---3--:R-:W-:-:S04]  /*b7a0*/  IMAD.MOV R11, RZ, RZ, -R5 ;  /* 0x000000ffff0b7224 */ /* 0x008fc800078e0a05 */
[----:B------:R-:W-:-:S04]  /*b7b0*/  IMAD R11, R11, R12, RZ ;  /* 0x0000000c0b0b7224 */ /* 0x000fc800078e02ff */
[----:B0-----:R-:W-:-:S07]  /*b7c0*/  IMAD.HI.U32 R14, R5, R11, R4 ;  /* 0x0000000b050e7227 */ /* 0x001fce00078e0004 */
.L_x_154:
[----:B0-----:R-:W-:Y:S01]  /*b7d0*/  IABS R5, R6 ;  /* 0x0000000600057213 */ /* 0x001fe20000000000 */
[----:B------:R-:W-:Y:S04]  /*b7e0*/  BSSY.RECONVERGENT B1, `(.L_x_152) ;  /* 0x0000025000017945 */ /* 0x000fe80003800200 */
[----:B------:R-:W-:-:S04]  /*b7f0*/  IMAD.HI.U32 R4, R14, R5, RZ ;  /* 0x000000050e047227 */ /* 0x000fc800078e00ff */
[----:B------:R-:W-:-:S04]  /*b800*/  IMAD.MOV R8, RZ, RZ, -R4 ;  /* 0x000000ffff087224 */ /* 0x000fc800078e0a04 */
[----:B------:R-:W-:-:S05]  /*b810*/  IMAD R5, R16, R8, R5 ;  /* 0x0000000810057224 */ /* 0x000fca00078e0205 */
[----:B------:R-:W-:-:S13]  /*b820*/  ISETP.GT.U32.AND P2, PT, R12, R5, PT ;  /* 0x000000050c00720c */ /* 0x000fda0003f44070 */
[----:B------:R-:W-:Y:S02]  /*b830*/  @!P2 IMAD.IADD R5, R5, 0x1, -R16 ;  /* 0x000000010505a824 */ /* 0x000fe400078e0a10 */
[----:B------:R-:W-:-:S03]  /*b840*/  @!P2 VIADD R4, R4, 0x1 ;  /* 0x000000010404a836 */ /* 0x000fc60000000000 */
[----:B------:R-:W-:Y:S02]  /*b850*/  ISETP.GE.U32.AND P0, PT, R5, R12, PT ;  /* 0x0000000c0500720c */ /* 0x000fe40003f06070 */
[----:B------:R-:W-:-:S04]  /*b860*/  LOP3.LUT R5, R6, R13, RZ, 0x3c, !PT ;  /* 0x0000000d06057212 */ /* 0x000fc800078e3cff */
[----:B------:R-:W-:-:S07]  /*b870*/  ISETP.GE.AND P3, PT, R5, RZ, PT ;  /* 0x000000ff0500720c */ /* 0x000fce0003f66270 */
[----:B------:R-:W-:-:S05]  /*b880*/  @P0 IADD3 R4, PT, PT, R4, 0x1, RZ ;  /* 0x0000000104040810 */ /* 0x000fca0007ffe0ff */
[----:B------:R-:W-:-:S04]  /*b890*/  IMAD.MOV.U32 R11, RZ, RZ, R4 ;  /* 0x000000ffff0b7224 */ /* 0x000fc800078e0004 */
[----:B------:R-:W-:Y:S01]  /*b8a0*/  @!P3 IMAD.MOV R11, RZ, RZ, -R11 ;  /* 0x000000ffff0bb224 */ /* 0x000fe200078e0a0b */
[----:B------:R-:W-:-:S04]  /*b8b0*/  @!P1 LOP3.LUT R11, RZ, R13, RZ, 0x33, !PT ;  /* 0x0000000dff0b9212 */ /* 0x000fc800078e33ff */
[----:B------:R-:W-:Y:S01]  /*b8c0*/  ISETP.GE.AND P0, PT, R11, R10, PT ;  /* 0x0000000a0b00720c */ /* 0x000fe20003f06270 */
[----:B------:R-:W-:-:S04]  /*b8d0*/  IMAD.MOV R5, RZ, RZ, -R11 ;  /* 0x000000ffff057224 */ /* 0x000fc800078e0a0b */
[--C-:B------:R-:W-:Y:S02]  /*b8e0*/  IMAD R8, R13, R5, R6.reuse ;  /* 0x000000050d087224 */ /* 0x100fe400078e0206 */
[----:B------:R-:W-:-:S03]  /*b8f0*/  IMAD.IADD R6, R9, 0x1, R6 ;  /* 0x0000000109067824 */ /* 0x000fc600078e0206 */
[----:B------:R-:W-:Y:S02]  /*b900*/  ISETP.GE.OR P0, PT, R8, R15, P0 ;  /* 0x0000000f0800720c */ /* 0x000fe40000706670 */
[----:B------:R-:W-:-:S11]  /*b910*/  ISETP.GE.AND P2, PT, R6, UR15, PT ;  /* 0x0000000f06007c0c */ /* 0x000fd6000bf46270 */
[----:B------:R-:W-:Y:S05]  /*b920*/  @P0 BRA `(.L_x_153) ;  /* 0x0000000000400947 */ /* 0x000fea0003800000 */
[----:B------:R-:W0:Y:S01]  /*b930*/  S2UR UR5, SR_CgaCtaId ;  /* 0x00000000000579c3 */ /* 0x000e220000008800 */
[----:B------:R-:W-:Y:S02]  /*b940*/  UIADD3 UR4, UPT, UPT, UR7, 0x1, URZ ;  /* 0x0000000107047890 */ /* 0x000fe4000fffe0ff */
[----:B------:R-:W-:-:S04]  /*b950*/  VIADD R4, R8, UR7 ;  /* 0x0000000708047c36 */ /* 0x000fc80008000000 */
[----:B------:R-:W-:Y:S01]  /*b960*/  IADD3 R5, PT, PT, R11, UR4, RZ ;  /* 0x000000040b057c10 */ /* 0x000fe2000fffe0ff */
[----:B------:R-:W-:-:S04]  /*b970*/  UMOV UR4, 0x400 ;  /* 0x0000040000047882 */ /* 0x000fc80000000000 */
[----:B------:R-:W-:Y:S01]  /*b980*/  IMAD R4, R5, R0, R4 ;  /* 0x0000000005047224 */ /* 0x000fe200078e0204 */
[----:B0-----:R-:W-:-:S06]  /*b990*/  ULEA UR4, UR5, UR4, 0x18 ;  /* 0x0000000405047291 */ /* 0x001fcc000f8ec0ff */
[----:B------:R-:W-:Y:S01]  /*b9a0*/  LEA R7, R4, UR4, 0x2 ;  /* 0x0000000404077c11 */ /* 0x000fe2000f8e10ff */
[----:B------:R-:W-:-:S04]  /*b9b0*/  UIADD3 UR4, UPT, UPT, UR12, -0x1, URZ ;  /* 0xffffffff0c047890 */ /* 0x000fc8000fffe0ff */
[----:B------:R-:W-:Y:S01]  /*b9c0*/  UIMAD UR4, UR4, UR9, -UR13 ;  /* 0x00000009040472a4 */ /* 0x000fe2000f8e0a0d */
[----:B------:R-:W0:Y:S03]  /*b9d0*/  LDS R7, [R7+0x4] ;  /* 0x0000040007077984 */ /* 0x000e260000000800 */
[----:B------:R-:W-:-:S06]  /*b9e0*/  UIADD3 UR4, UPT, UPT, UR4, UR14, URZ ;  /* 0x0000000e04047290 */ /* 0x000fcc000fffe0ff */
[----:B------:R-:W-:-:S04]  /*b9f0*/  VIADD R4, R8, UR4 ;  /* 0x0000000408047c36 */ /* 0x000fc80008000000 */
[----:B------:R-:W-:-:S04]  /*ba00*/  IMAD R5, R11, UR6, R4 ;  /* 0x000000060b057c24 */ /* 0x000fc8000f8e0204 */
[----:B-1----:R-:W-:-:S05]  /*ba10*/  IMAD.WIDE R4, R5, 0x4, R2 ;  /* 0x0000000405047825 */ /* 0x002fca00078e0202 */
[----:B0-----:R0:W-:Y:S02]  /*ba20*/  STG.E.STRONG.SYS desc[UR10][R4.64], R7 ;  /* 0x0000000704007986 */ /* 0x0011e4000c11590a */
.L_x_153:
[----:B------:R-:W-:Y:S05]  /*ba30*/  BSYNC.RECONVERGENT B1 ;  /* 0x0000000000017941 */ /* 0x000fea0003800200 */
.L_x_152:
[----:B------:R-:W-:Y:S05]  /*ba40*/  @!P2 BRA `(.L_x_154) ;  /* 0xfffffffc0060a947 */ /* 0x000fea000383ffff */
.L_x_151:
[----:B------:R-:W-:Y:S05]  /*ba50*/  BSYNC.RECONVERGENT B0 ;  /* 0x0000000000007941 */ /* 0x000fea0003800200 */
.L_x_150:
[----:B------:R-:W-:Y:S01]  /*ba60*/  BAR.SYNC.DEFER_BLOCKING 0x0 ;  /* 0x0000000000007b1d */ /* 0x000fe20000010000 */
[----:B------:R-:W-:-:S07]  /*ba70*/  ISETP.NE.AND P0, PT, R17, RZ, PT ;  /* 0x000000ff1100720c */ /* 0x000fce0003f05270 */
[----:B0-----:R-:W0:Y:S01]  /*ba80*/  LDC R5, c[0x0][0x3bc] ;  /* 0x0000ef00ff057b82 */ /* 0x001e220000000800 */
[----:B------:R-:W-:Y:S07]  /*ba90*/  BSSY.RECONVERGENT B0, `(.L_x_155) ;  /* 0x000000d000007945 */ /* 0x000fee0003800200 */
[----:B-1----:R-:W0:Y:S08]  /*baa0*/  LDC.64 R2, c[0x0][0x3e8] ;  /* 0x0000fa00ff027b82 */ /* 0x002e300000000a00 */
[----:B------:R-:W1:Y:S01]  /*bab0*/  @!P0 LDC R9, c[0x0][0x3a8] ;  /* 0x0000ea00ff098b82 */ /* 0x000e620000000800 */
[----:B0-----:R-:W-:Y:S01]  /*bac0*/  IMAD.WIDE R4, R5, 0x4, R2 ;  /* 0x0000000405047825 */ /* 0x001fe200078e0202 */
[----:B------:R-:W-:Y:S06]  /*bad0*/  @P0 BRA `(.L_x_156) ;  /* 0x0000000000200947 */ /* 0x000fec0003800000 */
[----:B------:R-:W0:Y:S01]  /*bae0*/  LDC R0, c[0x0][0x3ac] ;  /* 0x0000eb00ff007b82 */ /* 0x000e220000000800 */
[----:B------:R-:W0:Y:S07]  /*baf0*/  LDCU UR4, c[0x0][0x3d8] ;  /* 0x00007b00ff0477ac */ /* 0x000e2e0008000800 */
[----:B------:R-:W5:Y:S01]  /*bb00*/  LDC.64 R2, c[0x0][0x3e0] ;  /* 0x0000f800ff027b82 */ /* 0x000f620000000a00 */
[----:B0-----:R-:W-:-:S04]  /*bb10*/  IMAD R7, R0, UR4, RZ ;  /* 0x0000000400077c24 */ /* 0x001fc8000f8e02ff */
[----:B-----5:R-:W-:-:S05]  /*bb20*/  IMAD.WIDE R2, R7, 0x4, R2 ;  /* 0x0000000407027825 */ /* 0x020fca00078e0202 */
[----:B------:R-:W5:Y:S02]  /*bb30*/  LDG.E.STRONG.SYS R0, desc[UR10][R2.64+0x4] ;  /* 0x0000040a02007981 */ /* 0x000f64000c1f5900 */
[----:B-----5:R-:W-:-:S05]  /*bb40*/  VIADD R7, R0, 0x1 ;  /* 0x0000000100077836 */ /* 0x020fca0000000000 */
[----:B------:R0:W-:Y:S02]  /*bb50*/  STG.E.STRONG.SYS desc[UR10][R2.64+0x4], R7 ;  /* 0x0000040702007986 */ /* 0x0001e4000c11590a */
.L_x_156:
[----:B------:R-:W-:Y:S05]  /*bb60*/  BSYNC.RECONVERGENT B0 ;  /* 0x0000000000007941 */ /* 0x000fea0003800200 */
.L_x_155:
[----:B------:R-:W-:Y:S06]  /*bb70*/  BAR.SYNC.DEFER_BLOCKING 0x0 ;  /* 0x0000000000007b1d */ /* 0x000fec0000010000 */
[----:B-1----:R-:W-:Y:S01]  /*bb80*/  @!P0 STG.E.STRONG.SYS desc[UR10][R4.64], R9 ;  /* 0x0000000904008986 */ /* 0x002fe2000c11590a */
[----:B------:R-:W-:Y:S06]  /*bb90*/  MEMBAR.SC.GPU ;  /* 0x0000000000007992 */ /* 0x000fec0000002000 */
[----:B------:R-:W-:-:S00]  /*bba0*/  ERRBAR ;  /* 0x00000000000079ab */ /* 0x000fc00000000000 */
[----:B------:R-:W-:Y:S06]  /*bbb0*/  CGAERRBAR ;  /* 0x00000000000075ab */ /* 0x000fec0000000000 */
[----:B------:R-:W-:Y:S02]  /*bbc0*/  CCTL.IVALL ;  /* 0x00000000ff00798f */ /* 0x000fe40002000000 */
[----:B------:R-:W-:Y:S08]  /*bbd0*/  BAR.SYNC.DEFER_BLOCKING 0x0 ;  /* 0x0000000000007b1d */ /* 0x000ff00000010000 */
[----:B------:R-:W-:Y:S06]  /*bbe0*/  BAR.SYNC.DEFER_BLOCKING 0x0 ;  /* 0x0000000000007b1d */ /* 0x000fec0000010000 */
[----:B------:R-:W-:Y:S05]  /*bbf0*/  EXIT ;  /* 0x000000000000794d */ /* 0x000fea0003800000 */
.L_x_0:
[----:B------:R-:W0:Y:S08]  /*bc00*/  LDC R7, c[0x0][0x3ac] ;  /* 0x0000eb00ff077b82 */ /* 0x000e300000000800 */
[----:B------:R-:W1:Y:S01]  /*bc10*/  LDC R5, c[0x0][0x398] ;  /* 0x0000e600ff057b82 */ /* 0x000e620000000800 */
[----:B0-----:R-:W-:-:S05]  /*bc20*/  VIADD R3, R7, 0xffffffff ;  /* 0xffffffff07037836 */ /* 0x001fca0000000000 */
[----:B------:R-:W-:Y:S02]  /*bc30*/  ISETP.NE.AND P0, PT, R3, UR4, PT ;  /* 0x0000000403007c0c */ /* 0x000fe4000bf05270 */
[----:B-1----:R-:W-:Y:S01]  /*bc40*/  LOP3.LUT R3, RZ, R5, RZ, 0x33, !PT ;  /* 0x00000005ff037212 */ /* 0x002fe200078e33ff */
[----:B------:R-:W-:-:S10]  /*bc50*/  VIADD R5, R5, 0x1 ;  /* 0x0000000105057836 */ /* 0x000fd40000000000 */
[----:B------:R-:W-:Y:S05]  /*bc60*/  @P0 BRA `(.L_x_157) ;  /* 0x0000009000800947 */ /* 0x000fea0003800000 */
[----:B------:R-:W0:Y:S01]  /*bc70*/  S2R R4, SR_TID.X ;  /* 0x0000000000047919 */ /* 0x000e220000002100 */
[----:B------:R-:W1:Y:S01]  /*bc80*/  LDC R6, c[0x0][0x3d8] ;  /* 0x0000f600ff067b82 */ /* 0x000e620000000800 */
[----:B------:R-:W2:Y:S07]  /*bc90*/  LDCU UR5, c[0x0][0x3a8] ;  /* 0x00007500ff0577ac */ /* 0x000eae0008000800 */
[----:B------:R-:W3:Y:S01]  /*bca0*/  LDC.64 R10, c[0x0][0x3e0] ;  /* 0x0000f800ff0a7b82 */ /* 0x000ee20000000a00 */
[----:B-1----:R-:W-:Y:S01]  /*bcb0*/  IMAD R7, R6, R7, UR4 ;  /* 0x0000000406077e24 */ /* 0x002fe2000f8e0207 */
[----:B0-----:R-:W-:-:S03]  /*bcc0*/  ISETP.NE.AND P1, PT, R4, RZ, PT ;  /* 0x000000ff0400720c */ /* 0x001fc60003f25270 */
[----:B---3--:R-:W-:-:S10]  /*bcd0*/  IMAD.WIDE R10, R7, 0x4, R10 ;  /* 0x00000004070a7825 */ /* 0x008fd400078e020a */
[----:B--2---:R-:W-:Y:S05]  /*bce0*/  @P1 BRA `(.L_x_158) ;  /* 0x0000000000181947 */ /* 0x004fea0003800000 */
[----:B------:R-:W0:Y:S02]  /*bcf0*/  LDCU UR4, c[0x0][0x3a8] ;  /* 0x00007500ff0477ac */ /* 0x000e240008000800 */
[----:B0-----:R-:W-:-:S07]  /*bd00*/  VIMNMX R7, PT, PT, R2, UR4, PT ;  /* 0x0000000402077c48 */ /* 0x001fce000bfe0100 */
.L_x_159:
[----:B------:R-:W2:Y:S01]  /*bd10*/  LDG.E.STRONG.SYS R6, desc[UR10][R10.64] ;  /* 0x0000000a0a067981 */ /* 0x000ea2000c1f5900 */
[----:B------:R-:W-:Y:S05]  /*bd20*/  YIELD ;  /* 0x0000000000007946 */ /* 0x000fea0003800000 */
[----:B--2---:R-:W-:-:S13]  /*bd30*/  ISETP.GE.AND P0, PT, R6, R7, PT ;  /* 0x000000070600720c */ /* 0x004fda0003f06270 */
[----:B------:R-:W-:Y:S05]  /*bd40*/  @!P0 BRA `(.L_x_159) ;  /* 0xfffffffc00f08947 */ /* 0x000fea000383ffff */
.L_x_158:
[----:B------:R-:W-:Y:S05]  /*bd50*/  WARPSYNC.ALL ;  /* 0x0000000000007948 */ /* 0x000fea0003800000 */
[----:B------:R-:W-:Y:S06]  /*bd60*/  BAR.SYNC.DEFER_BLOCKING 0x0 ;  /* 0x0000000000007b1d */ /* 0x000fec0000010000 */
[----:B------:R-:W-:Y:S05]  /*bd70*/  @P1 BRA `(.L_x_160) ;  /* 0x00000000001c1947 */ /* 0x000fea0003800000 */
[----:B------:R-:W0:Y:S08]  /*bd80*/  LDC R13, c[0x0][0x3c0] ;  /* 0x0000f000ff0d7b82 */ /* 0x000e300000000800 */
[----:B------:R-:W0:Y:S02]  /*bd90*/  LDC.64 R6, c[0x0][0x3e8] ;  /* 0x0000fa00ff067b82 */ /* 0x000e240000000a00 */
[----:B0-----:R-:W-:-:S07]  /*bda0*/  IMAD.WIDE R6, R13, 0x4, R6 ;  /* 0x000000040d067825 */ /* 0x001fce00078e0206 */
.L_x_161:
[----:B------:R-:W2:Y:S01]  /*bdb0*/  LDG.E.STRONG.SYS R8, desc[UR10][R6.64] ;  /* 0x0000000a06087981 */ /* 0x000ea2000c1f5900 */
[----:B------:R-:W-:Y:S05]  /*bdc0*/  YIELD ;  /* 0x0000000000007946 */ /* 0x000fea0003800000 */
[----:B--2---:R-:W-:-:S13]  /*bdd0*/  ISETP.GE.AND P0, PT, R8, UR5, PT ;  /* 0x0000000508007c0c */ /* 0x004fda000bf06270 */
[----:B------:R-:W-:Y:S05]  /*bde0*/  @!P0 BRA `(.L_x_161) ;  /* 0xfffffffc00f08947 */ /* 0x000fea000383ffff */
.L_x_160:
[----:B------:R-:W-:Y:S05]  /*bdf0*/  WARPSYNC.ALL ;  /* 0x0000000000007948 */ /* 0x000fea0003800000 */
[----:B------:R-:W0:Y:S01]  /*be00*/  LDCU UR4, c[0x0][0x3bc] ;  /* 0x00007780ff0477ac */ /* 0x000e220008000800 */
[----:B------:R-:W0:Y:S02]  /*be10*/  LDCU.64 UR8, c[0x0][0x3e8] ;  /* 0x00007d00ff0877ac */ /* 0x000e240008000a00 */
[----:B0-----:R-:W-:Y:S01]  /*be20*/  UIMAD.WIDE UR8, UR4, 0x4, UR8 ;  /* 0x00000004040878a5 */ /* 0x001fe2000f8e0208 */
[----:B------:R-:W0:Y:S05]  /*be30*/  LDCU UR4, c[0x0][0x3d4] ;  /* 0x00007a80ff0477ac */ /* 0x000e2a0008000800 */
[----:B------:R-:W-:Y:S01]  /*be40*/  IMAD.U32 R6, RZ, RZ, UR8 ;  /* 0x00000008ff067e24 */ /* 0x000fe2000f8e00ff */
[----:B------:R-:W-:Y:S01]  /*be50*/  MOV R7, UR9 ;  /* 0x0000000900077c02 */ /* 0x000fe20008000f00 */
[----:B------:R-:W-:Y:S06]  /*be60*/  BAR.SYNC.DEFER_BLOCKING 0x0 ;  /* 0x0000000000007b1d */ /* 0x000fec0000010000 */
[----:B------:R1:W-:Y:S01]  /*be70*/  @!P1 STG.E.STRONG.SYS desc[UR10][R6.64], RZ ;  /* 0x000000ff06009986 */ /* 0x0003e2000c11590a */
[----:B------:R-:W-:Y:S06]  /*be80*/  MEMBAR.SC.GPU ;  /* 0x0000000000007992 */ /* 0x000fec0000002000 */
[----:B------:R-:W-:-:S00]  /*be90*/  ERRBAR ;  /* 0x00000000000079ab */ /* 0x000fc00000000000 */
[----:B------:R-:W-:Y:S06]  /*bea0*/  CGAERRBAR ;  /* 0x00000000000075ab */ /* 0x000fec0000000000 */
[----:B------:R-:W-:Y:S01]  /*beb0*/  CCTL.IVALL ;  /* 0x00000000ff00798f */ /* 0x000fe20002000000 */
[----:B0-----:R-:W-:Y:S01]  /*bec0*/  IMAD.U32 R26, RZ, RZ, UR4 ;  /* 0x00000004ff1a7e24 */ /* 0x001fe2000f8e00ff */
[----:B------:R-:W-:Y:S04]  /*bed0*/  BAR.SYNC.DEFER_BLOCKING 0x0 ;  /* 0x0000000000007b1d */ /* 0x000fe80000010000 */
[----:B------:R-:W-:-:S13]  /*bee0*/  ISETP.GE.AND P0, PT, R26, 0x1, PT ;  /* 0x000000011a00780c */ /* 0x000fda0003f06270 */
[----:B-1----:R-:W-:Y:S05]  /*bef0*/  @!P0 BRA `(.L_x_162) ;  /* 0x0000002c00188947 */ /* 0x002fea0003800000 */
[----:B------:R-:W0:Y:S01]  /*bf00*/  LDCU UR4, c[0x0][0x3b0] ;  /* 0x00007600ff0477ac */ /* 0x000e220008000800 */
[----:B------:R-:W-:Y:S01]  /*bf10*/  SHF.R.U32.HI R13, RZ, 0x5, R4 ;  /* 0x00000005ff0d7819 */ /* 0x000fe20000011604 */
[----:B------:R-:W-:Y:S01]  /*bf20*/  IMAD R6, R0, R9, R9 ;  /* 0x0000000900067224 */ /* 0x000fe200078e0209 */
[C---:B------:R-:W-:Y:S01]  /*bf30*/  LOP3.LUT R18, R5.reuse, 0xf, RZ, 0xc0, !PT ;  /* 0x0000000f05127812 */ /* 0x040fe200078ec0ff */
[----:B------:R-:W1:Y:S01]  /*bf40*/  LDCU UR6, c[0x0][0x3dc] ;  /* 0x00007b80ff0677ac */ /* 0x000e620008000800 */
[----:B------:R-:W-:Y:S01]  /*bf50*/  LOP3.LUT R20, R5, 0x7, RZ, 0xc0, !PT ;  /* 0x0000000705147812 */ /* 0x000fe200078ec0ff */
[C---:B------:R-:W-:Y:S01]  /*bf60*/  IMAD.IADD R7, R4.reuse, 0x1, -R5 ;  /* 0x0000000104077824 */ /* 0x040fe200078e0a05 */
[----:B------:R-:W-:Y:S01]  /*bf70*/  LOP3.LUT R9, R4, 0x1f, RZ, 0xc0, !PT ;  /* 0x0000001f04097812 */ /* 0x000fe200078ec0ff */
[----:B------:R-:W-:Y:S01]  /*bf80*/  IMAD R12, R13, R0, RZ ;  /* 0x000000000d0c7224 */ /* 0x000fe200078e02ff */
[C---:B------:R-:W-:Y:S01]  /*bf90*/  LOP3.LUT R30, R5.reuse, 0xfffffff0, RZ, 0xc0, !PT ;  /* 0xfffffff0051e7812 */ /* 0x040fe200078ec0ff */
[----:B------:R-:W-:Y:S01]  /*bfa0*/  VIADD R32, R18, 0xffffffff ;  /* 0xffffffff12207836 */ /* 0x000fe20000000000 */
[C---:B------:R-:W-:Y:S01]  /*bfb0*/  LOP3.LUT R31, R5.reuse, 0x3, RZ, 0xc0, !PT ;  /* 0x00000003051f7812 */ /* 0x040fe200078ec0ff */
[----:B------:R-:W-:Y:S01]  /*bfc0*/  VIADD R33, R20, 0xffffffff ;  /* 0xffffffff14217836 */ /* 0x000fe20000000000 */
[----:B------:R-:W2:Y:S01]  /*bfd0*/  LDCU UR14, c[0x0][0x360] ;  /* 0x00006c00ff0e77ac */ /* 0x000ea20008000800 */
[----:B0-----:R-:W-:Y:S01]  /*bfe0*/  VIADD R8, R5, UR4 ;  /* 0x0000000405087c36 */ /* 0x001fe20008000000 */
[----:B------:R-:W-:-:S03]  /*bff0*/  UMOV UR4, URZ ;  /* 0x000000ff00047c82 */ /* 0x000fc60008000000 */
[----:B------:R-:W-:Y:S01]  /*c000*/  IMAD R15, R5, R8, RZ ;  /* 0x00000008050f7224 */ /* 0x000fe200078e02ff */
[----:B-1----:R-:W-:-:S12]  /*c010*/  USHF.R.S32.HI UR6, URZ, 0x1f, UR6 ;  /* 0x0000001fff067899 */ /* 0x002fd80008011406 */
.L_x_190:
[----:B0-----:R-:W0:Y:S01]  /*c020*/  LDC R14, c[0x0][0x38c] ;  /* 0x0000e300ff0e7b82 */ /* 0x001e220000000800 */
[----:B-1----:R-:W1:Y:S01]  /*c030*/  LDCU UR15, c[0x0][0x398] ;  /* 0x00007300ff0f77ac */ /* 0x002e620008000800 */
[----:B------:R-:W-:Y:S01]  /*c040*/  BSSY.RECONVERGENT B0, `(.L_x_163) ;  /* 0x00000b6000007945 */ /* 0x000fe20003800200 */
[----:B------:R-:W3:Y:S01]  /*c050*/  LDCU UR12, c[0x0][0x3d4] ;  /* 0x00007a80ff0c77ac */ /* 0x000ee20008000800 */
[----:B------:R-:W3:Y:S01]  /*c060*/  LDCU UR5, c[0x0][0x3bc] ;  /* 0x00007780ff0577ac */ /* 0x000ee20008000800 */
[----:B-1----:R-:W-:Y:S02]  /*c070*/  ISETP.LE.AND P0, PT, RZ, UR15, PT ;  /* 0x0000000fff007c0c */ /* 0x002fe4000bf03270 */
[----:B0-----:R-:W-:Y:S01]  /*c080*/  IADD3 R16, PT, PT, R14, -UR4, RZ ;  /* 0x800000040e107c10 */ /* 0x001fe2000fffe0ff */
[----:B---3--:R-:W-:-:S04]  /*c090*/  UIMAD UR12, UR5, UR12, UR4 ;  /* 0x0000000c050c72a4 */ /* 0x008fc8000f8e0204 */
[----:B------:R-:W-:-:S05]  /*c0a0*/  IMAD.IADD R17, R5, 0x1, R16 ;  /* 0x0000000105117824 */ /* 0x000fca00078e0210 */
[----:B------:R-:W-:-:S13]  /*c0b0*/  ISETP.GE.U32.OR P1, PT, R4, R17, !P0 ;  /* 0x000000110400720c */ /* 0x000fda0004726470 */
[----:B----4-:R-:W-:Y:S05]  /*c0c0*/  @P1 BRA `(.L_x_164) ;  /* 0x0000000800b41947 */ /* 0x010fea0003800000 */
[----:B------:R-:W-:Y:S01]  /*c0d0*/  UISETP.GE.U32.AND UP0, UPT, UR15, 0xf, UPT ;  /* 0x0000000f0f00788c */ /* 0x000fe2000bf06070 */
[----:B------:R-:W-:Y:S01]  /*c0e0*/  ISETP.NE.AND P2, PT, R18, RZ, PT ;  /* 0x000000ff1200720c */ /* 0x000fe20003f45270 */
[--C-:B------:R-:W-:Y:S02]  /*c0f0*/  IMAD R19, R15, UR12, R4.reuse ;  /* 0x0000000c0f137c24 */ /* 0x100fe4000f8e0204 */
[----:B------:R-:W-:-:S05]  /*c100*/  IMAD.MOV.U32 R21, RZ, RZ, R4 ;  /* 0x000000ffff157224 */ /* 0x000fca00078e0004 */
[----:B------:R-:W-:Y:S05]  /*c110*/  BRA.U !UP0, `(.L_x_165) ;  /* 0x0000000508307547 */ /* 0x000fea000b800000 */
[----:B------:R-:W0:Y:S01]  /*c120*/  S2UR UR13, SR_CgaCtaId ;  /* 0x00000000000d79c3 */ /* 0x000e220000008800 */
[----:B------:R-:W-:Y:S01]  /*c130*/  UMOV UR5, 0x400 ;  /* 0x0000040000057882 */ /* 0x000fe20000000000 */
[----:B------:R-:W-:Y:S02]  /*c140*/  IMAD.MOV.U32 R21, RZ, RZ, R4 ;  /* 0x000000ffff157224 */ /* 0x000fe400078e0004 */
[----:B------:R-:W-:Y:S01]  /*c150*/  VIADD R17, R14, UR15 ;  /* 0x0000000f0e117c36 */ /* 0x000fe20008000000 */
[----:B0-----:R-:W-:-:S03]  /*c160*/  ULEA UR13, UR13, UR5, 0x18 ;  /* 0x000000050d0d7291 */ /* 0x001fc6000f8ec0ff */
[----:B------:R-:W-:-:S09]  /*c170*/  UMOV UR5, URZ ;  /* 0x000000ff00057c82 */ /* 0x000fd20008000000 */
.L_x_166:
[----:B----4-:R-:W0:Y:S02]  /*c180*/  LDC.64 R22, c[0x0][0x3c8] ;  /* 0x0000f200ff167b82 */ /* 0x010e240000000a00 */
[----:B0-----:R-:W-:-:S05]  /*c190*/  IMAD.WIDE R22, R19, 0x4, R22 ;  /* 0x0000000413167825 */ /* 0x001fca00078e0216 */
[----:B------:R-:W3:Y:S01]  /*c1a0*/  LDG.E.STRONG.SYS R34, desc[UR10][R22.64] ;  /* 0x0000000a16227981 */ /* 0x000ee2000c1f5900 */
[----:B------:R-:W-:Y:S01]  /*c1b0*/  LEA R35, R21, UR13, 0x2 ;  /* 0x0000000d15237c11 */ /* 0x000fe2000f8e10ff */
[----:B------:R-:W-:-:S04]  /*c1c0*/  IMAD.WIDE R24, R8, 0x4, R22 ;  /* 0x0000000408187825 */ /* 0x000fc800078e0216 */
[----:B---3--:R0:W-:Y:S04]  /*c1d0*/  STS [R35], R34 ;  /* 0x0000002223007388 */ /* 0x0081e80000000800 */
[----:B------:R-:W3:Y:S01]  /*c1e0*/  LDG.E.STRONG.SYS R36, desc[UR10][R24.64] ;  /* 0x0000000a18247981 */ /* 0x000ee2000c1f5900 */
[----:B------:R-:W-:Y:S02]  /*c1f0*/  IMAD R37, R17, 0x4, R35 ;  /* 0x0000000411257824 */ /* 0x000fe400078e0223 */
[----:B------:R-:W-:-:S03]  /*c200*/  IMAD.WIDE R26, R8, 0x4, R24 ;  /* 0x00000004081a7825 */ /* 0x000fc600078e0218 */
[----:B---3--:R1:W-:Y:S04]  /*c210*/  STS [R37+0x4], R36 ;  /* 0x0000042425007388 */ /* 0x0083e80000000800 */
[----:B------:R-:W3:Y:S01]  /*c220*/  LDG.E.STRONG.SYS R38, desc[UR10][R26.64] ;  /* 0x0000000a1a267981 */ /* 0x000ee2000c1f5900 */
[----:B------:R-:W-:Y:S01]  /*c230*/  LEA R39, R0, R37, 0x2 ;  /* 0x0000002500277211 */ /* 0x000fe200078e10ff */
[----:B------:R-:W-:-:S04]  /*c240*/  IMAD.WIDE R28, R8, 0x4, R26 ;  /* 0x00000004081c7825 */ /* 0x000fc800078e021a */
[----:B---3--:R3:W-:Y:S04]  /*c250*/  STS [R39+0x4], R38 ;  /* 0x0000042627007388 */ /* 0x0087e80000000800 */
[----:B------:R-:W4:Y:S01]  /*c260*/  LDG.E.STRONG.SYS R40, desc[UR10][R28.64] ;  /* 0x0000000a1c287981 */ /* 0x000f22000c1f5900 */
[----:B------:R-:W-:Y:S02]  /*c270*/  IMAD R41, R0, 0x4, R39 ;  /* 0x0000000400297824 */ /* 0x000fe400078e0227 */
[----:B------:R-:W-:-:S03]  /*c280*/  IMAD.WIDE R22, R8, 0x4, R28 ;  /* 0x0000000408167825 */ /* 0x000fc600078e021c */
[----:B----4-:R4:W-:Y:S04]  /*c290*/  STS [R41+0x4], R40 ;  /* 0x0000042829007388 */ /* 0x0109e80000000800 */
[----:B0-----:R-:W5:Y:S01]  /*c2a0*/  LDG.E.STRONG.SYS R34, desc[UR10][R22.64] ;  /* 0x0000000a16227981 */ /* 0x001f62000c1f5900 */
[----:B------:R-:W-:Y:S02]  /*c2b0*/  IMAD R35, R0, 0x4, R41 ;  /* 0x0000000400237824 */ /* 0x000fe400078e0229 */
[----:B------:R-:W-:-:S03]  /*c2c0*/  IMAD.WIDE R24, R8, 0x4, R22 ;  /* 0x0000000408187825 */ /* 0x000fc600078e0216 */
[----:B-----5:R0:W-:Y:S04]  /*c2d0*/  STS [R35+0x4], R34 ;  /* 0x0000042223007388 */ /* 0x0201e80000000800 */
[----:B-1----:R-:W5:Y:S01]  /*c2e0*/  LDG.E.STRONG.SYS R36, desc[UR10][R24.64] ;  /* 0x0000000a18247981 */ /* 0x002f62000c1f5900 */
[----:B------:R-:W-:Y:S02]  /*c2f0*/  IMAD R37, R0, 0x4, R35 ;  /* 0x0000000400257824 */ /* 0x000fe400078e0223 */
[----:B------:R-:W-:-:S03]  /*c300*/  IMAD.WIDE R26, R8, 0x4, R24 ;  /* 0x00000004081a7825 */ /* 0x000fc600078e0218 */
[----:B-----5:R1:W-:Y:S04]  /*c310*/  STS [R37+0x4], R36 ;  /* 0x0000042425007388 */ /* 0x0203e80000000800 */
[----:B---3--:R-:W3:Y:S01]  /*c320*/  LDG.E.STRONG.SYS R38, desc[UR10][R26.64] ;  /* 0x0000000a1a267981 */ /* 0x008ee2000c1f5900 */
[----:B------:R-:W-:Y:S02]  /*c330*/  IMAD R39, R0, 0x4, R37 ;  /* 0x0000000400277824 */ /* 0x000fe400078e0225 */
[----:B------:R-:W-:-:S03]  /*c340*/  IMAD.WIDE R28, R8, 0x4, R26 ;  /* 0x00000004081c7825 */ /* 0x000fc600078e021a */
[----:B---3--:R3:W-:Y:S04]  /*c350*/  STS [R39+0x4], R38 ;  /* 0x0000042627007388 */ /* 0x0087e80000000800 */
[----:B----4-:R-:W4:Y:S01]  /*c360*/  LDG.E.STRONG.SYS R40, desc[UR10][R28.64] ;  /* 0x0000000a1c287981 */ /* 0x010f22000c1f5900 */
[----:B------:R-:W-:Y:S02]  /*c370*/  IMAD R41, R0, 0x4, R39 ;  /* 0x0000000400297824 */ /* 0x000fe400078e0227 */
[----:B------:R-:W-:-:S03]  /*c380*/  IMAD.WIDE R22, R8, 0x4, R28 ;  /* 0x0000000408167825 */ /* 0x000fc600078e021c */
[----:B----4-:R4:W-:Y:S04]  /*c390*/  STS [R41+0x4], R40 ;  /* 0x0000042829007388 */ /* 0x0109e80000000800 */
[----:B0-----:R-:W5:Y:S01]  /*c3a0*/  LDG.E.STRONG.SYS R34, desc[UR10][R22.64] ;  /* 0x0000000a16227981 */ /* 0x001f62000c1f5900 */
[----:B------:R-:W-:Y:S01]  /*c3b0*/  LEA R35, R0, R41, 0x2 ;  /* 0x0000002900237211 */ /* 0x000fe200078e10ff */
[----:B------:R-:W-:-:S04]  /*c3c0*/  IMAD.WIDE R24, R8, 0x4, R22 ;  /* 0x0000000408187825 */ /* 0x000fc800078e0216 */
        /* <DEDUP_REMOVED lines=22> */
[----:B------:R-:W-:Y:S01]  /*c530*/  LEA R39, R0, R37, 0x2 ;  /* 0x0000002500277211 */ /* 0x000fe200078e10ff */
[----:B------:R-:W-:-:S04]  /*c540*/  IMAD.WIDE R28, R8, 0x4, R26 ;  /* 0x00000004081c7825 */ /* 0x000fc800078e021a */
[----:B---3--:R4:W-:Y:S04]  /*c550*/  STS [R39+0x4], R38 ;  /* 0x0000042627007388 */ /* 0x0089e80000000800 */
[----:B------:R-:W3:Y:S01]  /*c560*/  LDG.E.STRONG.SYS R28, desc[UR10][R28.64] ;  /* 0x0000000a1c1c7981 */ /* 0x000ee2000c1f5900 */
[C---:B------:R-:W-:Y:S01]  /*c570*/  IMAD R23, R0.reuse, 0x4, R39 ;  /* 0x0000000400177824 */ /* 0x040fe200078e0227 */
[----:B------:R-:W-:Y:S01]  /*c580*/  UIADD3 UR5, UPT, UPT, UR5, 0x10, URZ ;  /* 0x0000001005057890 */ /* 0x000fe2000fffe0ff */
[----:B------:R-:W-:Y:S02]  /*c590*/  IMAD R21, R0, 0x10, R21 ;  /* 0x0000001000157824 */ /* 0x000fe400078e0215 */
[----:B------:R-:W-:-:S03]  /*c5a0*/  IMAD R19, R8, 0x10, R19 ;  /* 0x0000001008137824 */ /* 0x000fc600078e0213 */
[----:B------:R-:W-:Y:S01]  /*c5b0*/  ISETP.NE.AND P1, PT, R30, UR5, PT ;  /* 0x000000051e007c0c */ /* 0x000fe2000bf25270 */
[----:B---3--:R4:W-:-:S12]  /*c5c0*/  STS [R23+0x4], R28 ;  /* 0x0000041c17007388 */ /* 0x0089d80000000800 */
[----:B------:R-:W-:Y:S05]  /*c5d0*/  @P1 BRA `(.L_x_166) ;  /* 0xfffffff800e81947 */ /* 0x000fea000383ffff */
.L_x_165:
[----:B------:R-:W-:Y:S05]  /*c5e0*/  @!P2 BRA `(.L_x_164) ;  /* 0x00000004006ca947 */ /* 0x000fea0003800000 */
[----:B------:R-:W-:Y:S02]  /*c5f0*/  ISETP.GE.U32.AND P1, PT, R32, 0x7, PT ;  /* 0x000000072000780c */ /* 0x000fe40003f26070 */
[----:B------:R-:W-:-:S11]  /*c600*/  ISETP.NE.AND P2, PT, R20, RZ, PT ;  /* 0x000000ff1400720c */ /* 0x000fd60003f45270 */
[----:B------:R-:W-:Y:S05]  /*c610*/  @!P1 BRA `(.L_x_167) ;  /* 0x00000000009c9947 */ /* 0x000fea0003800000 */
[----:B------:R-:W0:Y:S02]  /*c620*/  LDC.64 R26, c[0x0][0x3c8] ;  /* 0x0000f200ff1a7b82 */ /* 0x000e240000000a00 */
[----:B0-----:R-:W-:-:S05]  /*c630*/  IMAD.WIDE R26, R19, 0x4, R26 ;  /* 0x00000004131a7825 */ /* 0x001fca00078e021a */
[----:B------:R-:W3:Y:S01]  /*c640*/  LDG.E.STRONG.SYS R17, desc[UR10][R26.64] ;  /* 0x0000000a1a117981 */ /* 0x000ee2000c1f5900 */
[----:B------:R-:W0:Y:S01]  /*c650*/  S2UR UR13, SR_CgaCtaId ;  /* 0x00000000000d79c3 */ /* 0x000e220000008800 */
[----:B------:R-:W-:Y:S01]  /*c660*/  UMOV UR5, 0x400 ;  /* 0x0000040000057882 */ /* 0x000fe20000000000 */
[----:B----4-:R-:W-:Y:S01]  /*c670*/  IMAD.WIDE R22, R8, 0x4, R26 ;  /* 0x0000000408167825 */ /* 0x010fe200078e021a */
[----:B0-----:R-:W-:-:S06]  /*c680*/  ULEA UR5, UR13, UR5, 0x18 ;  /* 0x000000050d057291 */ /* 0x001fcc000f8ec0ff */
[----:B------:R-:W-:-:S05]  /*c690*/  LEA R28, R21, UR5, 0x2 ;  /* 0x00000005151c7c11 */ /* 0x000fca000f8e10ff */
[----:B---3--:R0:W-:Y:S04]  /*c6a0*/  STS [R28], R17 ;  /* 0x000000111c007388 */ /* 0x0081e80000000800 */
[----:B------:R-:W3:Y:S01]  /*c6b0*/  LDG.E.STRONG.SYS R29, desc[UR10][R22.64] ;  /* 0x0000000a161d7981 */ /* 0x000ee2000c1f5900 */
[----:B------:R-:W-:-:S04]  /*c6c0*/  VIADD R25, R14, UR15 ;  /* 0x0000000f0e197c36 */ /* 0x000fc80008000000 */
        /* <DEDUP_REMOVED lines=8> */
[----:B0-----:R-:W-:Y:S02]  /*c750*/  IMAD R17, R0, 0x4, R36 ;  /* 0x0000000400117824 */ /* 0x001fe400078e0224 */
[----:B------:R-:W-:-:S03]  /*c760*/  IMAD.WIDE R22, R8, 0x4, R26 ;  /* 0x0000000408167825 */ /* 0x000fc600078e021a */
[----:B----4-:R0:W-:Y:S04]  /*c770*/  STS [R17+0x4], R37 ;  /* 0x0000042511007388 */ /* 0x0101e80000000800 */
[----:B------:R-:W4:Y:S01]  /*c780*/  LDG.E.STRONG.SYS R38, desc[UR10][R22.64] ;  /* 0x0000000a16267981 */ /* 0x000f22000c1f5900 */
[----:B------:R-:W-:Y:S02]  /*c790*/  IMAD R39, R0, 0x4, R17 ;  /* 0x0000000400277824 */ /* 0x000fe400078e0211 */
[----:B-1----:R-:W-:-:S03]  /*c7a0*/  IMAD.WIDE R28, R8, 0x4, R22 ;  /* 0x00000004081c7825 */ /* 0x002fc600078e0216 */
[----:B----4-:R1:W-:Y:S04]  /*c7b0*/  STS [R39+0x4], R38 ;  /* 0x0000042627007388 */ /* 0x0103e80000000800 */
[----:B------:R-:W4:Y:S01]  /*c7c0*/  LDG.E.STRONG.SYS R34, desc[UR10][R28.64] ;  /* 0x0000000a1c227981 */ /* 0x000f22000c1f5900 */
[----:B------:R-:W-:Y:S02]  /*c7d0*/  IMAD R41, R0, 0x4, R39 ;  /* 0x0000000400297824 */ /* 0x000fe400078e0227 */
[----:B------:R-:W-:-:S03]  /*c7e0*/  IMAD.WIDE R24, R8, 0x4, R28 ;  /* 0x0000000408187825 */ /* 0x000fc600078e021c */
[----:B----4-:R1:W-:Y:S04]  /*c7f0*/  STS [R41+0x4], R34 ;  /* 0x0000042229007388 */ /* 0x0103e80000000800 */
[----:B---3--:R-:W3:Y:S01]  /*c800*/  LDG.E.STRONG.SYS R35, desc[UR10][R24.64] ;  /* 0x0000000a18237981 */ /* 0x008ee2000c1f5900 */
[----:B------:R-:W-:Y:S02]  /*c810*/  IMAD R36, R0, 0x4, R41 ;  /* 0x0000000400247824 */ /* 0x000fe400078e0229 */
[----:B------:R-:W-:-:S03]  /*c820*/  IMAD.WIDE R26, R8, 0x4, R24 ;  /* 0x00000004081a7825 */ /* 0x000fc600078e0218 */
[----:B---3--:R1:W-:Y:S04]  /*c830*/  STS [R36+0x4], R35 ;  /* 0x0000042324007388 */ /* 0x0083e80000000800 */
[----:B------:R-:W3:Y:S01]  /*c840*/  LDG.E.STRONG.SYS R26, desc[UR10][R26.64] ;  /* 0x0000000a1a1a7981 */ /* 0x000ee2000c1f5900 */
[----:B0-----:R-:W-:Y:S01]  /*c850*/  IMAD R17, R0, 0x4, R36 ;  /* 0x0000000400117824 */ /* 0x001fe200078e0224 */
[----:B------:R-:W-:Y:S01]  /*c860*/  LEA R19, R8, R19, 0x3 ;  /* 0x0000001308137211 */ /* 0x000fe200078e18ff */
[----:B------:R-:W-:-:S03]  /*c870*/  IMAD R21, R0, 0x8, R21 ;  /* 0x0000000800157824 */ /* 0x000fc600078e0215 */
[----:B---3--:R1:W-:Y:S04]  /*c880*/  STS [R17+0x4], R26 ;  /* 0x0000041a11007388 */ /* 0x0083e80000000800 */
.L_x_167:
[----:B------:R-:W-:Y:S05]  /*c890*/  @!P2 BRA `(.L_x_164) ;  /* 0x0000000000c0a947 */ /* 0x000fea0003800000 */
[----:B------:R-:W-:Y:S02]  /*c8a0*/  ISETP.GE.U32.AND P1, PT, R33, 0x3, PT ;  /* 0x000000032100780c */ /* 0x000fe40003f26070 */
[----:B------:R-:W-:-:S11]  /*c8b0*/  ISETP.NE.AND P2, PT, R31, RZ, PT ;  /* 0x000000ff1f00720c */ /* 0x000fd60003f45270 */
[----:B------:R-:W-:Y:S05]  /*c8c0*/  @!P1 BRA `(.L_x_168) ;  /* 0x00000000005c9947 */ /* 0x000fea0003800000 */
[----:B----4-:R-:W1:Y:S02]  /*c8d0*/  LDC.64 R22, c[0x0][0x3c8] ;  /* 0x0000f200ff167b82 */ /* 0x010e640000000a00 */
[----:B-1----:R-:W-:-:S05]  /*c8e0*/  IMAD.WIDE R26, R19, 0x4, R22 ;  /* 0x00000004131a7825 */ /* 0x002fca00078e0216 */
[----:B------:R-:W3:Y:S01]  /*c8f0*/  LDG.E.STRONG.SYS R17, desc[UR10][R26.64] ;  /* 0x0000000a1a117981 */ /* 0x000ee2000c1f5900 */
[----:B------:R-:W0:Y:S01]  /*c900*/  S2UR UR13, SR_CgaCtaId ;  /* 0x00000000000d79c3 */ /* 0x000e220000008800 */
[----:B------:R-:W-:Y:S01]  /*c910*/  UMOV UR5, 0x400 ;  /* 0x0000040000057882 */ /* 0x000fe20000000000 */
[----:B------:R-:W-:Y:S01]  /*c920*/  IMAD.WIDE R22, R8, 0x4, R26 ;  /* 0x0000000408167825 */ /* 0x000fe200078e021a */
        /* <DEDUP_REMOVED lines=8> */
[----:B------:R-:W4:Y:S01]  /*c9b0*/  LDG.E.STRONG.SYS R29, desc[UR10][R24.64] ;  /* 0x0000000a181d7981 */ /* 0x000f22000c1f5900 */
[----:B------:R-:W-:Y:S02]  /*c9c0*/  IMAD R36, R0, 0x4, R35 ;  /* 0x0000000400247824 */ /* 0x000fe400078e0223 */
[----:B------:R-:W-:-:S03]  /*c9d0*/  IMAD.WIDE R26, R8, 0x4, R24 ;  /* 0x00000004081a7825 */ /* 0x000fc600078e0218 */
[----:B----4-:R3:W-:Y:S04]  /*c9e0*/  STS [R36+0x4], R29 ;  /* 0x0000041d24007388 */ /* 0x0107e80000000800 */
[----:B------:R-:W4:Y:S01]  /*c9f0*/  LDG.E.STRONG.SYS R26, desc[UR10][R26.64] ;  /* 0x0000000a1a1a7981 */ /* 0x000f22000c1f5900 */
[----:B0-----:R-:W-:Y:S01]  /*ca00*/  IMAD R17, R0, 0x4, R36 ;  /* 0x0000000400117824 */ /* 0x001fe200078e0224 */
[----:B------:R-:W-:Y:S01]  /*ca10*/  LEA R19, R8, R19, 0x2 ;  /* 0x0000001308137211 */ /* 0x000fe200078e10ff */
[----:B------:R-:W-:-:S03]  /*ca20*/  IMAD R21, R0, 0x4, R21 ;  /* 0x0000000400157824 */ /* 0x000fc600078e0215 */
[----:B----4-:R3:W-:Y:S04]  /*ca30*/  STS [R17+0x4], R26 ;  /* 0x0000041a11007388 */ /* 0x0107e80000000800 */
.L_x_168:
[----:B------:R-:W-:Y:S05]  /*ca40*/  @!P2 BRA `(.L_x_164) ;  /* 0x000000000054a947 */ /* 0x000fea0003800000 */
[----:B----4-:R-:W0:Y:S02]  /*ca50*/  LDC.64 R22, c[0x0][0x3c8] ;  /* 0x0000f200ff167b82 */ /* 0x010e240000000a00 */
[----:B0-----:R-:W-:-:S05]  /*ca60*/  IMAD.WIDE R22, R19, 0x4, R22 ;  /* 0x0000000413167825 */ /* 0x001fca00078e0216 */
[----:B-1-3--:R-:W3:Y:S01]  /*ca70*/  LDG.E.STRONG.SYS R17, desc[UR10][R22.64] ;  /* 0x0000000a16117981 */ /* 0x00aee2000c1f5900 */
[----:B------:R-:W0:Y:S01]  /*ca80*/  S2UR UR13, SR_CgaCtaId ;  /* 0x00000000000d79c3 */ /* 0x000e220000008800 */
[----:B------:R-:W-:Y:S01]  /*ca90*/  UMOV UR5, 0x400 ;  /* 0x0000040000057882 */ /* 0x000fe20000000000 */
[----:B------:R-:W-:Y:S01]  /*caa0*/  ISETP.NE.AND P1, PT, R31, 0x1, PT ;  /* 0x000000011f00780c */ /* 0x000fe20003f25270 */
[----:B0-----:R-:W-:-:S06]  /*cab0*/  ULEA UR5, UR13, UR5, 0x18 ;  /* 0x000000050d057291 */ /* 0x001fcc000f8ec0ff */
[----:B------:R-:W-:-:S05]  /*cac0*/  LEA R24, R21, UR5, 0x2 ;  /* 0x0000000515187c11 */ /* 0x000fca000f8e10ff */
[----:B---3--:R0:W-:Y:S01]  /*cad0*/  STS [R24], R17 ;  /* 0x0000001118007388 */ /* 0x0081e20000000800 */
[----:B------:R-:W-:Y:S05]  /*cae0*/  @!P1 BRA `(.L_x_164) ;  /* 0x00000000002c9947 */ /* 0x000fea0003800000 */
[----:B------:R-:W-:-:S05]  /*caf0*/  IMAD.WIDE R22, R8, 0x4, R22 ;  /* 0x0000000408167825 */ /* 0x000fca00078e0216 */
[----:B0-----:R-:W3:Y:S01]  /*cb00*/  LDG.E.STRONG.SYS R17, desc[UR10][R22.64] ;  /* 0x0000000a16117981 */ /* 0x001ee2000c1f5900 */
[----:B------:R-:W-:Y:S01]  /*cb10*/  VIADD R19, R14, UR15 ;  /* 0x0000000f0e137c36 */ /* 0x000fe20008000000 */
[----:B------:R-:W-:-:S03]  /*cb20*/  ISETP.NE.AND P1, PT, R31, 0x2, PT ;  /* 0x000000021f00780c */ /* 0x000fc60003f25270 */
[----:B------:R-:W-:-:S05]  /*cb30*/  IMAD R24, R19, 0x4, R24 ;  /* 0x0000000413187824 */ /* 0x000fca00078e0218 */
[----:B---3--:R0:W-:Y:S05]  /*cb40*/  STS [R24+0x4], R17 ;  /* 0x0000041118007388 */ /* 0x0081ea0000000800 */
[----:B------:R-:W-:Y:S05]  /*cb50*/  @!P1 BRA `(.L_x_164) ;  /* 0x0000000000109947 */ /* 0x000fea0003800000 */
[----:B------:R-:W-:-:S06]  /*cb60*/  IMAD.WIDE R22, R8, 0x4, R22 ;  /* 0x0000000408167825 */ /* 0x000fcc00078e0216 */
[----:B------:R-:W3:Y:S01]  /*cb70*/  LDG.E.STRONG.SYS R22, desc[UR10][R22.64] ;  /* 0x0000000a16167981 */ /* 0x000ee2000c1f5900 */
[----:B0-----:R-:W-:-:S05]  /*cb80*/  IMAD R17, R0, 0x4, R24 ;  /* 0x0000000400117824 */ /* 0x001fca00078e0218 */
[----:B---3--:R0:W-:Y:S02]  /*cb90*/  STS [R17+0x4], R22 ;  /* 0x0000041611007388 */ /* 0x0081e40000000800 */
.L_x_164:
[----:B--2---:R-:W-:Y:S05]  /*cba0*/  BSYNC.RECONVERGENT B0 ;  /* 0x0000000000007941 */ /* 0x004fea0003800200 */
.L_x_163:
[----:B------:R-:W-:Y:S01]  /*cbb0*/  ISETP.GE.U32.AND P1, PT, R4, R0, PT ;  /* 0x000000000400720c */ /* 0x000fe20003f26070 */
[----:B------:R-:W-:-:S12]  /*cbc0*/  BSSY.RECONVERGENT B0, `(.L_x_169) ;  /* 0x0000131000007945 */ /* 0x000fd80003800200 */
[----:B------:R-:W-:Y:S05]  /*cbd0*/  @P1 BRA `(.L_x_170) ;  /* 0x0000001000bc1947 */ /* 0x000fea0003800000 */
[----:B------:R-:W-:Y:S05]  /*cbe0*/  @!P0 BRA `(.L_x_170) ;  /* 0x0000001000b88947 */ /* 0x000fea0003800000 */
[----:B------:R-:W-:Y:S01]  /*cbf0*/  UISETP.GE.U32.AND UP0, UPT, UR15, 0xf, UPT ;  /* 0x0000000f0f00788c */ /* 0x000fe2000bf06070 */
[----:B------:R-:W-:Y:S01]  /*cc00*/  VIADD R19, R5, UR4 ;  /* 0x0000000405137c36 */ /* 0x000fe20008000000 */
[----:B------:R-:W-:Y:S02]  /*cc10*/  ISETP.NE.AND P0, PT, R18, RZ, PT ;  /* 0x000000ff1200720c */ /* 0x000fe40003f05270 */
[----:B------:R-:W-:Y:S01]  /*cc20*/  MOV R21, R7 ;  /* 0x0000000700157202 */ /* 0x000fe20000000f00 */
[----:B------:R-:W-:-:S04]  /*cc30*/  IMAD R19, R19, R0, R4 ;  /* 0x0000000013137224 */ /* 0x000fc800078e0204 */
[----:B------:R-:W-:Y:S06]  /*cc40*/  BRA.U !UP0, `(.L_x_171) ;  /* 0x0000000908347547 */ /* 0x000fec000b800000 */
[----:B------:R-:W2:Y:S01]  /*cc50*/  S2UR UR12, SR_CgaCtaId ;  /* 0x00000000000c79c3 */ /* 0x000ea20000008800 */
[----:B------:R-:W-:Y:S01]  /*cc60*/  UMOV UR5, 0x400 ;  /* 0x0000040000057882 */ /* 0x000fe20000000000 */
[----:B------:R-:W-:Y:S01]  /*cc70*/  IMAD.MOV.U32 R21, RZ, RZ, R7 ;  /* 0x000000ffff157224 */ /* 0x000fe200078e0007 */
[----:B------:R-:W2:Y:S01]  /*cc80*/  LDCU UR18, c[0x0][0x3a4] ;  /* 0x00007480ff1277ac */ /* 0x000ea20008000800 */
[----:B01-3--:R-:W-:Y:S01]  /*cc90*/  VIADD R17, R14, UR15 ;  /* 0x0000000f0e117c36 */ /* 0x00bfe20008000000 */
[----:B------:R-:W0:Y:S01]  /*cca0*/  LDCU UR13, c[0x0][0x3dc] ;  /* 0x00007b80ff0d77ac */ /* 0x000e220008000800 */
[----:B------:R-:W1:Y:S01]  /*ccb0*/  LDCU.64 UR16, c[0x0][0x380] ;  /* 0x00007000ff1077ac */ /* 0x000e620008000a00 */
[----:B--2---:R-:W-:-:S03]  /*ccc0*/  ULEA UR12, UR12, UR5, 0x18 ;  /* 0x000000050c0c7291 */ /* 0x004fc6000f8ec0ff */
[----:B01----:R-:W-:-:S09]  /*ccd0*/  UMOV UR5, URZ ;  /* 0x000000ff00057c82 */ /* 0x003fd20008000000 */
.L_x_172:
[----:B--2---:R-:W-:-:S04]  /*cce0*/  IADD3 R22, P1, PT, R21, UR13, RZ ;  /* 0x0000000d15167c10 */ /* 0x004fc8000ff3e0ff */
[----:B----4-:R-:W-:Y:S02]  /*ccf0*/  LEA.HI.X.SX32 R23, R21, UR6, 0x1, P1 ;  /* 0x0000000615177c11 */ /* 0x010fe400088f0eff */
        /* <DEDUP_REMOVED lines=123> */
[----:B------:R-:W-:Y:S01]  /*d4b0*/  IMAD R35, R0, 0x4, R29 ;  /* 0x0000000400237824 */ /* 0x000fe200078e021d */
[----:B------:R-:W-:Y:S01]  /*d4c0*/  UIADD3 UR5, UPT, UPT, UR5, 0x10, URZ ;  /* 0x0000001005057890 */ /* 0x000fe2000fffe0ff */
[----:B------:R-:W-:Y:S02]  /*d4d0*/  VIADD R21, R34, UR18 ;  /* 0x0000001222157c36 */ /* 0x000fe40008000000 */
[----:B------:R-:W-:-:S03]  /*d4e0*/  IMAD R19, R0, 0x10, R19 ;  /* 0x0000001000137824 */ /* 0x000fc600078e0213 */
[----:B------:R-:W-:Y:S01]  /*d4f0*/  ISETP.NE.AND P1, PT, R30, UR5, PT ;  /* 0x000000051e007c0c */ /* 0x000fe2000bf25270 */
[----:B---3--:R2:W-:-:S12]  /*d500*/  STS [R35+0x4], R22 ;  /* 0x0000041623007388 */ /* 0x0085d80000000800 */
[----:B------:R-:W-:Y:S05]  /*d510*/  @P1 BRA `(.L_x_172) ;  /* 0xfffffff400f01947 */ /* 0x000fea000383ffff */
.L_x_171:
[----:B------:R-:W-:Y:S05]  /*d520*/  @!P0 BRA `(.L_x_170) ;  /* 0x0000000800688947 */ /* 0x000fea0003800000 */
[----:B------:R-:W-:Y:S02]  /*d530*/  ISETP.GE.U32.AND P1, PT, R32, 0x7, PT ;  /* 0x000000072000780c */ /* 0x000fe40003f26070 */
[----:B------:R-:W-:-:S11]  /*d540*/  ISETP.NE.AND P0, PT, R20, RZ, PT ;  /* 0x000000ff1400720c */ /* 0x000fd60003f05270 */
[----:B------:R-:W-:Y:S05]  /*d550*/  @!P1 BRA `(.L_x_173) ;  /* 0x0000000400209947 */ /* 0x000fea0003800000 */
[----:B------:R-:W0:Y:S01]  /*d560*/  LDCU UR13, c[0x0][0x3dc] ;  /* 0x00007b80ff0d77ac */ /* 0x000e220008000800 */
[----:B------:R-:W5:Y:S01]  /*d570*/  LDCU.64 UR16, c[0x0][0x380] ;  /* 0x00007000ff1077ac */ /* 0x000f620008000a00 */
[----:B------:R-:W4:Y:S01]  /*d580*/  LDCU UR18, c[0x0][0x3a4] ;  /* 0x00007480ff1277ac */ /* 0x000f220008000800 */
[----:B01-3--:R-:W-:-:S04]  /*d590*/  IADD3 R17, P1, PT, R21, UR13, RZ ;  /* 0x0000000d15117c10 */ /* 0x00bfc8000ff3e0ff */
[----:B--2---:R-:W-:Y:S02]  /*d5a0*/  LEA.HI.X.SX32 R24, R21, UR6, 0x1, P1 ;  /* 0x0000000615187c11 */ /* 0x004fe400088f0eff */
[----:B-----5:R-:W-:-:S04]  /*d5b0*/  LEA R22, P1, R17, UR16, 0x2 ;  /* 0x0000001011167c11 */ /* 0x020fc8000f8210ff */
[----:B----4-:R-:W-:-:S05]  /*d5c0*/  LEA.HI.X R23, R17, UR17, R24, 0x2, P1 ;  /* 0x0000001111177c11 */ /* 0x010fca00088f1418 */
[----:B------:R-:W2:Y:S01]  /*d5d0*/  LDG.E.STRONG.SYS R17, desc[UR10][R22.64] ;  /* 0x0000000a16117981 */ /* 0x000ea2000c1f5900 */
[----:B------:R-:W0:Y:S01]  /*d5e0*/  S2UR UR12, SR_CgaCtaId ;  /* 0x00000000000c79c3 */ /* 0x000e220000008800 */
[----:B------:R-:W-:Y:S01]  /*d5f0*/  VIADD R21, R21, UR18 ;  /* 0x0000001215157c36 */ /* 0x000fe20008000000 */
        /* <DEDUP_REMOVED lines=9> */
[----:B------:R-:W-:Y:S01]  /*d690*/  IADD3 R28, PT, PT, R21, UR18, RZ ;  /* 0x00000012151c7c10 */ /* 0x000fe2000fffe0ff */
[----:B------:R-:W-:-:S03]  /*d6a0*/  VIADD R29, R14, UR15 ;  /* 0x0000000f0e1d7c36 */ /* 0x000fc60008000000 */
        /* <DEDUP_REMOVED lines=43> */
[----:B------:R-:W-:Y:S02]  /*d960*/  LEA.HI.X R25, R17, UR17, R26, 0x2, P1 ;  /* 0x0000001111197c11 */ /* 0x000fe400088f141a */
[----:B------:R-:W-:-:S05]  /*d970*/  LEA R17, R0, R21, 0x2 ;  /* 0x0000001500117211 */ /* 0x000fca00078e10ff */
[----:B--2---:R0:W-:Y:S04]  /*d980*/  STS [R17+0x4], R22 ;  /* 0x0000041611007388 */ /* 0x0041e80000000800 */
[----:B------:R-:W2:Y:S01]  /*d990*/  LDG.E.STRONG.SYS R24, desc[UR10][R24.64] ;  /* 0x0000000a18187981 */ /* 0x000ea2000c1f5900 */
[C---:B------:R-:W-:Y:S02]  /*d9a0*/  IMAD R27, R0.reuse, 0x4, R17 ;  /* 0x00000004001b7824 */ /* 0x040fe400078e0211 */
[----:B------:R-:W-:Y:S02]  /*d9b0*/  IMAD R19, R0, 0x8, R19 ;  /* 0x0000000800137824 */ /* 0x000fe400078e0213 */
[----:B-1----:R-:W-:Y:S01]  /*d9c0*/  VIADD R21, R28, UR18 ;  /* 0x000000121c157c36 */ /* 0x002fe20008000000 */
[----:B--2---:R0:W-:Y:S06]  /*d9d0*/  STS [R27+0x4], R24 ;  /* 0x000004181b007388 */ /* 0x0041ec0000000800 */
.L_x_173:
        /* <DEDUP_REMOVED lines=10> */
[----:B------:R-:W-:-:S05]  /*da80*/  LEA.HI.X R25, R17, UR17, R22, 0x2, P1 ;  /* 0x0000001111197c11 */ /* 0x000fca00088f1416 */
[----:B------:R-:W2:Y:S01]  /*da90*/  LDG.E.STRONG.SYS R17, desc[UR10][R24.64] ;  /* 0x0000000a18117981 */ /* 0x000ea2000c1f5900 */
[----:B------:R-:W0:Y:S01]  /*daa0*/  S2UR UR12, SR_CgaCtaId ;  /* 0x00000000000c79c3 */ /* 0x000e220000008800 */
[----:B----4-:R-:W-:Y:S01]  /*dab0*/  VIADD R27, R21, UR18 ;  /* 0x00000012151b7c36 */ /* 0x010fe20008000000 */
        /* <DEDUP_REMOVED lines=9> */
[----:B------:R-:W-:Y:S01]  /*db50*/  VIADD R28, R27, UR18 ;  /* 0x000000121b1c7c36 */ /* 0x000fe20008000000 */
[----:B------:R-:W-:-:S04]  /*db60*/  IADD3 R27, PT, PT, R14, UR15, RZ ;  /* 0x0000000f0e1b7c10 */ /* 0x000fc8000fffe0ff */
        /* <DEDUP_REMOVED lines=16> */
[----:B-1----:R-:W-:Y:S01]  /*dc70*/  IADD3 R21, PT, PT, R28, UR18, RZ ;  /* 0x000000121c157c10 */ /* 0x002fe2000fffe0ff */
[----:B------:R-:W-:-:S03]  /*dc80*/  IMAD R19, R0, 0x4, R19 ;  /* 0x0000000400137824 */ /* 0x000fc600078e0213 */
[----:B--2---:R0:W-:Y:S04]  /*dc90*/  STS [R29+0x4], R22 ;  /* 0x000004161d007388 */ /* 0x0041e80000000800 */
.L_x_174:
[----:B------:R-:W-:Y:S05]  /*dca0*/  @!P0 BRA `(.L_x_170) ;  /* 0x0000000000888947 */ /* 0x000fea0003800000 */
[----:B------:R-:W0:Y:S01]  /*dcb0*/  LDCU UR13, c[0x0][0x3dc] ;  /* 0x00007b80ff0d77ac */ /* 0x000e220008000800 */
[----:B------:R-:W5:Y:S01]  /*dcc0*/  LDCU.64 UR16, c[0x0][0x380] ;  /* 0x00007000ff1077ac */ /* 0x000f620008000a00 */
[----:B01-3--:R-:W-:-:S04]  /*dcd0*/  IADD3 R17, P0, PT, R21, UR13, RZ ;  /* 0x0000000d15117c10 */ /* 0x00bfc8000ff1e0ff */
[----:B--2---:R-:W-:Y:S02]  /*dce0*/  LEA.HI.X.SX32 R24, R21, UR6, 0x1, P0 ;  /* 0x0000000615187c11 */ /* 0x004fe400080f0eff */
[----:B-----5:R-:W-:-:S04]  /*dcf0*/  LEA R22, P0, R17, UR16, 0x2 ;  /* 0x0000001011167c11 */ /* 0x020fc8000f8010ff */
[----:B----4-:R-:W-:-:S05]  /*dd00*/  LEA.HI.X R23, R17, UR17, R24, 0x2, P0 ;  /* 0x0000001111177c11 */ /* 0x010fca00080f1418 */
        /* <DEDUP_REMOVED lines=8> */
[----:B------:R-:W1:Y:S02]  /*dd90*/  LDCU UR5, c[0x0][0x3a4] ;  /* 0x00007480ff0577ac */ /* 0x000e640008000800 */
[----:B-1----:R-:W-:-:S05]  /*dda0*/  VIADD R21, R21, UR5 ;  /* 0x0000000515157c36 */ /* 0x002fca0008000000 */
[----:B------:R-:W-:-:S04]  /*ddb0*/  IADD3 R17, P0, PT, R21, UR13, RZ ;  /* 0x0000000d15117c10 */ /* 0x000fc8000ff1e0ff */
[----:B------:R-:W-:Y:S02]  /*ddc0*/  LEA.HI.X.SX32 R24, R21, UR6, 0x1, P0 ;  /* 0x0000000615187c11 */ /* 0x000fe400080f0eff */
[----:B0-----:R-:W-:-:S04]  /*ddd0*/  LEA R22, P0, R17, UR16, 0x2 ;  /* 0x0000001011167c11 */ /* 0x001fc8000f8010ff */
[----:B------:R-:W-:-:S05]  /*dde0*/  LEA.HI.X R23, R17, UR17, R24, 0x2, P0 ;  /* 0x0000001111177c11 */ /* 0x000fca00080f1418 */
[----:B------:R-:W2:Y:S01]  /*ddf0*/  LDG.E.STRONG.SYS R22, desc[UR10][R22.64] ;  /* 0x0000000a16167981 */ /* 0x000ea2000c1f5900 */
[----:B------:R-:W-:Y:S01]  /*de00*/  VIADD R24, R14, UR15 ;  /* 0x0000000f0e187c36 */ /* 0x000fe20008000000 */
[----:B------:R-:W-:-:S03]  /*de10*/  ISETP.NE.AND P0, PT, R31, 0x2, PT ;  /* 0x000000021f00780c */ /* 0x000fc60003f05270 */
[----:B------:R-:W-:-:S05]  /*de20*/  IMAD R25, R24, 0x4, R19 ;  /* 0x0000000418197824 */ /* 0x000fca00078e0213 */
[----:B--2---:R0:W-:Y:S05]  /*de30*/  STS [R25+0x4], R22 ;  /* 0x0000041619007388 */ /* 0x0041ea0000000800 */
[----:B------:R-:W-:Y:S05]  /*de40*/  @!P0 BRA `(.L_x_170) ;  /* 0x0000000000208947 */ /* 0x000fea0003800000 */
[----:B------:R-:W-:-:S05]  /*de50*/  VIADD R17, R21, UR5 ;  /* 0x0000000515117c36 */ /* 0x000fca0008000000 */
[----:B------:R-:W-:-:S04]  /*de60*/  IADD3 R19, P0, PT, R17, UR13, RZ ;  /* 0x0000000d11137c10 */ /* 0x000fc8000ff1e0ff */
[----:B------:R-:W-:Y:S02]  /*de70*/  LEA.HI.X.SX32 R24, R17, UR6, 0x1, P0 ;  /* 0x0000000611187c11 */ /* 0x000fe400080f0eff */
[----:B0-----:R-:W-:-:S04]  /*de80*/  LEA R22, P0, R19, UR16, 0x2 ;  /* 0x0000001013167c11 */ /* 0x001fc8000f8010ff */
[----:B------:R-:W-:-:S05]  /*de90*/  LEA.HI.X R23, R19, UR17, R24, 0x2, P0 ;  /* 0x0000001113177c11 */ /* 0x000fca00080f1418 */
[----:B------:R-:W2:Y:S01]  /*dea0*/  LDG.E.STRONG.SYS R22, desc[UR10][R22.64] ;  /* 0x0000000a16167981 */ /* 0x000ea2000c1f5900 */
[----:B------:R-:W-:-:S05]  /*deb0*/  IMAD R17, R0, 0x4, R25 ;  /* 0x0000000400117824 */ /* 0x000fca00078e0219 */
[----:B--2---:R0:W-:Y:S02]  /*dec0*/  STS [R17+0x4], R22 ;  /* 0x0000041611007388 */ /* 0x0041e40000000800 */
.L_x_170:
[----:B------:R-:W-:Y:S05]  /*ded0*/  BSYNC.RECONVERGENT B0 ;  /* 0x0000000000007941 */ /* 0x000fea0003800200 */
.L_x_169:
[C---:B0-2---:R-:W-:Y:S01]  /*dee0*/  IADD3 R24, PT, PT, R5.reuse, UR4, RZ ;  /* 0x0000000405187c10 */ /* 0x045fe2000fffe0ff */
[----:B------:R-:W-:Y:S04]  /*def0*/  BSSY.RECONVERGENT B0, `(.L_x_175) ;  /* 0x000002b000007945 */ /* 0x000fe80003800200 */
[----:B-1-3--:R-:W-:-:S05]  /*df00*/  IMAD R17, R5, R24, RZ ;  /* 0x0000001805117224 */ /* 0x00afca00078e02ff */
[----:B------:R-:W-:-:S13]  /*df10*/  ISETP.GE.U32.AND P0, PT, R4, R17, PT ;  /* 0x000000110400720c */ /* 0x000fda0003f06070 */
[----:B------:R-:W-:Y:S05]  /*df20*/  @P0 BRA `(.L_x_176) ;  /* 0x00000000009c0947 */ /* 0x000fea0003800000 */
[----:B------:R-:W0:Y:S01]  /*df30*/  I2F.U32.RP R17, R5 ;  /* 0x0000000500117306 */ /* 0x000e220000209000 */
[----:B------:R-:W-:Y:S01]  /*df40*/  IMAD.MOV R19, RZ, RZ, -R5 ;  /* 0x000000ffff137224 */ /* 0x000fe200078e0a05 */
[----:B------:R-:W-:Y:S01]  /*df50*/  ISETP.NE.U32.AND P2, PT, R5, RZ, PT ;  /* 0x000000ff0500720c */ /* 0x000fe20003f45070 */
[----:B------:R-:W1:Y:S01]  /*df60*/  LDCU UR5, c[0x0][0x3a4] ;  /* 0x00007480ff0577ac */ /* 0x000e620008000800 */
[----:B------:R-:W2:Y:S04]  /*df70*/  LDCU.64 UR12, c[0x0][0x380] ;  /* 0x00007000ff0c77ac */ /* 0x000ea80008000a00 */
[----:B0-----:R-:W0:Y:S02]  /*df80*/  MUFU.RCP R17, R17 ;  /* 0x0000001100117308 */ /* 0x001e240000001000 */
[----:B0-----:R-:W-:-:S02]  /*df90*/  VIADD R22, R17, 0xffffffe ;  /* 0x0ffffffe11167836 */ /* 0x001fc40000000000 */
[----:B------:R-:W-:-:S04]  /*dfa0*/  IMAD.MOV R17, RZ, RZ, -R24 ;  /* 0x000000ffff117224 */ /* 0x000fc800078e0a18 */
[----:B----4-:R0:W3:Y:S02]  /*dfb0*/  F2I.FTZ.U32.TRUNC.NTZ R23, R22 ;  /* 0x0000001600177305 */ /* 0x0100e4000021f000 */
[----:B0-----:R-:W-:Y:S02]  /*dfc0*/  IMAD.MOV.U32 R22, RZ, RZ, RZ ;  /* 0x000000ffff167224 */ /* 0x001fe400078e00ff */
[----:B---3--:R-:W-:-:S04]  /*dfd0*/  IMAD R19, R19, R23, RZ ;  /* 0x0000001713137224 */ /* 0x008fc800078e02ff */
[----:B------:R-:W-:Y:S02]  /*dfe0*/  IMAD.HI.U32 R19, R23, R19, R22 ;  /* 0x0000001317137227 */ /* 0x000fe400078e0016 */
[----:B------:R-:W1:Y:S04]  /*dff0*/  LDC R22, c[0x0][0x3dc] ;  /* 0x0000f700ff167b82 */ /* 0x000e680000000800 */
[----:B------:R-:W-:-:S04]  /*e000*/  IMAD.HI.U32 R21, R19, R4, RZ ;  /* 0x0000000413157227 */ /* 0x000fc800078e00ff */
[----:B------:R-:W-:-:S04]  /*e010*/  IMAD.MOV R19, RZ, RZ, -R21 ;  /* 0x000000ffff137224 */ /* 0x000fc800078e0a15 */
[----:B------:R-:W-:-:S05]  /*e020*/  IMAD R26, R5, R19, R4 ;  /* 0x00000013051a7224 */ /* 0x000fca00078e0204 */
[----:B------:R-:W-:Y:S01]  /*e030*/  ISETP.GE.U32.AND P0, PT, R26, R5, PT ;  /* 0x000000051a00720c */ /* 0x000fe20003f06070 */
[----:B-1----:R-:W-:-:S12]  /*e040*/  IMAD R17, R17, UR5, R22 ;  /* 0x0000000511117c24 */ /* 0x002fd8000f8e0216 */
[----:B------:R-:W-:Y:S01]  /*e050*/  @P0 IMAD.IADD R26, R26, 0x1, -R5 ;  /* 0x000000011a1a0824 */ /* 0x000fe200078e0a05 */
[----:B------:R-:W-:-:S04]  /*e060*/  @P0 IADD3 R21, PT, PT, R21, 0x1, RZ ;  /* 0x0000000115150810 */ /* 0x000fc80007ffe0ff */
[----:B------:R-:W-:-:S13]  /*e070*/  ISETP.GE.U32.AND P1, PT, R26, R5, PT ;  /* 0x000000051a00720c */ /* 0x000fda0003f26070 */
[----:B------:R-:W-:Y:S01]  /*e080*/  @P1 VIADD R21, R21, 0x1 ;  /* 0x0000000115151836 */ /* 0x000fe20000000000 */
[----:B------:R-:W-:-:S05]  /*e090*/  @!P2 LOP3.LUT R21, RZ, R5, RZ, 0x33, !PT ;  /* 0x00000005ff15a212 */ /* 0x000fca00078e33ff */
[----:B------:R-:W-:Y:S02]  /*e0a0*/  IMAD.MOV R23, RZ, RZ, -R21 ;  /* 0x000000ffff177224 */ /* 0x000fe400078e0a15 */
[----:B------:R-:W-:Y:S02]  /*e0b0*/  IMAD R19, R21, UR5, R3 ;  /* 0x0000000515137c24 */ /* 0x000fe4000f8e0203 */
[----:B------:R-:W-:-:S04]  /*e0c0*/  IMAD R26, R5, R23, R4 ;  /* 0x00000017051a7224 */ /* 0x000fc800078e0204 */
[----:B------:R-:W-:Y:S01]  /*e0d0*/  IMAD.IADD R24, R19, 0x1, R26 ;  /* 0x0000000113187824 */ /* 0x000fe200078e021a */
[----:B------:R-:W-:-:S04]  /*e0e0*/  SHF.R.S32.HI R19, RZ, 0x1f, R17 ;  /* 0x0000001fff137819 */ /* 0x000fc80000011411 */
[----:B------:R-:W-:-:S04]  /*e0f0*/  IADD3 R17, P0, PT, R24, R17, RZ ;  /* 0x0000001118117210 */ /* 0x000fc80007f1e0ff */
[----:B------:R-:W-:Y:S02]  /*e100*/  LEA.HI.X.SX32 R24, R24, R19, 0x1, P0 ;  /* 0x0000001318187211 */ /* 0x000fe400000f0eff */
[----:B--2---:R-:W-:-:S04]  /*e110*/  LEA R22, P0, R17, UR12, 0x2 ;  /* 0x0000000c11167c11 */ /* 0x004fc8000f8010ff */
[----:B------:R-:W-:-:S05]  /*e120*/  LEA.HI.X R23, R17, UR13, R24, 0x2, P0 ;  /* 0x0000000d11177c11 */ /* 0x000fca00080f1418 */
[----:B------:R-:W2:Y:S01]  /*e130*/  LDG.E.STRONG.SYS R22, desc[UR10][R22.64] ;  /* 0x0000000a16167981 */ /* 0x000ea2000c1f5900 */
[----:B------:R-:W0:Y:S01]  /*e140*/  S2UR UR12, SR_CgaCtaId ;  /* 0x00000000000c79c3 */ /* 0x000e220000008800 */
[----:B------:R-:W-:Y:S01]  /*e150*/  UMOV UR5, 0x400 ;  /* 0x0000040000057882 */ /* 0x000fe20000000000 */
[----:B------:R-:W-:Y:S01]  /*e160*/  IMAD R17, R21, R0, R26 ;  /* 0x0000000015117224 */ /* 0x000fe200078e021a */
[----:B0-----:R-:W-:-:S06]  /*e170*/  ULEA UR5, UR12, UR5, 0x18 ;  /* 0x000000050c057291 */ /* 0x001fcc000f8ec0ff */
[----:B------:R-:W-:-:S05]  /*e180*/  LEA R17, R17, UR5, 0x2 ;  /* 0x0000000511117c11 */ /* 0x000fca000f8e10ff */
[----:B--2---:R0:W-:Y:S02]  /*e190*/  STS [R17], R22 ;  /* 0x0000001611007388 */ /* 0x0041e40000000800 */
.L_x_176:
[----:B------:R-:W-:Y:S05]  /*e1a0*/  BSYNC.RECONVERGENT B0 ;  /* 0x0000000000007941 */ /* 0x000fea0003800200 */
.L_x_175:
[----:B0-----:R-:W-:Y:S01]  /*e1b0*/  IMAD R17, R14, UR4, R14 ;  /* 0x000000040e117c24 */ /* 0x001fe2000f8e020e */
[----:B------:R-:W-:Y:S01]  /*e1c0*/  BAR.SYNC.DEFER_BLOCKING 0x0 ;  /* 0x0000000000007b1d */ /* 0x000fe20000010000 */
[----:B------:R-:W-:-:S03]  /*e1d0*/  UIADD3 UR5, UPT, UPT, UR4, 0x1, URZ ;  /* 0x0000000104057890 */ /* 0x000fc6000fffe0ff */
[----:B------:R-:W-:Y:S02]  /*e1e0*/  ISETP.GE.AND P0, PT, R4, R17, PT ;  /* 0x000000110400720c */ /* 0x000fe40003f06270 */
[----:B------:R-:W0:Y:S01]  /*e1f0*/  LDCU UR15, c[0x0][0x398] ;  /* 0x00007300ff0f77ac */ /* 0x000e220008000800 */
[----:B------:R-:W-:Y:S10]  /*e200*/  BSSY.RECONVERGENT B0, `(.L_x_177) ;  /* 0x0000044000007945 */ /* 0x000ff40003800200 */
[----:B------:R-:W-:Y:S05]  /*e210*/  @P0 BRA `(.L_x_178) ;  /* 0x0000000400080947 */ /* 0x000fea0003800000 */
[----:B------:R-:W-:Y:S01]  /*e220*/  IABS R14, R14 ;  /* 0x0000000e000e7213 */ /* 0x000fe20000000000 */
[----:B------:R-:W1:Y:S01]  /*e230*/  LDC R19, c[0x0][0x38c] ;  /* 0x0000e300ff137b82 */ /* 0x000e620000000800 */
[----:B------:R-:W-:Y:S02]  /*e240*/  IMAD.MOV.U32 R22, RZ, RZ, RZ ;  /* 0x000000ffff167224 */ /* 0x000fe400078e00ff */
[----:B------:R-:W2:Y:S08]  /*e250*/  I2F.RP R24, R14 ;  /* 0x0000000e00187306 */ /* 0x000eb00000209400 */
[----:B--2---:R-:W2:Y:S01]  /*e260*/  MUFU.RCP R24, R24 ;  /* 0x0000001800187308 */ /* 0x004ea20000001000 */
[----:B-1----:R-:W-:-:S02]  /*e270*/  IABS R26, R19 ;  /* 0x00000013001a7213 */ /* 0x002fc40000000000 */
[----:B------:R-:W-:Y:S01]  /*e280*/  ISETP.NE.AND P1, PT, R19, RZ, PT ;  /* 0x000000ff1300720c */ /* 0x000fe20003f25270 */
[----:B--2---:R-:W-:-:S04]  /*e290*/  VIADD R25, R24, 0xffffffe ;  /* 0x0ffffffe18197836 */ /* 0x004fc80000000000 */
[----:B----4-:R-:W1:Y:S02]  /*e2a0*/  F2I.FTZ.U32.TRUNC.NTZ R23, R25 ;  /* 0x0000001900177305 */ /* 0x010e64000021f000 */
[----:B-1----:R-:W-:-:S05]  /*e2b0*/  IADD3 R21, PT, PT, RZ, -R23, RZ ;  /* 0x80000017ff157210 */ /* 0x002fca0007ffe0ff */
[----:B------:R-:W-:-:S04]  /*e2c0*/  IMAD R21, R21, R14, RZ ;  /* 0x0000000e15157224 */ /* 0x000fc800078e02ff */
[----:B------:R-:W-:-:S04]  /*e2d0*/  IMAD.HI.U32 R21, R23, R21, R22 ;  /* 0x0000001517157227 */ /* 0x000fc800078e0016 */
[----:B------:R-:W-:Y:S02]  /*e2e0*/  IMAD.MOV.U32 R22, RZ, RZ, R4 ;  /* 0x000000ffff167224 */ /* 0x000fe400078e0004 */
[----:B------:R-:W-:-:S07]  /*e2f0*/  IMAD.MOV.U32 R23, RZ, RZ, R26 ;  /* 0x000000ffff177224 */ /* 0x000fce00078e001a */
.L_x_181:
[----:B------:R-:W-:Y:S01]  /*e300*/  IABS R26, R22 ;  /* 0x00000016001a7213 */ /* 0x000fe20000000000 */
[----:B------:R-:W-:Y:S04]  /*e310*/  BSSY.RECONVERGENT B1, `(.L_x_179) ;  /* 0x0000031000017945 */ /* 0x000fe80003800200 */
[----:B-1----:R-:W-:-:S04]  /*e320*/  IMAD.HI.U32 R24, R21, R26, RZ ;  /* 0x0000001a15187227 */ /* 0x002fc800078e00ff */
[----:B------:R-:W-:-:S04]  /*e330*/  IMAD.MOV R25, RZ, RZ, -R24 ;  /* 0x000000ffff197224 */ /* 0x000fc800078e0a18 */
[----:B------:R-:W-:-:S05]  /*e340*/  IMAD R25, R23, R25, R26 ;  /* 0x0000001917197224 */ /* 0x000fca00078e021a */
[----:B------:R-:W-:-:S13]  /*e350*/  ISETP.GT.U32.AND P2, PT, R14, R25, PT ;  /* 0x000000190e00720c */ /* 0x000fda0003f44070 */
[----:B------:R-:W-:Y:S01]  /*e360*/  @!P2 IMAD.IADD R25, R25, 0x1, -R23 ;  /* 0x000000011919a824 */ /* 0x000fe200078e0a17 */
[----:B------:R-:W-:-:S04]  /*e370*/  @!P2 IADD3 R24, PT, PT, R24, 0x1, RZ ;  /* 0x000000011818a810 */ /* 0x000fc80007ffe0ff */
[----:B------:R-:W-:Y:S02]  /*e380*/  ISETP.GE.U32.AND P0, PT, R25, R14, PT ;  /* 0x0000000e1900720c */ /* 0x000fe40003f06070 */
[----:B------:R-:W-:-:S04]  /*e390*/  LOP3.LUT R25, R22, R19, RZ, 0x3c, !PT ;  /* 0x0000001316197212 */ /* 0x000fc800078e3cff */
[----:B------:R-:W-:-:S07]  /*e3a0*/  ISETP.GE.AND P3, PT, R25, RZ, PT ;  /* 0x000000ff1900720c */ /* 0x000fce0003f66270 */
[----:B------:R-:W-:-:S06]  /*e3b0*/  @P0 VIADD R24, R24, 0x1 ;  /* 0x0000000118180836 */ /* 0x000fcc0000000000 */
[----:B------:R-:W-:Y:S01]  /*e3c0*/  @!P3 IMAD.MOV R24, RZ, RZ, -R24 ;  /* 0x000000ffff18b224 */ /* 0x000fe200078e0a18 */
[----:B------:R-:W-:-:S05]  /*e3d0*/  @!P1 LOP3.LUT R24, RZ, R19, RZ, 0x33, !PT ;  /* 0x00000013ff189212 */ /* 0x000fca00078e33ff */
[----:B------:R-:W-:-:S04]  /*e3e0*/  IMAD.MOV R25, RZ, RZ, -R24 ;  /* 0x000000ffff197224 */ /* 0x000fc800078e0a18 */
[----:B------:R-:W-:Y:S02]  /*e3f0*/  IMAD R25, R19, R25, R22 ;  /* 0x0000001913197224 */ /* 0x000fe400078e0216 */
[----:B------:R-:W-:-:S03]  /*e400*/  VIADD R22, R22, UR14 ;  /* 0x0000000e16167c36 */ /* 0x000fc60008000000 */
[C---:B------:R-:W-:Y:S02]  /*e410*/  ISETP.GE.AND P0, PT, R25.reuse, R16, PT ;  /* 0x000000101900720c */ /* 0x040fe40003f06270 */
[----:B------:R-:W-:Y:S02]  /*e420*/  ISETP.GE.AND P2, PT, R22, R17, PT ;  /* 0x000000111600720c */ /* 0x000fe40003f46270 */
[----:B------:R-:W-:Y:S01]  /*e430*/  ISETP.LT.OR P0, PT, R25, 0x1, P0 ;  /* 0x000000011900780c */ /* 0x000fe20000701670 */
[----:B------:R-:W-:-:S03]  /*e440*/  IMAD.IADD R25, R6, 0x1, R25 ;  /* 0x0000000106197824 */ /* 0x000fc600078e0219 */
[C---:B------:R-:W-:Y:S01]  /*e450*/  ISETP.GT.OR P0, PT, R24.reuse, UR4, P0 ;  /* 0x0000000418007c0c */ /* 0x040fe20008704670 */
[----:B------:R-:W-:-:S12]  /*e460*/  IMAD R34, R24, R0, R25 ;  /* 0x0000000018227224 */ /* 0x000fd800078e0219 */
[----:B------:R-:W-:Y:S05]  /*e470*/  @P0 BRA `(.L_x_180) ;  /* 0x0000000000680947 */ /* 0x000fea0003800000 */
[----:B------:R-:W1:Y:S01]  /*e480*/  S2UR UR13, SR_CgaCtaId ;  /* 0x00000000000d79c3 */ /* 0x000e620000008800 */
[----:B------:R-:W-:Y:S01]  /*e490*/  UMOV UR12, 0x400 ;  /* 0x00000400000c7882 */ /* 0x000fe20000000000 */
[C---:B0-----:R-:W-:Y:S01]  /*e4a0*/  IADD3 R24, PT, PT, R34.reuse, UR15, RZ ;  /* 0x0000000f22187c10 */ /* 0x041fe2000fffe0ff */
[C---:B------:R-:W-:Y:S01]  /*e4b0*/  VIADD R27, R34.reuse, -UR15 ;  /* 0x8000000f221b7c36 */ /* 0x040fe20008000000 */
[----:B------:R-:W-:Y:S01]  /*e4c0*/  IADD3 R29, PT, PT, R34, -UR15, -R19 ;  /* 0x8000000f221d7c10 */ /* 0x000fe2000fffe813 */
[----:B-1----:R-:W-:Y:S02]  /*e4d0*/  ULEA UR16, UR13, UR12, 0x18 ;  /* 0x0000000c0d107291 */ /* 0x002fe4000f8ec0ff */
[----:B------:R-:W-:-:S04]  /*e4e0*/  UIADD3 UR12, UPT, UPT, UR12, 0x5000, URZ ;  /* 0x000050000c0c7890 */ /* 0x000fc8000fffe0ff */
[----:B------:R-:W-:Y:S01]  /*e4f0*/  LEA R24, R24, UR16, 0x2 ;  /* 0x0000001018187c11 */ /* 0x000fe2000f8e10ff */
[----:B------:R-:W-:Y:S01]  /*e500*/  ULEA UR12, UR13, UR12, 0x18 ;  /* 0x0000000c0d0c7291 */ /* 0x000fe2000f8ec0ff */
[C---:B------:R-:W-:Y:S01]  /*e510*/  LEA R26, R34.reuse, UR16, 0x2 ;  /* 0x00000010221a7c11 */ /* 0x040fe2000f8e10ff */
[----:B------:R-:W-:Y:S01]  /*e520*/  IMAD.IADD R34, R34, 0x1, R0 ;  /* 0x0000000122227824 */ /* 0x000fe200078e0200 */
[----:B------:R-:W-:Y:S01]  /*e530*/  LEA R28, R27, UR16, 0x2 ;  /* 0x000000101b1c7c11 */ /* 0x000fe2000f8e10ff */
[----:B------:R-:W-:Y:S01]  /*e540*/  IMAD R25, R19, 0x4, R24 ;  /* 0x0000000413197824 */ /* 0x000fe200078e0218 */
[----:B------:R-:W-:Y:S01]  /*e550*/  LEA R29, R29, UR16, 0x2 ;  /* 0x000000101d1d7c11 */ /* 0x000fe2000f8e10ff */
[----:B------:R-:W-:Y:S04]  /*e560*/  LDS R24, [R24] ;  /* 0x0000000018187984 */ /* 0x000fe80000000800 */
[----:B------:R-:W-:Y:S04]  /*e570*/  LDS R25, [R25+0x4] ;  /* 0x0000040019197984 */ /* 0x000fe80000000800 */
[----:B------:R-:W0:Y:S04]  /*e580*/  LDS R26, [R26] ;  /* 0x000000001a1a7984 */ /* 0x000e280000000800 */
[----:B------:R-:W-:Y:S04]  /*e590*/  LDS R28, [R28] ;  /* 0x000000001c1c7984 */ /* 0x000fe80000000800 */
[----:B------:R-:W1:Y:S01]  /*e5a0*/  LDS R29, [R29+-0x4] ;  /* 0xfffffc001d1d7984 */ /* 0x000e620000000800 */
[----:B0-----:R-:W-:-:S02]  /*e5b0*/  IADD3 R27, PT, PT, R26, R25, R24 ;  /* 0x000000191a1b7210 */ /* 0x001fc40007ffe018 */
[----:B------:R-:W-:Y:S02]  /*e5c0*/  LEA R25, R34, UR12, 0x2 ;  /* 0x0000000c22197c11 */ /* 0x000fe4000f8e10ff */
[----:B-1----:R-:W-:-:S05]  /*e5d0*/  IADD3 R27, PT, PT, R29, R27, R28 ;  /* 0x0000001b1d1b7210 */ /* 0x002fca0007ffe01c */
[----:B------:R-:W-:-:S05]  /*e5e0*/  IMAD.HI R27, R27, 0x66666667, RZ ;  /* 0x666666671b1b7827 */ /* 0x000fca00078e02ff */
[----:B------:R-:W-:-:S04]  /*e5f0*/  SHF.R.S32.HI R24, RZ, 0x1, R27 ;  /* 0x00000001ff187819 */ /* 0x000fc8000001141b */
[----:B------:R-:W-:-:S05]  /*e600*/  LEA.HI R24, R27, R24, RZ, 0x1 ;  /* 0x000000181b187211 */ /* 0x000fca00078f08ff */
[----:B------:R1:W-:Y:S02]  /*e610*/  STS [R25], R24 ;  /* 0x0000001819007388 */ /* 0x0003e40000000800 */
.L_x_180:
[----:B0-----:R-:W-:Y:S05]  /*e620*/  BSYNC.RECONVERGENT B1 ;  /* 0x0000000000017941 */ /* 0x001fea0003800200 */
.L_x_179:
[----:B------:R-:W-:Y:S05]  /*e630*/  @!P2 BRA `(.L_x_181) ;  /* 0xfffffffc0030a947 */ /* 0x000fea000383ffff */
.L_x_178:
[----:B0-----:R-:W-:Y:S05]  /*e640*/  BSYNC.RECONVERGENT B0 ;  /* 0x0000000000007941 */ /* 0x001fea0003800200 */
.L_x_177:
[----:B------:R-:W-:Y:S01]  /*e650*/  IMAD R19, R5, UR4, RZ ;  /* 0x0000000405137c24 */ /* 0x000fe2000f8e02ff */
[----:B------:R-:W-:Y:S04]  /*e660*/  BAR.SYNC.DEFER_BLOCKING 0x0 ;  /* 0x0000000000007b1d */ /* 0x000fe80000010000 */
[----:B------:R-:W-:Y:S02]  /*e670*/  ISETP.GE.U32.AND P0, PT, R4, R19, PT ;  /* 0x000000130400720c */ /* 0x000fe40003f06070 */
[----:B------:R-:W-:Y:S11]  /*e680*/  BSSY.RECONVERGENT B0, `(.L_x_182) ;  /* 0x0000024000007945 */ /* 0x000ff60003800200 */
[----:B------:R-:W-:Y:S05]  /*e690*/  @P0 BRA `(.L_x_183) ;  /* 0x0000000000880947 */ /* 0x000fea0003800000 */
[----:B------:R-:W0:Y:S01]  /*e6a0*/  I2F.U32.RP R14, R5 ;  /* 0x00000005000e7306 */ /* 0x000e220000209000 */
[----:B------:R-:W-:Y:S01]  /*e6b0*/  IMAD.MOV R17, RZ, RZ, -R5 ;  /* 0x000000ffff117224 */ /* 0x000fe200078e0a05 */
[----:B------:R-:W-:Y:S01]  /*e6c0*/  ISETP.NE.U32.AND P2, PT, R5, RZ, PT ;  /* 0x000000ff0500720c */ /* 0x000fe20003f45070 */
[----:B------:R-:W2:Y:S01]  /*e6d0*/  S2UR UR12, SR_CgaCtaId ;  /* 0x00000000000c79c3 */ /* 0x000ea20000008800 */
[----:B------:R-:W-:-:S04]  /*e6e0*/  UMOV UR4, 0x400 ;  /* 0x0000040000047882 */ /* 0x000fc80000000000 */
[----:B0-----:R-:W0:Y:S01]  /*e6f0*/  MUFU.RCP R14, R14 ;  /* 0x0000000e000e7308 */ /* 0x001e220000001000 */
[----:B--2---:R-:W-:Y:S02]  /*e700*/  ULEA UR13, UR12, UR4, 0x18 ;  /* 0x000000040c0d7291 */ /* 0x004fe4000f8ec0ff */
[----:B------:R-:W-:Y:S01]  /*e710*/  UIADD3 UR4, UPT, UPT, UR4, 0xa000, URZ ;  /* 0x0000a00004047890 */ /* 0x000fe2000fffe0ff */
[----:B0-----:R-:W-:-:S03]  /*e720*/  VIADD R22, R14, 0xffffffe ;  /* 0x0ffffffe0e167836 */ /* 0x001fc60000000000 */
[----:B------:R-:W-:Y:S01]  /*e730*/  ULEA UR4, UR12, UR4, 0x18 ;  /* 0x000000040c047291 */ /* 0x000fe2000f8ec0ff */
[----:B----4-:R0:W2:Y:S02]  /*e740*/  F2I.FTZ.U32.TRUNC.NTZ R23, R22 ;  /* 0x0000001600177305 */ /* 0x0100a4000021f000 */
[----:B0-----:R-:W-:Y:S02]  /*e750*/  HFMA2 R22, -RZ, RZ, 0, 0 ;  /* 0x00000000ff167431 */ /* 0x001fe400000001ff */
[----:B--2---:R-:W-:-:S04]  /*e760*/  IMAD R17, R17, R23, RZ ;  /* 0x0000001711117224 */ /* 0x004fc800078e02ff */
[----:B------:R-:W-:-:S06]  /*e770*/  IMAD.HI.U32 R17, R23, R17, R22 ;  /* 0x0000001117117227 */ /* 0x000fcc00078e0016 */
[----:B-1----:R-:W-:-:S04]  /*e780*/  IMAD.HI.U32 R24, R17, R4, RZ ;  /* 0x0000000411187227 */ /* 0x002fc800078e00ff */
[----:B------:R-:W-:-:S04]  /*e790*/  IMAD.MOV R17, RZ, RZ, -R24 ;  /* 0x000000ffff117224 */ /* 0x000fc800078e0a18 */
[----:B------:R-:W-:-:S05]  /*e7a0*/  IMAD R26, R5, R17, R4 ;  /* 0x00000011051a7224 */ /* 0x000fca00078e0204 */
[----:B------:R-:W-:-:S13]  /*e7b0*/  ISETP.GE.U32.AND P0, PT, R26, R5, PT ;  /* 0x000000051a00720c */ /* 0x000fda0003f06070 */
[----:B------:R-:W-:Y:S02]  /*e7c0*/  @P0 IMAD.IADD R26, R26, 0x1, -R5 ;  /* 0x000000011a1a0824 */ /* 0x000fe400078e0a05 */
[----:B------:R-:W-:-:S03]  /*e7d0*/  @P0 VIADD R24, R24, 0x1 ;  /* 0x0000000118180836 */ /* 0x000fc60000000000 */
[----:B------:R-:W-:-:S13]  /*e7e0*/  ISETP.GE.U32.AND P1, PT, R26, R5, PT ;  /* 0x000000051a00720c */ /* 0x000fda0003f26070 */
[----:B------:R-:W-:Y:S01]  /*e7f0*/  @P1 VIADD R24, R24, 0x1 ;  /* 0x0000000118181836 */ /* 0x000fe20000000000 */
[----:B------:R-:W-:-:S05]  /*e800*/  @!P2 LOP3.LUT R24, RZ, R5, RZ, 0x33, !PT ;  /* 0x00000005ff18a212 */ /* 0x000fca00078e33ff */
[----:B------:R-:W-:Y:S01]  /*e810*/  IMAD.MOV R14, RZ, RZ, -R24 ;  /* 0x000000ffff0e7224 */ /* 0x000fe200078e0a18 */
[----:B------:R-:W-:-:S03]  /*e820*/  IADD3 R24, PT, PT, R5, R24, RZ ;  /* 0x0000001805187210 */ /* 0x000fc60007ffe0ff */
[----:B------:R-:W-:-:S04]  /*e830*/  IMAD R17, R5, R14, R4 ;  /* 0x0000000e05117224 */ /* 0x000fc800078e0204 */
[----:B------:R-:W-:-:S04]  /*e840*/  IMAD.IADD R17, R17, 0x1, R16 ;  /* 0x0000000111117824 */ /* 0x000fc800078e0210 */
[----:B------:R-:W-:-:S05]  /*e850*/  IMAD R17, R24, R0, R17 ;  /* 0x0000000018117224 */ /* 0x000fca00078e0211 */
[----:B------:R-:W-:Y:S01]  /*e860*/  LEA R17, R17, UR13, 0x2 ;  /* 0x0000000d11117c11 */ /* 0x000fe2000f8e10ff */
[----:B------:R-:W0:Y:S05]  /*e870*/  LDCU UR13, c[0x0][0x390] ;  /* 0x00007200ff0d77ac */ /* 0x000e2a0008000800 */
[----:B------:R-:W1:Y:S01]  /*e880*/  LDS R17, [R17] ;  /* 0x0000000011117984 */ /* 0x000e620000000800 */
[----:B0-----:R-:W-:-:S05]  /*e890*/  IMAD R14, R19, UR13, R4 ;  /* 0x0000000d130e7c24 */ /* 0x001fca000f8e0204 */
[----:B------:R-:W-:-:S05]  /*e8a0*/  LEA R14, R14, UR4, 0x2 ;  /* 0x000000040e0e7c11 */ /* 0x000fca000f8e10ff */
[----:B-1----:R0:W-:Y:S02]  /*e8b0*/  STS [R14], R17 ;  /* 0x000000110e007388 */ /* 0x0021e40000000800 */
.L_x_183:
[----:B------:R-:W-:Y:S05]  /*e8c0*/  BSYNC.RECONVERGENT B0 ;  /* 0x0000000000007941 */ /* 0x000fea0003800200 */
.L_x_182:
        /* <DEDUP_REMOVED lines=8> */
[----:B0-----:R-:W-:Y:S02]  /*e950*/  IMAD.MOV.U32 R17, RZ, RZ, R12 ;  /* 0x000000ffff117224 */ /* 0x001fe400078e000c */
[----:B------:R-:W-:-:S07]  /*e960*/  IMAD.MOV.U32 R14, RZ, RZ, R13 ;  /* 0x000000ffff0e7224 */ /* 0x000fce00078e000d */
.L_x_189:
[----:B0---4-:R-:W0:Y:S01]  /*e970*/  LDC R23, c[0x0][0x3b8] ;  /* 0x0000ee00ff177b82 */ /* 0x011e220000000800 */
[----:B------:R-:W-:Y:S01]  /*e980*/  ISETP.GE.AND P0, PT, R9, R0, PT ;  /* 0x000000000900720c */ /* 0x000fe20003f06270 */
[----:B------:R-:W-:Y:S01]  /*e990*/  BSSY.RECONVERGENT B1, `(.L_x_186) ;  /* 0x0000013000017945 */ /* 0x000fe20003800200 */
[----:B0-----:R-:W-:-:S05]  /*e9a0*/  IMAD.IADD R14, R14, 0x1, R23 ;  /* 0x000000010e0e7824 */ /* 0x001fca00078e0217 */
[----:B------:R-:W-:-:S06]  /*e9b0*/  ISETP.GE.AND P1, PT, R14, UR7, PT ;  /* 0x000000070e007c0c */ /* 0x000fcc000bf26270 */
[----:B------:R-:W-:Y:S07]  /*e9c0*/  @P0 BRA `(.L_x_187) ;  /* 0x00000000003c0947 */ /* 0x000fee0003800000 */
[----:B------:R-:W0:Y:S01]  /*e9d0*/  S2R R22, SR_CgaCtaId ;  /* 0x0000000000167919 */ /* 0x000e220000008800 */
[----:B------:R-:W-:Y:S02]  /*e9e0*/  MOV R19, 0x400 ;  /* 0x0000040000137802 */ /* 0x000fe40000000f00 */
[----:B------:R-:W-:-:S03]  /*e9f0*/  MOV R16, R9 ;  /* 0x0000000900107202 */ /* 0x000fc60000000f00 */
[----:B------:R-:W-:Y:S01]  /*ea00*/  VIADD R21, R19, 0x5000 ;  /* 0x0000500013157836 */ /* 0x000fe20000000000 */
[----:B0-----:R-:W-:-:S04]  /*ea10*/  LEA R26, R22, R19, 0x18 ;  /* 0x00000013161a7211 */ /* 0x001fc800078ec0ff */
[----:B-1----:R-:W-:-:S07]  /*ea20*/  LEA R24, R22, R21, 0x18 ;  /* 0x0000001516187211 */ /* 0x002fce00078ec0ff */
.L_x_188:
[C---:B0-----:R-:W-:Y:S02]  /*ea30*/  IMAD.IADD R19, R16.reuse, 0x1, R17 ;  /* 0x0000000110137824 */ /* 0x041fe400078e0211 */
[----:B------:R-:W-:Y:S02]  /*ea40*/  VIADD R16, R16, 0x20 ;  /* 0x0000002010107836 */ /* 0x000fe40000000000 */
[C---:B------:R-:W-:Y:S02]  /*ea50*/  IMAD R21, R19.reuse, 0x4, R24 ;  /* 0x0000000413157824 */ /* 0x040fe400078e0218 */
[----:B------:R-:W-:Y:S01]  /*ea60*/  IMAD R19, R19, 0x4, R26 ;  /* 0x0000000413137824 */ /* 0x000fe200078e021a */
[----:B------:R-:W-:Y:S02]  /*ea70*/  ISETP.GE.AND P0, PT, R16, R0, PT ;  /* 0x000000001000720c */ /* 0x000fe40003f06270 */
[----:B------:R-:W0:Y:S04]  /*ea80*/  LDS R22, [R21] ;  /* 0x0000000015167984 */ /* 0x000e280000000800 */
[----:B0-----:R0:W-:Y:S04]  /*ea90*/  STS [R19], R22 ;  /* 0x0000001613007388 */ /* 0x0011e80000000800 */
[----:B------:R0:W-:Y:S03]  /*eaa0*/  STS [R21], RZ ;  /* 0x000000ff15007388 */ /* 0x0001e60000000800 */
[----:B------:R-:W-:Y:S05]  /*eab0*/  @!P0 BRA `(.L_x_188) ;  /* 0xfffffffc00dc8947 */ /* 0x000fea000383ffff */
.L_x_187:
[----:B------:R-:W-:Y:S05]  /*eac0*/  BSYNC.RECONVERGENT B1 ;  /* 0x0000000000017941 */ /* 0x000fea0003800200 */
.L_x_186:
[----:B------:R-:W-:Y:S01]  /*ead0*/  IMAD R17, R0, R23, R17 ;  /* 0x0000001700117224 */ /* 0x000fe200078e0211 */
[----:B------:R-:W-:Y:S06]  /*eae0*/  @!P1 BRA `(.L_x_189) ;  /* 0xfffffffc00a09947 */ /* 0x000fec000383ffff */
.L_x_185:
[----:B------:R-:W-:Y:S05]  /*eaf0*/  BSYNC.RECONVERGENT B0 ;  /* 0x0000000000007941 */ /* 0x000fea0003800200 */
.L_x_184:
[----:B------:R-:W2:Y:S02]  /*eb00*/  LDCU UR4, c[0x0][0x3d4] ;  /* 0x00007a80ff0477ac */ /* 0x000ea40008000800 */
[----:B--2---:R-:W-:Y:S01]  /*eb10*/  IMAD.U32 R26, RZ, RZ, UR4 ;  /* 0x00000004ff1a7e24 */ /* 0x004fe2000f8e00ff */
[----:B------:R-:W-:Y:S01]  /*eb20*/  UMOV UR4, UR5 ;  /* 0x0000000500047c82 */ /* 0x000fe20008000000 */
[----:B------:R-:W-:Y:S03]  /*eb30*/  BAR.SYNC.DEFER_BLOCKING 0x0 ;  /* 0x0000000000007b1d */ /* 0x000fe60000010000 */
[----:B------:R-:W-:-:S13]  /*eb40*/  ISETP.NE.AND P0, PT, R26, UR5, PT ;  /* 0x000000051a007c0c */ /* 0x000fda000bf05270 */
[----:B------:R-:W-:Y:S05]  /*eb50*/  @P0 BRA `(.L_x_190) ;  /* 0xffffffd400300947 */ /* 0x000fea000383ffff */
.L_x_162:
[----:B------:R-:W2:Y:S01]  /*eb60*/  LDCU UR6, c[0x0][0x390] ;  /* 0x00007200ff0677ac */ /* 0x000ea20008000800 */
[----:B------:R-:W-:Y:S01]  /*eb70*/  BSSY.RECONVERGENT B0, `(.L_x_191) ;  /* 0x0000042000007945 */ /* 0x000fe20003800200 */
[----:B------:R-:W2:Y:S01]  /*eb80*/  LDCU UR12, c[0x0][0x38c] ;  /* 0x00007180ff0c77ac */ /* 0x000ea20008000800 */
[----:B------:R-:W3:Y:S01]  /*eb90*/  LDCU UR13, c[0x0][0x3a4] ;  /* 0x00007480ff0d77ac */ /* 0x000ee20008000800 */
[----:B------:R-:W0:Y:S01]  /*eba0*/  LDCU UR14, c[0x0][0x398] ;  /* 0x00007300ff0e77ac */ /* 0x000e220008000800 */
[----:B--2---:R-:W-:-:S06]  /*ebb0*/  UIMAD UR6, UR12, UR6, URZ ;  /* 0x000000060c0672a4 */ /* 0x004fcc000f8e02ff */
[----:B------:R-:W-:-:S13]  /*ebc0*/  ISETP.GE.AND P0, PT, R4, UR6, PT ;  /* 0x0000000604007c0c */ /* 0x000fda000bf06270 */
[----:B0--3--:R-:W-:Y:S05]  /*ebd0*/  @P0 BRA `(.L_x_192) ;  /* 0x0000000000ec0947 */ /* 0x009fea0003800000 */
[----:B------:R-:W-:Y:S01]  /*ebe0*/  MOV R6, UR12 ;  /* 0x0000000c00067c02 */ /* 0x000fe20008000f00 */
[----:B------:R-:W0:Y:S01]  /*ebf0*/  LDCU UR4, c[0x0][0x3a4] ;  /* 0x00007480ff0477ac */ /* 0x000e220008000800 */
[----:B------:R-:W2:Y:S01]  /*ec00*/  LDC R13, c[0x0][0x3dc] ;  /* 0x0000f700ff0d7b82 */ /* 0x000ea20000000800 */
[----:B------:R-:W-:Y:S02]  /*ec10*/  IADD3 R18, PT, PT, -R26, UR12, RZ ;  /* 0x0000000c1a127c10 */ /* 0x000fe4000fffe1ff */
[----:B------:R-:W-:-:S04]  /*ec20*/  IABS R20, R6 ;  /* 0x0000000600147213 */ /* 0x000fc80000000000 */
[----:B------:R-:W3:Y:S01]  /*ec30*/  I2F.RP R12, R20 ;  /* 0x00000014000c7306 */ /* 0x000ee20000209400 */
[----:B-1----:R-:W1:Y:S08]  /*ec40*/  LDC R24, c[0x0][0x38c] ;  /* 0x0000e300ff187b82 */ /* 0x002e700000000800 */
[----:B------:R-:W2:Y:S01]  /*ec50*/  LDC R16, c[0x0][0x360] ;  /* 0x0000d800ff107b82 */ /* 0x000ea20000000800 */
[----:B0-----:R-:W-:Y:S01]  /*ec60*/  UIADD3 UR4, UPT, UPT, -UR4, URZ, URZ ;  /* 0x000000ff04047290 */ /* 0x001fe2000fffe1ff */
[----:B---3--:R-:W0:Y:S06]  /*ec70*/  MUFU.RCP R12, R12 ;  /* 0x0000000c000c7308 */ /* 0x008e2c0000001000 */
[----:B------:R-:W3:Y:S08]  /*ec80*/  LDC R21, c[0x0][0x3d4] ;  /* 0x0000f500ff157b82 */ /* 0x000ef00000000800 */
[----:B------:R-:W3:Y:S01]  /*ec90*/  LDC.64 R6, c[0x0][0x380] ;  /* 0x0000e000ff067b82 */ /* 0x000ee20000000a00 */
[----:B-1----:R-:W-:-:S02]  /*eca0*/  ISETP.NE.AND P1, PT, R24, RZ, PT ;  /* 0x000000ff1800720c */ /* 0x002fc40003f25270 */
[----:B----4-:R-:W-:Y:S01]  /*ecb0*/  IABS R28, R24 ;  /* 0x00000018001c7213 */ /* 0x010fe20000000000 */
[----:B0-----:R-:W-:Y:S02]  /*ecc0*/  VIADD R8, R12, 0xffffffe ;  /* 0x0ffffffe0c087836 */ /* 0x001fe40000000000 */
[----:B--2---:R-:W-:Y:S02]  /*ecd0*/  IMAD R12, R26, UR4, R13 ;  /* 0x000000041a0c7c24 */ /* 0x004fe4000f8e020d */
[----:B------:R0:W1:Y:S01]  /*ece0*/  F2I.FTZ.U32.TRUNC.NTZ R9, R8 ;  /* 0x0000000800097305 */ /* 0x000062000021f000 */
[----:B------:R-:W-:Y:S02]  /*ecf0*/  IMAD.MOV.U32 R13, RZ, RZ, R4 ;  /* 0x000000ffff0d7224 */ /* 0x000fe400078e0004 */
[----:B0-----:R-:W-:Y:S02]  /*ed00*/  IMAD.MOV.U32 R8, RZ, RZ, RZ ;  /* 0x000000ffff087224 */ /* 0x001fe400078e00ff */
[----:B-1----:R-:W-:-:S04]  /*ed10*/  IMAD.MOV R15, RZ, RZ, -R9 ;  /* 0x000000ffff0f7224 */ /* 0x002fc800078e0a09 */
[----:B------:R-:W-:-:S04]  /*ed20*/  IMAD R15, R15, R20, RZ ;  /* 0x000000140f0f7224 */ /* 0x000fc800078e02ff */
[----:B---3--:R-:W-:-:S07]  /*ed30*/  IMAD.HI.U32 R22, R9, R15, R8 ;  /* 0x0000000f09167227 */ /* 0x008fce00078e0008 */
.L_x_195:
[----:B0-----:R-:W-:Y:S01]  /*ed40*/  IABS R9, R13 ;  /* 0x0000000d00097213 */ /* 0x001fe20000000000 */
[----:B------:R-:W-:Y:S01]  /*ed50*/  BSSY.RECONVERGENT B1, `(.L_x_193) ;  /* 0x0000022000017945 */ /* 0x000fe20003800200 */
[----:B------:R-:W-:-:S03]  /*ed60*/  MOV R26, R21 ;  /* 0x00000015001a7202 */ /* 0x000fc60000000f00 */
[----:B------:R-:W-:-:S04]  /*ed70*/  IMAD.HI.U32 R8, R22, R9, RZ ;  /* 0x0000000916087227 */ /* 0x000fc800078e00ff */
[----:B------:R-:W-:-:S04]  /*ed80*/  IMAD.MOV R14, RZ, RZ, -R8 ;  /* 0x000000ffff0e7224 */ /* 0x000fc800078e0a08 */
[----:B------:R-:W-:-:S05]  /*ed90*/  IMAD R9, R28, R14, R9 ;  /* 0x0000000e1c097224 */ /* 0x000fca00078e0209 */
[----:B------:R-:W-:-:S13]  /*eda0*/  ISETP.GT.U32.AND P2, PT, R20, R9, PT ;  /* 0x000000091400720c */ /* 0x000fda0003f44070 */
[----:B------:R-:W-:Y:S01]  /*edb0*/  @!P2 IADD3 R9, PT, PT, R9, -R28, RZ ;  /* 0x8000001c0909a210 */ /* 0x000fe20007ffe0ff */
        /* <DEDUP_REMOVED lines=16> */
[----:B------:R-:W-:Y:S01]  /*eec0*/  IMAD.IADD R9, R5, 0x1, R17 ;  /* 0x0000000105097824 */ /* 0x000fe200078e0211 */
[----:B------:R-:W-:Y:S01]  /*eed0*/  UMOV UR4, 0x400 ;  /* 0x0000040000047882 */ /* 0x000fe20000000000 */
[----:B------:R-:W-:-:S04]  /*eee0*/  VIADD R8, R19, UR14 ;  /* 0x0000000e13087c36 */ /* 0x000fc80008000000 */
[----:B------:R-:W-:Y:S01]  /*eef0*/  IMAD R8, R9, R0, R8 ;  /* 0x0000000009087224 */ /* 0x000fe200078e0208 */
[----:B0-----:R-:W-:-:S06]  /*ef00*/  ULEA UR4, UR5, UR4, 0x18 ;  /* 0x0000000405047291 */ /* 0x001fcc000f8ec0ff */
[----:B------:R-:W-:Y:S01]  /*ef10*/  LEA R14, R8, UR4, 0x2 ;  /* 0x00000004080e7c11 */ /* 0x000fe2000f8e10ff */
[----:B------:R-:W-:-:S04]  /*ef20*/  IMAD.IADD R8, R12, 0x1, R19 ;  /* 0x000000010c087824 */ /* 0x000fc800078e0213 */
[----:B------:R-:W0:Y:S01]  /*ef30*/  LDS R15, [R14+0x4] ;  /* 0x000004000e0f7984 */ /* 0x000e220000000800 */
[----:B------:R-:W-:-:S04]  /*ef40*/  IMAD R9, R17, UR13, R8 ;  /* 0x0000000d11097c24 */ /* 0x000fc8000f8e0208 */
[----:B------:R-:W-:-:S05]  /*ef50*/  IMAD.WIDE R8, R9, 0x4, R6 ;  /* 0x0000000409087825 */ /* 0x000fca00078e0206 */
[----:B0-----:R0:W-:Y:S02]  /*ef60*/  STG.E.STRONG.SYS desc[UR10][R8.64], R15 ;  /* 0x0000000f08007986 */ /* 0x0011e4000c11590a */
.L_x_194:
[----:B------:R-:W-:Y:S05]  /*ef70*/  BSYNC.RECONVERGENT B1 ;  /* 0x0000000000017941 */ /* 0x000fea0003800200 */
.L_x_193:
[----:B------:R-:W-:Y:S05]  /*ef80*/  @!P2 BRA `(.L_x_195) ;  /* 0xfffffffc006ca947 */ /* 0x000fea000383ffff */
.L_x_192:
[----:B------:R-:W-:Y:S05]  /*ef90*/  BSYNC.RECONVERGENT B0 ;  /* 0x0000000000007941 */ /* 0x000fea0003800200 */
.L_x_191:
[----:B------:R-:W-:Y:S01]  /*efa0*/  BAR.SYNC.DEFER_BLOCKING 0x0 ;  /* 0x0000000000007b1d */ /* 0x000fe20000010000 */
[----:B------:R-:W-:-:S05]  /*efb0*/  ISETP.NE.AND P0, PT, R4, RZ, PT ;  /* 0x000000ff0400720c */ /* 0x000fca0003f05270 */
[----:B0-----:R-:W0:Y:S01]  /*efc0*/  I2F.U32.RP R9, R5 ;  /* 0x0000000500097306 */ /* 0x001e220000209000 */
[----:B------:R-:W-:Y:S01]  /*efd0*/  IADD3 R13, PT, PT, RZ, -R5, RZ ;  /* 0x80000005ff0d7210 */ /* 0x000fe20007ffe0ff */
[----:B------:R-:W2:Y:S01]  /*efe0*/  S2UR UR4, SR_CgaCtaId ;  /* 0x00000000000479c3 */ /* 0x000ea20000008800 */
[----:B------:R-:W-:Y:S01]  /*eff0*/  ISETP.NE.U32.AND P3, PT, R5, RZ, PT ;  /* 0x000000ff0500720c */ /* 0x000fe20003f65070 */
[----:B------:R-:W3:Y:S04]  /*f000*/  LDCU UR5, c[0x0][0x3a8] ;  /* 0x00007500ff0577ac */ /* 0x000ee80008000800 */
[----:B------:R-:W5:Y:S01]  /*f010*/  @!P0 LDG.E.STRONG.SYS R8, desc[UR10][R10.64+0x4] ;  /* 0x0000040a0a088981 */ /* 0x000f62000c1f5900 */
[----:B0-----:R-:W0:Y:S01]  /*f020*/  MUFU.RCP R9, R9 ;  /* 0x0000000900097308 */ /* 0x001e220000001000 */
[----:B------:R-:W-:Y:S01]  /*f030*/  UMOV UR12, 0x400 ;  /* 0x00000400000c7882 */ /* 0x000fe20000000000 */
[----:B---3--:R-:W-:-:S02]  /*f040*/  UISETP.GE.AND UP0, UPT, UR5, 0x3, UPT ;  /* 0x000000030500788c */ /* 0x008fc4000bf06270 */
[----:B------:R-:W-:Y:S02]  /*f050*/  UIADD3 UR15, UPT, UPT, UR5, -0x1, URZ ;  /* 0xffffffff050f7890 */ /* 0x000fe4000fffe0ff */
[----:B--2---:R-:W-:Y:S01]  /*f060*/  ULEA UR12, UR4, UR12, 0x18 ;  /* 0x0000000c040c7291 */ /* 0x004fe2000f8ec0ff */
[----:B0-----:R-:W-:-:S04]  /*f070*/  VIADD R6, R9, 0xffffffe ;  /* 0x0ffffffe09067836 */ /* 0x001fc80000000000 */
[----:B------:R0:W2:Y:S02]  /*f080*/  F2I.FTZ.U32.TRUNC.NTZ R7, R6 ;  /* 0x0000000600077305 */ /* 0x0000a4000021f000 */
[----:B0-----:R-:W-:Y:S02]  /*f090*/  IMAD.MOV.U32 R6, RZ, RZ, RZ ;  /* 0x000000ffff067224 */ /* 0x001fe400078e00ff */
[----:B--2---:R-:W-:-:S04]  /*f0a0*/  IMAD R13, R13, R7, RZ ;  /* 0x000000070d0d7224 */ /* 0x004fc800078e02ff */
[----:B------:R-:W-:-:S06]  /*f0b0*/  IMAD.HI.U32 R7, R7, R13, R6 ;  /* 0x0000000d07077227 */ /* 0x000fcc00078e0006 */
[----:B------:R-:W-:-:S04]  /*f0c0*/  IMAD.HI.U32 R7, R7, R4, RZ ;  /* 0x0000000407077227 */ /* 0x000fc800078e00ff */
[----:B------:R-:W-:-:S04]  /*f0d0*/  IMAD.MOV R12, RZ, RZ, -R7 ;  /* 0x000000ffff0c7224 */ /* 0x000fc800078e0a07 */
[----:B------:R-:W-:-:S05]  /*f0e0*/  IMAD R12, R5, R12, R4 ;  /* 0x0000000c050c7224 */ /* 0x000fca00078e0204 */
[----:B------:R-:W-:-:S13]  /*f0f0*/  ISETP.GE.U32.AND P1, PT, R12, R5, PT ;  /* 0x000000050c00720c */ /* 0x000fda0003f26070 */
[----:B------:R-:W-:Y:S02]  /*f100*/  @P1 IMAD.IADD R12, R12, 0x1, -R5 ;  /* 0x000000010c0c1824 */ /* 0x000fe400078e0a05 */
[----:B------:R-:W-:-:S03]  /*f110*/  @P1 VIADD R7, R7, 0x1 ;  /* 0x0000000107071836 */ /* 0x000fc60000000000 */
[----:B------:R-:W-:-:S13]  /*f120*/  ISETP.GE.U32.AND P2, PT, R12, R5, PT ;  /* 0x000000050c00720c */ /* 0x000fda0003f46070 */
[----:B------:R-:W-:Y:S02]  /*f130*/  @P2 IADD3 R7, PT, PT, R7, 0x1, RZ ;  /* 0x0000000107072810 */ /* 0x000fe40007ffe0ff */
[----:B------:R-:W-:-:S05]  /*f140*/  @!P3 LOP3.LUT R7, RZ, R5, RZ, 0x33, !PT ;  /* 0x00000005ff07b212 */ /* 0x000fca00078e33ff */
[--C-:B------:R-:W-:Y:S02]  /*f150*/  IMAD.MOV R9, RZ, RZ, -R7.reuse ;  /* 0x000000ffff097224 */ /* 0x100fe400078e0a07 */
[C---:B------:R-:W-:Y:S02]  /*f160*/  IMAD.IADD R6, R5.reuse, 0x1, R7 ;  /* 0x0000000105067824 */ /* 0x040fe400078e0207 */
[----:B------:R-:W-:-:S04]  /*f170*/  IMAD R9, R5, R9, R4 ;  /* 0x0000000905097224 */ /* 0x000fc800078e0204 */
[----:B------:R-:W-:-:S05]  /*f180*/  IMAD R6, R6, R0, R9 ;  /* 0x0000000006067224 */ /* 0x000fca00078e0209 */
[----:B------:R-:W-:Y:S01]  /*f190*/  LEA R6, R6, UR12, 0x2 ;  /* 0x0000000c06067c11 */ /* 0x000fe2000f8e10ff */
[----:B-----5:R-:W-:-:S05]  /*f1a0*/  @!P0 VIADD R13, R8, 0x1 ;  /* 0x00000001080d8836 */ /* 0x020fca0000000000 */
[----:B------:R0:W-:Y:S01]  /*f1b0*/  @!P0 STG.E.STRONG.SYS desc[UR10][R10.64+0x4], R13 ;  /* 0x0000040d0a008986 */ /* 0x0001e2000c11590a */
[----:B------:R-:W-:Y:S06]  /*f1c0*/  BAR.SYNC.DEFER_BLOCKING 0x0 ;  /* 0x0000000000007b1d */ /* 0x000fec0000010000 */
[----:B------:R-:W-:Y:S05]  /*f1d0*/  BRA.U !UP0, `(.L_x_196) ;  /* 0x0000002d08847547 */ /* 0x000fea000b800000 */
[----:B------:R-:W2:Y:S01]  /*f1e0*/  LDC R21, c[0x0][0x398] ;  /* 0x0000e600ff157b82 */ /* 0x000ea20000000800 */
[----:B------:R-:W3:Y:S01]  /*f1f0*/  LDCU UR13, c[0x0][0x3a4] ;  /* 0x00007480ff0d77ac */ /* 0x000ee20008000800 */
[----:B------:R-:W-:Y:S02]  /*f200*/  SHF.R.U32.HI R15, RZ, 0x5, R4 ;  /* 0x00000005ff0f7819 */ /* 0x000fe40000011604 */
[C---:B------:R-:W-:Y:S01]  /*f210*/  LOP3.LUT R8, R5.reuse, 0xf, RZ, 0xc0, !PT ;  /* 0x0000000f05087812 */ /* 0x040fe200078ec0ff */
[----:B------:R-:W5:Y:S01]  /*f220*/  LDCU UR4, c[0x0][0x3b0] ;  /* 0x00007600ff0477ac */ /* 0x000f620008000800 */
[----:B------:R-:W-:Y:S01]  /*f230*/  LOP3.LUT R12, R5, 0x7, RZ, 0xc0, !PT ;  /* 0x00000007050c7812 */ /* 0x000fe200078ec0ff */
[----:B------:R-:W-:Y:S01]  /*f240*/  IMAD R17, R15, R0, RZ ;  /* 0x000000000f117224 */ /* 0x000fe200078e02ff */
[----:B0-----:R-:W-:Y:S01]  /*f250*/  LOP3.LUT R13, R4, 0x1f, RZ, 0xc0, !PT ;  /* 0x0000001f040d7812 */ /* 0x001fe200078ec0ff */
[----:B------:R-:W0:Y:S01]  /*f260*/  LDCU UR5, c[0x0][0x3dc] ;  /* 0x00007b80ff0577ac */ /* 0x000e220008000800 */
[C---:B------:R-:W-:Y:S01]  /*f270*/  LOP3.LUT R14, R5.reuse, 0xfffffff0, RZ, 0xc0, !PT ;  /* 0xfffffff0050e7812 */ /* 0x040fe200078ec0ff */
[----:B------:R-:W-:Y:S01]  /*f280*/  VIADD R19, R8, 0xffffffff ;  /* 0xffffffff08137836 */ /* 0x000fe20000000000 */
[----:B------:R-:W-:Y:S01]  /*f290*/  LOP3.LUT R16, R5, 0x3, RZ, 0xc0, !PT ;  /* 0x0000000305107812 */ /* 0x000fe200078ec0ff */
[----:B------:R-:W-:Y:S01]  /*f2a0*/  VIADD R20, R12, 0xffffffff ;  /* 0xffffffff0c147836 */ /* 0x000fe20000000000 */
[----:B------:R-:W0:Y:S01]  /*f2b0*/  LDCU UR17, c[0x0][0x360] ;  /* 0x00006c00ff1177ac */ /* 0x000e220008000800 */
[----:B------:R-:W-:Y:S01]  /*f2c0*/  UMOV UR16, 0x1 ;  /* 0x0000000100107882 */ /* 0x000fe20000000000 */
[----:B---3--:R-:W-:-:S02]  /*f2d0*/  IMAD R22, R26, UR13, R26 ;  /* 0x0000000d1a167c24 */ /* 0x008fc4000f8e021a */
[C---:B-----5:R-:W-:Y:S02]  /*f2e0*/  VIADD R18, R5.reuse, UR4 ;  /* 0x0000000405127c36 */ /* 0x060fe40008000000 */
[----:B--2---:R-:W-:Y:S01]  /*f2f0*/  IMAD R21, R0, R21, R21 ;  /* 0x0000001500157224 */ /* 0x004fe200078e0215 */
[----:B0-----:R-:W-:Y:S01]  /*f300*/  IADD3 R22, PT, PT, -R22, UR5, RZ ;  /* 0x0000000516167c10 */ /* 0x001fe2000fffe1ff */
[----:B----4-:R-:W-:Y:S01]  /*f310*/  IMAD R23, R5, R18, RZ ;  /* 0x0000001205177224 */ /* 0x010fe200078e02ff */
[----:B------:R-:W-:-:S12]  /*f320*/  USHF.R.S32.HI UR18, URZ, 0x1f, UR5 ;  /* 0x0000001fff127899 */ /* 0x000fd80008011405 */
.L_x_231:
[----:B------:R-:W-:-:S13]  /*f330*/  ISETP.NE.AND P0, PT, R4, RZ, PT ;  /* 0x000000ff0400720c */ /* 0x000fda0003f05270 */
[----:B0-2---:R-:W-:Y:S05]  /*f340*/  @P0 BRA `(.L_x_197) ;  /* 0x0000000000180947 */ /* 0x005fea0003800000 */
[----:B-1----:R-:W0:Y:S02]  /*f350*/  LDC R25, c[0x0][0x3a8] ;  /* 0x0000ea00ff197b82 */ /* 0x002e240000000800 */
[----:B0-----:R-:W-:-:S07]  /*f360*/  VIADDMNMX R25, R2, UR16, R25, PT ;  /* 0x0000001002197c46 */ /* 0x001fce000b800119 */
.L_x_198:
[----:B------:R-:W2:Y:S01]  /*f370*/  LDG.E.STRONG.SYS R24, desc[UR10][R10.64] ;  /* 0x0000000a0a187981 */ /* 0x000ea2000c1f5900 */
[----:B------:R-:W-:Y:S05]  /*f380*/  YIELD ;  /* 0x0000000000007946 */ /* 0x000fea0003800000 */
[----:B--2---:R-:W-:-:S13]  /*f390*/  ISETP.GE.AND P0, PT, R24, R25, PT ;  /* 0x000000191800720c */ /* 0x004fda0003f06270 */
[----:B------:R-:W-:Y:S05]  /*f3a0*/  @!P0 BRA `(.L_x_198) ;  /* 0xfffffffc00f08947 */ /* 0x000fea000383ffff */
.L_x_197:
[----:B------:R-:W0:Y:S02]  /*f3b0*/  LDCU UR4, c[0x0][0x3d4] ;  /* 0x00007a80ff0477ac */ /* 0x000e240008000800 */
[----:B0-----:R-:W-:Y:S01]  /*f3c0*/  MOV R26, UR4 ;  /* 0x00000004001a7c02 */ /* 0x001fe20008000f00 */
[----:B------:R-:W-:Y:S05]  /*f3d0*/  WARPSYNC.ALL ;  /* 0x0000000000007948 */ /* 0x000fea0003800000 */
[----:B------:R-:W-:Y:S01]  /*f3e0*/  BAR.SYNC.DEFER_BLOCKING 0x0 ;  /* 0x0000000000007b1d */ /* 0x000fe20000010000 */
[----:B------:R-:W-:-:S13]  /*f3f0*/  ISETP.GE.AND P0, PT, R26, 0x1, PT ;  /* 0x000000011a00780c */ /* 0x000fda0003f06270 */
[----:B------:R-:W-:Y:S05]  /*f400*/  @!P0 BRA `(.L_x_199) ;  /* 0x0000002400b08947 */ /* 0x000fea0003800000 */
[----:B-1----:R-:W0:Y:S01]  /*f410*/  LDC R25, c[0x0][0x38c] ;  /* 0x0000e300ff197b82 */ /* 0x002e220000000800 */
[----:B------:R-:W-:Y:S01]  /*f420*/  UMOV UR4, URZ ;  /* 0x000000ff00047c82 */ /* 0x000fe20008000000 */
[----:B0-----:R-:W-:-:S07]  /*f430*/  IMAD R24, R25, UR16, R4 ;  /* 0x0000001019187c24 */ /* 0x001fce000f8e0204 */
.L_x_223:
[----:B------:R-:W-:Y:S01]  /*f440*/  ISETP.GE.U32.AND P0, PT, R4, R0, PT ;  /* 0x000000000400720c */ /* 0x000fe20003f06070 */
[----:B------:R-:W-:-:S12]  /*f450*/  BSSY.RECONVERGENT B0, `(.L_x_200) ;  /* 0x00000ae000007945 */ /* 0x000fd80003800200 */
[----:B0-----:R-:W-:Y:S05]  /*f460*/  @P0 BRA `(.L_x_201) ;  /* 0x0000000800b00947 */ /* 0x001fea0003800000 */
[----:B------:R-:W0:Y:S02]  /*f470*/  LDCU UR14, c[0x0][0x398] ;  /* 0x00007300ff0e77ac */ /* 0x000e240008000800 */
[----:B0-----:R-:W-:-:S09]  /*f480*/  UISETP.GE.AND UP0, UPT, UR14, URZ, UPT ;  /* 0x000000ff0e00728c */ /* 0x001fd2000bf06270 */
[----:B------:R-:W-:Y:S05]  /*f490*/  BRA.U !UP0, `(.L_x_201) ;  /* 0x0000000908a47547 */ /* 0x000fea000b800000 */
[----:B------:R-:W0:Y:S01]  /*f4a0*/  LDCU UR5, c[0x0][0x3d4] ;  /* 0x00007a80ff0577ac */ /* 0x000e220008000800 */
[----:B------:R-:W-:Y:S01]  /*f4b0*/  VIADD R26, R24, -UR4 ;  /* 0x80000004181a7c36 */ /* 0x000fe20008000000 */
[----:B------:R-:W-:Y:S01]  /*f4c0*/  ISETP.NE.AND P2, PT, R8, RZ, PT ;  /* 0x000000ff0800720c */ /* 0x000fe20003f45270 */
[----:B------:R-:W-:Y:S01]  /*f4d0*/  IMAD.MOV.U32 R27, RZ, RZ, R4 ;  /* 0x000000ffff1b7224 */ /* 0x000fe200078e0004 */
[----:B------:R-:W0:Y:S01]  /*f4e0*/  LDCU UR13, c[0x0][0x3bc] ;  /* 0x00007780ff0d77ac */ /* 0x000e220008000800 */
[----:B------:R-:W-:Y:S02]  /*f4f0*/  UISETP.GE.U32.AND UP0, UPT, UR14, 0xf, UPT ;  /* 0x0000000f0e00788c */ /* 0x000fe4000bf06070 */
[----:B0-----:R-:W-:-:S06]  /*f500*/  UIMAD UR5, UR13, UR5, UR4 ;  /* 0x000000050d0572a4 */ /* 0x001fcc000f8e0204 */
[----:B------:R-:W-:Y:S01]  /*f510*/  IMAD R25, R23, UR5, R26 ;  /* 0x0000000517197c24 */ /* 0x000fe2000f8e021a */
[----:B------:R-:W-:Y:S06]  /*f520*/  BRA.U !UP0, `(.L_x_202) ;  /* 0x0000000508287547 */ /* 0x000fec000b800000 */
[----:B------:R-:W0:Y:S01]  /*f530*/  LDC R26, c[0x0][0x38c] ;  /* 0x0000e300ff1a7b82 */ /* 0x000e220000000800 */
[----:B------:R-:W-:Y:S01]  /*f540*/  IMAD.MOV.U32 R27, RZ, RZ, R4 ;  /* 0x000000ffff1b7224 */ /* 0x000fe200078e0004 */
[----:B------:R-:W-:Y:S01]  /*f550*/  UMOV UR5, URZ ;  /* 0x000000ff00057c82 */ /* 0x000fe20008000000 */
[----:B0-----:R-:W-:-:S07]  /*f560*/  VIADD R26, R26, UR14 ;  /* 0x0000000e1a1a7c36 */ /* 0x001fce0008000000 */
.L_x_203:
[----:B---3--:R-:W0:Y:S02]  /*f570*/  LDC.64 R28, c[0x0][0x3c8] ;  /* 0x0000f200ff1c7b82 */ /* 0x008e240000000a00 */
[----:B0-----:R-:W-:-:S05]  /*f580*/  IMAD.WIDE R28, R25, 0x4, R28 ;  /* 0x00000004191c7825 */ /* 0x001fca00078e021c */
[----:B------:R-:W2:Y:S01]  /*f590*/  LDG.E.STRONG.SYS R36, desc[UR10][R28.64] ;  /* 0x0000000a1c247981 */ /* 0x000ea2000c1f5900 */
[----:B------:R-:W-:Y:S01]  /*f5a0*/  LEA R37, R27, UR12, 0x2 ;  /* 0x0000000c1b257c11 */ /* 0x000fe2000f8e10ff */
[----:B------:R-:W-:-:S04]  /*f5b0*/  IMAD.WIDE R30, R18, 0x4, R28 ;  /* 0x00000004121e7825 */ /* 0x000fc800078e021c */
[----:B--2---:R0:W-:Y:S04]  /*f5c0*/  STS [R37], R36 ;  /* 0x0000002425007388 */ /* 0x0041e80000000800 */
[----:B------:R-:W2:Y:S01]  /*f5d0*/  LDG.E.STRONG.SYS R38, desc[UR10][R30.64] ;  /* 0x0000000a1e267981 */ /* 0x000ea2000c1f5900 */
[----:B------:R-:W-:Y:S02]  /*f5e0*/  IMAD R39, R26, 0x4, R37 ;  /* 0x000000041a277824 */ /* 0x000fe400078e0225 */
[----:B------:R-:W-:-:S03]  /*f5f0*/  IMAD.WIDE R32, R18, 0x4, R30 ;  /* 0x0000000412207825 */ /* 0x000fc600078e021e */
[----:B--2---:R1:W-:Y:S04]  /*f600*/  STS [R39+0x4], R38 ;  /* 0x0000042627007388 */ /* 0x0043e80000000800 */
[----:B------:R-:W2:Y:S01]  /*f610*/  LDG.E.STRONG.SYS R40, desc[UR10][R32.64] ;  /* 0x0000000a20287981 */ /* 0x000ea2000c1f5900 */
[----:B------:R-:W-:Y:S01]  /*f620*/  LEA R41, R0, R39, 0x2 ;  /* 0x0000002700297211 */ /* 0x000fe200078e10ff */
[----:B------:R-:W-:-:S04]  /*f630*/  IMAD.WIDE R34, R18, 0x4, R32 ;  /* 0x0000000412227825 */ /* 0x000fc800078e0220 */
[----:B--2---:R2:W-:Y:S04]  /*f640*/  STS [R41+0x4], R40 ;  /* 0x0000042829007388 */ /* 0x0045e80000000800 */
[----:B------:R-:W3:Y:S01]  /*f650*/  LDG.E.STRONG.SYS R42, desc[UR10][R34.64] ;  /* 0x0000000a222a7981 */ /* 0x000ee2000c1f5900 */
[----:B------:R-:W-:Y:S02]  /*f660*/  IMAD R43, R0, 0x4, R41 ;  /* 0x00000004002b7824 */ /* 0x000fe400078e0229 */
[----:B------:R-:W-:-:S03]  /*f670*/  IMAD.WIDE R28, R18, 0x4, R34 ;  /* 0x00000004121c7825 */ /* 0x000fc600078e0222 */
[----:B---3--:R3:W-:Y:S04]  /*f680*/  STS [R43+0x4], R42 ;  /* 0x0000042a2b007388 */ /* 0x0087e80000000800 */
[----:B0-----:R-:W4:Y:S01]  /*f690*/  LDG.E.STRONG.SYS R36, desc[UR10][R28.64] ;  /* 0x0000000a1c247981 */ /* 0x001f22000c1f5900 */
[----:B------:R-:W-:Y:S02]  /*f6a0*/  IMAD R37, R0, 0x4, R43 ;  /* 0x0000000400257824 */ /* 0x000fe400078e022b */
[----:B------:R-:W-:-:S03]  /*f6b0*/  IMAD.WIDE R30, R18, 0x4, R28 ;  /* 0x00000004121e7825 */ /* 0x000fc600078e021c */
[----:B----4-:R0:W-:Y:S04]  /*f6c0*/  STS [R37+0x4], R36 ;  /* 0x0000042425007388 */ /* 0x0101e80000000800 */
[----:B-1----:R-:W4:Y:S01]  /*f6d0*/  LDG.E.STRONG.SYS R38, desc[UR10][R30.64] ;  /* 0x0000000a1e267981 */ /* 0x002f22000c1f5900 */
[----:B------:R-:W-:Y:S02]  /*f6e0*/  IMAD R39, R0, 0x4, R37 ;  /* 0x0000000400277824 */ /* 0x000fe400078e0225 */
[----:B------:R-:W-:-:S03]  /*f6f0*/  IMAD.WIDE R32, R18, 0x4, R30 ;  /* 0x0000000412207825 */ /* 0x000fc600078e021e */
[----:B----4-:R1:W-:Y:S04]  /*f700*/  STS [R39+0x4], R38 ;  /* 0x0000042627007388 */ /* 0x0103e80000000800 */
[----:B--2---:R-:W2:Y:S01]  /*f710*/  LDG.E.STRONG.SYS R40, desc[UR10][R32.64] ;  /* 0x0000000a20287981 */ /* 0x004ea2000c1f5900 */
[----:B------:R-:W-:Y:S02]  /*f720*/  IMAD R41, R0, 0x4, R39 ;  /* 0x0000000400297824 */ /* 0x000fe400078e0227 */
[----:B------:R-:W-:-:S03]  /*f730*/  IMAD.WIDE R34, R18, 0x4, R32 ;  /* 0x0000000412227825 */ /* 0x000fc600078e0220 */
[----:B--2---:R2:W-:Y:S04]  /*f740*/  STS [R41+0x4], R40 ;  /* 0x0000042829007388 */ /* 0x0045e80000000800 */
[----:B---3--:R-:W3:Y:S01]  /*f750*/  LDG.E.STRONG.SYS R42, desc[UR10][R34.64] ;  /* 0x0000000a222a7981 */ /* 0x008ee2000c1f5900 */
[----:B------:R-:W-:Y:S02]  /*f760*/  IMAD R43, R0, 0x4, R41 ;  /* 0x00000004002b7824 */ /* 0x000fe400078e0229 */
[----:B------:R-:W-:-:S03]  /*f770*/  IMAD.WIDE R28, R18, 0x4, R34 ;  /* 0x00000004121c7825 */ /* 0x000fc600078e0222 */
[----:B---3--:R3:W-:Y:S04]  /*f780*/  STS [R43+0x4], R42 ;  /* 0x0000042a2b007388 */ /* 0x0087e80000000800 */
[----:B0-----:R-:W4:Y:S01]  /*f790*/  LDG.E.STRONG.SYS R36, desc[UR10][R28.64] ;  /* 0x0000000a1c247981 */ /* 0x001f22000c1f5900 */
[----:B------:R-:W-:Y:S01]  /*f7a0*/  LEA R37, R0, R43, 0x2 ;  /* 0x0000002b00257211 */ /* 0x000fe200078e10ff */
[----:B------:R-:W-:-:S04]  /*f7b0*/  IMAD.WIDE R30, R18, 0x4, R28 ;  /* 0x00000004121e7825 */ /* 0x000fc800078e021c */
        /* <DEDUP_REMOVED lines=22> */
[----:B------:R-:W-:Y:S01]  /*f920*/  LEA R41, R0, R39, 0x2 ;  /* 0x0000002700297211 */ /* 0x000fe200078e10ff */
[----:B------:R-:W-:-:S04]  /*f930*/  IMAD.WIDE R34, R18, 0x4, R32 ;  /* 0x0000000412227825 */ /* 0x000fc800078e0220 */
[----:B--2---:R3:W-:Y:S04]  /*f940*/  STS [R41+0x4], R40 ;  /* 0x0000042829007388 */ /* 0x0047e80000000800 */
[----:B------:R-:W2:Y:S01]  /*f950*/  LDG.E.STRONG.SYS R34, desc[UR10][R34.64] ;  /* 0x0000000a22227981 */ /* 0x000ea2000c1f5900 */
[C---:B------:R-:W-:Y:S01]  /*f960*/  IMAD R29, R0.reuse, 0x4, R41 ;  /* 0x00000004001d7824 */ /* 0x040fe200078e0229 */
[----:B------:R-:W-:Y:S01]  /*f970*/  UIADD3 UR5, UPT, UPT, UR5, 0x10, URZ ;  /* 0x0000001005057890 */ /* 0x000fe2000fffe0ff */
[----:B------:R-:W-:Y:S02]  /*f980*/  IMAD R27, R0, 0x10, R27 ;  /* 0x00000010001b7824 */ /* 0x000fe400078e021b */
[----:B------:R-:W-:-:S03]  /*f990*/  IMAD R25, R18, 0x10, R25 ;  /* 0x0000001012197824 */ /* 0x000fc600078e0219 */
[----:B------:R-:W-:Y:S01]  /*f9a0*/  ISETP.NE.AND P1, PT, R14, UR5, PT ;  /* 0x000000050e007c0c */ /* 0x000fe2000bf25270 */
[----:B--2---:R3:W-:-:S12]  /*f9b0*/  STS [R29+0x4], R34 ;  /* 0x000004221d007388 */ /* 0x0047d80000000800 */
[----:B------:R-:W-:Y:S05]  /*f9c0*/  @P1 BRA `(.L_x_203) ;  /* 0xfffffff800e81947 */ /* 0x000fea000383ffff */
.L_x_202:
[----:B------:R-:W-:Y:S05]  /*f9d0*/  @!P2 BRA `(.L_x_201) ;  /* 0x000000040054a947 */ /* 0x000fea0003800000 */
[----:B------:R-:W-:Y:S02]  /*f9e0*/  ISETP.GE.U32.AND P1, PT, R19, 0x7, PT ;  /* 0x000000071300780c */ /* 0x000fe40003f26070 */
[----:B------:R-:W-:-:S11]  /*f9f0*/  ISETP.NE.AND P2, PT, R12, RZ, PT ;  /* 0x000000ff0c00720c */ /* 0x000fd60003f45270 */
[----:B------:R-:W-:Y:S05]  /*fa00*/  @!P1 BRA `(.L_x_204) ;  /* 0x0000000000949947 */ /* 0x000fea0003800000 */
[----:B---3--:R-:W0:Y:S01]  /*fa10*/  LDC.64 R28, c[0x0][0x3c8] ;  /* 0x0000f200ff1c7b82 */ /* 0x008e220000000a00 */
[----:B------:R-:W-:-:S07]  /*fa20*/  LEA R35, R27, UR12, 0x2 ;  /* 0x0000000c1b237c11 */ /* 0x000fce000f8e10ff */
[----:B------:R-:W1:Y:S01]  /*fa30*/  LDC R32, c[0x0][0x38c] ;  /* 0x0000e300ff207b82 */ /* 0x000e620000000800 */
[----:B0-----:R-:W-:-:S05]  /*fa40*/  IMAD.WIDE R28, R25, 0x4, R28 ;  /* 0x00000004191c7825 */ /* 0x001fca00078e021c */
[----:B------:R-:W2:Y:S01]  /*fa50*/  LDG.E.STRONG.SYS R26, desc[UR10][R28.64] ;  /* 0x0000000a1c1a7981 */ /* 0x000ea2000c1f5900 */
[----:B------:R-:W-:-:S04]  /*fa60*/  IMAD.WIDE R30, R18, 0x4, R28 ;  /* 0x00000004121e7825 */ /* 0x000fc800078e021c */
[----:B-1----:R-:W-:Y:S01]  /*fa70*/  VIADD R32, R32, UR14 ;  /* 0x0000000e20207c36 */ /* 0x002fe20008000000 */
        /* <DEDUP_REMOVED lines=9> */
[----:B0-----:R-:W3:Y:S01]  /*fb10*/  LDG.E.STRONG.SYS R26, desc[UR10][R28.64] ;  /* 0x0000000a1c1a7981 */ /* 0x001ee2000c1f5900 */
[----:B------:R-:W-:Y:S02]  /*fb20*/  IMAD R41, R0, 0x4, R39 ;  /* 0x0000000400297824 */ /* 0x000fe400078e0227 */
[----:B------:R-:W-:-:S03]  /*fb30*/  IMAD.WIDE R30, R18, 0x4, R28 ;  /* 0x00000004121e7825 */ /* 0x000fc600078e021c */
[----:B---3--:R0:W-:Y:S04]  /*fb40*/  STS [R41+0x4], R26 ;  /* 0x0000041a29007388 */ /* 0x0081e80000000800 */
[----:B------:R-:W3:Y:S01]  /*fb50*/  LDG.E.STRONG.SYS R38, desc[UR10][R30.64] ;  /* 0x0000000a1e267981 */ /* 0x000ee2000c1f5900 */
[----:B------:R-:W-:Y:S02]  /*fb60*/  IMAD R43, R0, 0x4, R41 ;  /* 0x00000004002b7824 */ /* 0x000fe400078e0229 */
[----:B-1----:R-:W-:-:S03]  /*fb70*/  IMAD.WIDE R34, R18, 0x4, R30 ;  /* 0x0000000412227825 */ /* 0x002fc600078e021e */
[----:B---3--:R0:W-:Y:S04]  /*fb80*/  STS [R43+0x4], R38 ;  /* 0x000004262b007388 */ /* 0x0081e80000000800 */
[----:B------:R-:W3:Y:S01]  /*fb90*/  LDG.E.STRONG.SYS R37, desc[UR10][R34.64] ;  /* 0x0000000a22257981 */ /* 0x000ee2000c1f5900 */
[----:B------:R-:W-:Y:S02]  /*fba0*/  IMAD R40, R0, 0x4, R43 ;  /* 0x0000000400287824 */ /* 0x000fe400078e022b */
[----:B------:R-:W-:-:S03]  /*fbb0*/  IMAD.WIDE R32, R18, 0x4, R34 ;  /* 0x0000000412207825 */ /* 0x000fc600078e0222 */
[----:B---3--:R0:W-:Y:S04]  /*fbc0*/  STS [R40+0x4], R37 ;  /* 0x0000042528007388 */ /* 0x0081e80000000800 */
[----:B--2---:R-:W2:Y:S01]  /*fbd0*/  LDG.E.STRONG.SYS R36, desc[UR10][R32.64] ;  /* 0x0000000a20247981 */ /* 0x004ea2000c1f5900 */
[----:B------:R-:W-:Y:S02]  /*fbe0*/  IMAD R39, R0, 0x4, R40 ;  /* 0x0000000400277824 */ /* 0x000fe400078e0228 */
[----:B------:R-:W-:-:S03]  /*fbf0*/  IMAD.WIDE R28, R18, 0x4, R32 ;  /* 0x00000004121c7825 */ /* 0x000fc600078e0220 */
[----:B--2---:R0:W-:Y:S04]  /*fc00*/  STS [R39+0x4], R36 ;  /* 0x0000042427007388 */ /* 0x0041e80000000800 */
[----:B------:R-:W2:Y:S01]  /*fc10*/  LDG.E.STRONG.SYS R28, desc[UR10][R28.64] ;  /* 0x0000000a1c1c7981 */ /* 0x000ea2000c1f5900 */
[C---:B------:R-:W-:Y:S01]  /*fc20*/  IMAD R31, R0.reuse, 0x4, R39 ;  /* 0x00000004001f7824 */ /* 0x040fe200078e0227 */
[----:B------:R-:W-:Y:S01]  /*fc30*/  LEA R27, R0, R27, 0x3 ;  /* 0x0000001b001b7211 */ /* 0x000fe200078e18ff */
[----:B------:R-:W-:-:S03]  /*fc40*/  IMAD R25, R18, 0x8, R25 ;  /* 0x0000000812197824 */ /* 0x000fc600078e0219 */
[----:B--2---:R0:W-:Y:S04]  /*fc50*/  STS [R31+0x4], R28 ;  /* 0x0000041c1f007388 */ /* 0x0041e80000000800 */
.L_x_204:
[----:B------:R-:W-:Y:S05]  /*fc60*/  @!P2 BRA `(.L_x_201) ;  /* 0x0000000000b0a947 */ /* 0x000fea0003800000 */
[----:B------:R-:W-:Y:S02]  /*fc70*/  ISETP.GE.U32.AND P1, PT, R20, 0x3, PT ;  /* 0x000000031400780c */ /* 0x000fe40003f26070 */
[----:B------:R-:W-:-:S11]  /*fc80*/  ISETP.NE.AND P2, PT, R16, RZ, PT ;  /* 0x000000ff1000720c */ /* 0x000fd60003f45270 */
[----:B------:R-:W-:Y:S05]  /*fc90*/  @!P1 BRA `(.L_x_205) ;  /* 0x0000000000549947 */ /* 0x000fea0003800000 */
[----:B0--3--:R-:W0:Y:S01]  /*fca0*/  LDC.64 R28, c[0x0][0x3c8] ;  /* 0x0000f200ff1c7b82 */ /* 0x009e220000000a00 */
        /* <DEDUP_REMOVED lines=20> */
.L_x_205:
[----:B------:R-:W-:Y:S05]  /*fdf0*/  @!P2 BRA `(.L_x_201) ;  /* 0x00000000004ca947 */ /* 0x000fea0003800000 */
[----:B01-3--:R-:W0:Y:S02]  /*fe00*/  LDC.64 R28, c[0x0][0x3c8] ;  /* 0x0000f200ff1c7b82 */ /* 0x00be240000000a00 */
[----:B0-----:R-:W-:-:S05]  /*fe10*/  IMAD.WIDE R28, R25, 0x4, R28 ;  /* 0x00000004191c7825 */ /* 0x001fca00078e021c */
[----:B------:R-:W2:Y:S01]  /*fe20*/  LDG.E.STRONG.SYS R25, desc[UR10][R28.64] ;  /* 0x0000000a1c197981 */ /* 0x000ea2000c1f5900 */
[----:B------:R-:W-:Y:S02]  /*fe30*/  LEA R26, R27, UR12, 0x2 ;  /* 0x0000000c1b1a7c11 */ /* 0x000fe4000f8e10ff */
[----:B------:R-:W-:-:S03]  /*fe40*/  ISETP.NE.AND P1, PT, R16, 0x1, PT ;  /* 0x000000011000780c */ /* 0x000fc60003f25270 */
[----:B--2---:R2:W-:Y:S10]  /*fe50*/  STS [R26], R25 ;  /* 0x000000191a007388 */ /* 0x0045f40000000800 */
[----:B------:R-:W-:Y:S05]  /*fe60*/  @!P1 BRA `(.L_x_201) ;  /* 0x0000000000309947 */ /* 0x000fea0003800000 */
[----:B------:R-:W-:Y:S01]  /*fe70*/  IMAD.WIDE R28, R18, 0x4, R28 ;  /* 0x00000004121c7825 */ /* 0x000fe200078e021c */
[----:B------:R-:W0:Y:S04]  /*fe80*/  LDC R27, c[0x0][0x38c] ;  /* 0x0000e300ff1b7b82 */ /* 0x000e280000000800 */
[----:B--2---:R-:W2:Y:S01]  /*fe90*/  LDG.E.STRONG.SYS R25, desc[UR10][R28.64] ;  /* 0x0000000a1c197981 */ /* 0x004ea2000c1f5900 */
[----:B------:R-:W-:Y:S01]  /*fea0*/  ISETP.NE.AND P1, PT, R16, 0x2, PT ;  /* 0x000000021000780c */ /* 0x000fe20003f25270 */
[----:B0-----:R-:W-:-:S04]  /*feb0*/  VIADD R27, R27, UR14 ;  /* 0x0000000e1b1b7c36 */ /* 0x001fc80008000000 */
[----:B------:R-:W-:-:S05]  /*fec0*/  IMAD R26, R27, 0x4, R26 ;  /* 0x000000041b1a7824 */ /* 0x000fca00078e021a */
[----:B--2---:R4:W-:Y:S03]  /*fed0*/  STS [R26+0x4], R25 ;  /* 0x000004191a007388 */ /* 0x0049e60000000800 */
[----:B------:R-:W-:Y:S05]  /*fee0*/  @!P1 BRA `(.L_x_201) ;  /* 0x0000000000109947 */ /* 0x000fea0003800000 */
[----:B------:R-:W-:-:S06]  /*fef0*/  IMAD.WIDE R28, R18, 0x4, R28 ;  /* 0x00000004121c7825 */ /* 0x000fcc00078e021c */
[----:B------:R-:W2:Y:S01]  /*ff00*/  LDG.E.STRONG.SYS R28, desc[UR10][R28.64] ;  /* 0x0000000a1c1c7981 */ /* 0x000ea2000c1f5900 */
[----:B----4-:R-:W-:-:S05]  /*ff10*/  IMAD R25, R0, 0x4, R26 ;  /* 0x0000000400197824 */ /* 0x010fca00078e021a */
[----:B--2---:R0:W-:Y:S02]  /*ff20*/  STS [R25+0x4], R28 ;  /* 0x0000041c19007388 */ /* 0x0041e40000000800 */
.L_x_201:
[----:B------:R-:W-:Y:S05]  /*ff30*/  BSYNC.RECONVERGENT B0 ;  /* 0x0000000000007941 */ /* 0x000fea0003800200 */
.L_x_200:
[----:B------:R-:W-:Y:S04]  /*ff40*/  BSSY.RECONVERGENT B0, `(.L_x_206) ;  /* 0x000012a000007945 */ /* 0x000fe80003800200 */
[----:B------:R-:W-:Y:S05]  /*ff50*/  @P0 BRA `(.L_x_207) ;  /* 0x0000001000a00947 */ /* 0x000fea0003800000 */
[----:B------:R-:W5:Y:S02]  /*ff60*/  LDCU UR13, c[0x0][0x398] ;  /* 0x00007300ff0d77ac */ /* 0x000f640008000800 */
[----:B-----5:R-:W-:-:S09]  /*ff70*/  UISETP.GE.AND UP0, UPT, UR13, URZ, UPT ;  /* 0x000000ff0d00728c */ /* 0x020fd2000bf06270 */
[----:B------:R-:W-:Y:S05]  /*ff80*/  BRA.U !UP0, `(.L_x_207) ;  /* 0x0000001108947547 */ /* 0x000fea000b800000 */
[----:B------:R-:W-:Y:S01]  /*ff90*/  UISETP.GE.U32.AND UP0, UPT, UR13, 0xf, UPT ;  /* 0x0000000f0d00788c */ /* 0x000fe2000bf06070 */
[----:B------:R-:W-:Y:S01]  /*ffa0*/  VIADD R27, R5, UR4 ;  /* 0x00000004051b7c36 */ /* 0x000fe20008000000 */
[----:B------:R-:W-:-:S04]  /*ffb0*/  ISETP.NE.AND P0, PT, R8, RZ, PT ;  /* 0x000000ff0800720c */ /* 0x000fc80003f05270 */
[----:B012-4-:R-:W-:Y:S01]  /*ffc0*/  IADD3 R26, PT, PT, R24, -R27, RZ ;  /* 0x8000001b181a7210 */ /* 0x017fe20007ffe0ff */
[----:B------:R-:W-:Y:S02]  /*ffd0*/  IMAD R27, R27, R0, R4 ;  /* 0x000000001b1b7224 */ /* 0x000fe400078e0204 */
[----:B------:R-:W-:Y:S06]  /*ffe0*/  BRA.U !UP0, `(.L_x_208) ;  /* 0x0000000908287547 */ /* 0x000fec000b800000 */
[----:B------:R-:W0:Y:S01]  /*fff0*/  LDC R25, c[0x0][0x38c] ;  /* 0x0000e300ff197b82 */ /* 0x000e220000000800 */
[----:B------:R-:W1:Y:S01]  /*10000*/  LDCU UR19, c[0x0][0x3a4] ;  /* 0x00007480ff1377ac */ /* 0x000e620008000800 */
[----:B------:R-:W2:Y:S01]  /*10010*/  LDCU UR14, c[0x0][0x3dc] ;  /* 0x00007b80ff0e77ac */ /* 0x000ea20008000800 */
[----:B------:R-:W4:Y:S01]  /*10020*/  LDCU.64 UR20, c[0x0][0x380] ;  /* 0x00007000ff1477ac */ /* 0x000f220008000a00 */
[----:B------:R-:W-:Y:S01]  /*10030*/  UMOV UR5, URZ ;  /* 0x000000ff00057c82 */ /* 0x000fe20008000000 */
[----:B012-4-:R-:W-:-:S07]  /*10040*/  VIADD R25, R25, UR13 ;  /* 0x0000000d19197c36 */ /* 0x017fce0008000000 */
.L_x_209:
[----:B---3--:R-:W-:-:S04]  /*10050*/  IADD3 R29, P1, PT, R26, UR14, RZ ;  /* 0x0000000e1a1d7c10 */ /* 0x008fc8000ff3e0ff */
        /* <DEDUP_REMOVED lines=131> */
.L_x_208:
[----:B------:R-:W-:Y:S05]  /*10890*/  @!P0 BRA `(.L_x_207) ;  /* 0x0000000800508947 */ /* 0x000fea0003800000 */
[----:B------:R-:W-:Y:S02]  /*108a0*/  ISETP.GE.U32.AND P1, PT, R19, 0x7, PT ;  /* 0x000000071300780c */ /* 0x000fe40003f26070 */
[----:B------:R-:W-:-:S11]  /*108b0*/  ISETP.NE.AND P0, PT, R12, RZ, PT ;  /* 0x000000ff0c00720c */ /* 0x000fd60003f05270 */
[----:B------:R-:W-:Y:S05]  /*108c0*/  @!P1 BRA `(.L_x_210) ;  /* 0x0000000400189947 */ /* 0x000fea0003800000 */
[----:B------:R-:W0:Y:S01]  /*108d0*/  LDCU UR5, c[0x0][0x3dc] ;  /* 0x00007b80ff0577ac */ /* 0x000e220008000800 */
[----:B-1----:R-:W1:Y:S01]  /*108e0*/  LDC R35, c[0x0][0x38c] ;  /* 0x0000e300ff237b82 */ /* 0x002e620000000800 */
[----:B------:R-:W2:Y:S01]  /*108f0*/  LDCU.64 UR20, c[0x0][0x380] ;  /* 0x00007000ff1477ac */ /* 0x000ea20008000a00 */
[----:B------:R-:W4:Y:S01]  /*10900*/  LDCU UR14, c[0x0][0x3a4] ;  /* 0x00007480ff0e77ac */ /* 0x000f220008000800 */
[----:B0-----:R-:W-:-:S04]  /*10910*/  IADD3 R25, P1, PT, R26, UR5, RZ ;  /* 0x000000051a197c10 */ /* 0x001fc8000ff3e0ff */
[----:B------:R-:W-:Y:S02]  /*10920*/  LEA.HI.X.SX32 R28, R26, UR18, 0x1, P1 ;  /* 0x000000121a1c7c11 */ /* 0x000fe400088f0eff */
[----:B--2---:R-:W-:-:S04]  /*10930*/  LEA R30, P1, R25, UR20, 0x2 ;  /* 0x00000014191e7c11 */ /* 0x004fc8000f8210ff */
[----:B------:R-:W-:-:S05]  /*10940*/  LEA.HI.X R31, R25, UR21, R28, 0x2, P1 ;  /* 0x00000015191f7c11 */ /* 0x000fca00088f141c */
[----:B------:R-:W2:Y:S01]  /*10950*/  LDG.E.STRONG.SYS R25, desc[UR10][R30.64] ;  /* 0x0000000a1e197981 */ /* 0x000ea2000c1f5900 */
[----:B----4-:R-:W-:-:S05]  /*10960*/  VIADD R32, R26, UR14 ;  /* 0x0000000e1a207c36 */ /* 0x010fca0008000000 */
[----:B------:R-:W-:-:S04]  /*10970*/  IADD3 R26, P1, PT, R32, UR5, RZ ;  /* 0x00000005201a7c10 */ /* 0x000fc8000ff3e0ff */
[----:B---3--:R-:W-:Y:S02]  /*10980*/  LEA.HI.X.SX32 R29, R32, UR18, 0x1, P1 ;  /* 0x00000012201d7c11 */ /* 0x008fe400088f0eff */
        /* <DEDUP_REMOVED lines=58> */
.L_x_210:
[----:B------:R-:W-:Y:S05]  /*10d30*/  @!P0 BRA `(.L_x_207) ;  /* 0x0000000400288947 */ /* 0x000fea0003800000 */
[----:B------:R-:W-:Y:S02]  /*10d40*/  ISETP.GE.U32.AND P1, PT, R20, 0x3, PT ;  /* 0x000000031400780c */ /* 0x000fe40003f26070 */
[----:B------:R-:W-:-:S11]  /*10d50*/  ISETP.NE.AND P0, PT, R16, RZ, PT ;  /* 0x000000ff1000720c */ /* 0x000fd60003f05270 */
[----:B------:R-:W-:Y:S05]  /*10d60*/  @!P1 BRA `(.L_x_211) ;  /* 0x0000000000989947 */ /* 0x000fea0003800000 */
[----:B------:R-:W2:Y:S01]  /*10d70*/  LDCU UR5, c[0x0][0x3dc] ;  /* 0x00007b80ff0577ac */ /* 0x000ea20008000800 */
[----:B------:R-:W4:Y:S01]  /*10d80*/  LDCU.64 UR20, c[0x0][0x380] ;  /* 0x00007000ff1477ac */ /* 0x000f220008000a00 */
[----:B------:R-:W5:Y:S01]  /*10d90*/  LDCU UR14, c[0x0][0x3a4] ;  /* 0x00007480ff0e77ac */ /* 0x000f620008000800 */
[----:B-1----:R-:W-:Y:S01]  /*10da0*/  LEA R32, R27, UR12, 0x2 ;  /* 0x0000000c1b207c11 */ /* 0x002fe2000f8e10ff */
[----:B0-----:R-:W0:Y:S01]  /*10db0*/  LDC R33, c[0x0][0x38c] ;  /* 0x0000e300ff217b82 */ /* 0x001e220000000800 */
[----:B--2---:R-:W-:-:S04]  /*10dc0*/  IADD3 R25, P1, PT, R26, UR5, RZ ;  /* 0x000000051a197c10 */ /* 0x004fc8000ff3e0ff */
[----:B------:R-:W-:Y:S02]  /*10dd0*/  LEA.HI.X.SX32 R30, R26, UR18, 0x1, P1 ;  /* 0x000000121a1e7c11 */ /* 0x000fe400088f0eff */
[----:B----4-:R-:W-:-:S04]  /*10de0*/  LEA R28, P1, R25, UR20, 0x2 ;  /* 0x00000014191c7c11 */ /* 0x010fc8000f8210ff */
[----:B---3--:R-:W-:-:S05]  /*10df0*/  LEA.HI.X R29, R25, UR21, R30, 0x2, P1 ;  /* 0x00000015191d7c11 */ /* 0x008fca00088f141e */
[----:B------:R-:W2:Y:S01]  /*10e00*/  LDG.E.STRONG.SYS R25, desc[UR10][R28.64] ;  /* 0x0000000a1c197981 */ /* 0x000ea2000c1f5900 */
[----:B-----5:R-:W-:-:S05]  /*10e10*/  VIADD R34, R26, UR14 ;  /* 0x0000000e1a227c36 */ /* 0x020fca0008000000 */
[----:B------:R-:W-:-:S04]  /*10e20*/  IADD3 R26, P1, PT, R34, UR5, RZ ;  /* 0x00000005221a7c10 */ /* 0x000fc8000ff3e0ff */
[----:B------:R-:W-:Y:S02]  /*10e30*/  LEA.HI.X.SX32 R31, R34, UR18, 0x1, P1 ;  /* 0x00000012221f7c11 */ /* 0x000fe400088f0eff */
[----:B------:R-:W-:-:S04]  /*10e40*/  LEA R30, P1, R26, UR20, 0x2 ;  /* 0x000000141a1e7c11 */ /* 0x000fc8000f8210ff */
[----:B------:R-:W-:Y:S01]  /*10e50*/  LEA.HI.X R31, R26, UR21, R31, 0x2, P1 ;  /* 0x000000151a1f7c11 */ /* 0x000fe200088f141f */
[----:B------:R-:W-:Y:S01]  /*10e60*/  VIADD R34, R34, UR14 ;  /* 0x0000000e22227c36 */ /* 0x000fe20008000000 */
[----:B--2---:R1:W-:Y:S04]  /*10e70*/  STS [R32], R25 ;  /* 0x0000001920007388 */ /* 0x0043e80000000800 */
[----:B------:R-:W2:Y:S01]  /*10e80*/  LDG.E.STRONG.SYS R26, desc[UR10][R30.64] ;  /* 0x0000000a1e1a7981 */ /* 0x000ea2000c1f5900 */
[----:B------:R-:W-:Y:S01]  /*10e90*/  IADD3 R29, P1, PT, R34, UR5, RZ ;  /* 0x00000005221d7c10 */ /* 0x000fe2000ff3e0ff */
[----:B0-----:R-:W-:-:S03]  /*10ea0*/  VIADD R33, R33, UR13 ;  /* 0x0000000d21217c36 */ /* 0x001fc60008000000 */
[C---:B------:R-:W-:Y:S02]  /*10eb0*/  LEA.HI.X.SX32 R36, R34.reuse, UR18, 0x1, P1 ;  /* 0x0000001222247c11 */ /* 0x040fe400088f0eff */
[----:B------:R-:W-:Y:S02]  /*10ec0*/  LEA R28, P1, R29, UR20, 0x2 ;  /* 0x000000141d1c7c11 */ /* 0x000fe4000f8210ff */
[----:B------:R-:W-:Y:S02]  /*10ed0*/  LEA R33, R33, R32, 0x2 ;  /* 0x0000002021217211 */ /* 0x000fe400078e10ff */
[----:B------:R-:W-:Y:S01]  /*10ee0*/  LEA.HI.X R29, R29, UR21, R36, 0x2, P1 ;  /* 0x000000151d1d7c11 */ /* 0x000fe200088f1424 */
[----:B------:R-:W-:Y:S02]  /*10ef0*/  VIADD R34, R34, UR14 ;  /* 0x0000000e22227c36 */ /* 0x000fe40008000000 */
        /* <DEDUP_REMOVED lines=13> */
.L_x_211:
[----:B------:R-:W-:Y:S05]  /*10fd0*/  @!P0 BRA `(.L_x_207) ;  /* 0x0000000000808947 */ /* 0x000fea0003800000 */
[----:B------:R-:W0:Y:S01]  /*10fe0*/  LDCU UR5, c[0x0][0x3dc] ;  /* 0x00007b80ff0577ac */ /* 0x000e220008000800 */
[----:B------:R-:W4:Y:S01]  /*10ff0*/  LDCU.64 UR20, c[0x0][0x380] ;  /* 0x00007000ff1477ac */ /* 0x000f220008000a00 */
[----:B0-2---:R-:W-:-:S04]  /*11000*/  IADD3 R25, P0, PT, R26, UR5, RZ ;  /* 0x000000051a197c10 */ /* 0x005fc8000ff1e0ff */
[----:B-1----:R-:W-:Y:S02]  /*11010*/  LEA.HI.X.SX32 R30, R26, UR18, 0x1, P0 ;  /* 0x000000121a1e7c11 */ /* 0x002fe400080f0eff */
[----:B----4-:R-:W-:-:S04]  /*11020*/  LEA R28, P0, R25, UR20, 0x2 ;  /* 0x00000014191c7c11 */ /* 0x010fc8000f8010ff */
[----:B---3--:R-:W-:-:S05]  /*11030*/  LEA.HI.X R29, R25, UR21, R30, 0x2, P0 ;  /* 0x00000015191d7c11 */ /* 0x008fca00080f141e */
[----:B------:R-:W2:Y:S01]  /*11040*/  LDG.E.STRONG.SYS R28, desc[UR10][R28.64] ;  /* 0x0000000a1c1c7981 */ /* 0x000ea2000c1f5900 */
[----:B------:R-:W-:Y:S02]  /*11050*/  LEA R31, R27, UR12, 0x2 ;  /* 0x0000000c1b1f7c11 */ /* 0x000fe4000f8e10ff */
[----:B------:R-:W-:-:S03]  /*11060*/  ISETP.NE.AND P0, PT, R16, 0x1, PT ;  /* 0x000000011000780c */ /* 0x000fc60003f05270 */
[----:B--2---:R0:W-:Y:S10]  /*11070*/  STS [R31], R28 ;  /* 0x0000001c1f007388 */ /* 0x0041f40000000800 */
[----:B------:R-:W-:Y:S05]  /*11080*/  @!P0 BRA `(.L_x_207) ;  /* 0x0000000000548947 */ /* 0x000fea0003800000 */
[----:B------:R-:W1:Y:S02]  /*11090*/  LDCU UR14, c[0x0][0x3a4] ;  /* 0x00007480ff0e77ac */ /* 0x000e640008000800 */
[----:B-1----:R-:W-:-:S04]  /*110a0*/  IADD3 R29, PT, PT, R26, UR14, RZ ;  /* 0x0000000e1a1d7c10 */ /* 0x002fc8000fffe0ff */
[----:B------:R-:W-:-:S04]  /*110b0*/  IADD3 R25, P0, PT, R29, UR5, RZ ;  /* 0x000000051d197c10 */ /* 0x000fc8000ff1e0ff */
[----:B0-----:R-:W-:Y:S02]  /*110c0*/  LEA.HI.X.SX32 R28, R29, UR18, 0x1, P0 ;  /* 0x000000121d1c7c11 */ /* 0x001fe400080f0eff */
        /* <DEDUP_REMOVED lines=17> */
.L_x_207:
[----:B------:R-:W-:Y:S05]  /*111e0*/  BSYNC.RECONVERGENT B0 ;  /* 0x0000000000007941 */ /* 0x000fea0003800200 */
.L_x_206:
[----:B------:R-:W5:Y:S01]  /*111f0*/  S2UR UR13, SR_CgaCtaId ;  /* 0x00000000000d79c3 */ /* 0x000f620000008800 */
[----:B------:R-:W1:Y:S01]  /*11200*/  LDCU UR14, c[0x0][0x390] ;  /* 0x00007200ff0e77ac */ /* 0x000e620008000800 */
[----:B0-2-4-:R-:W-:Y:S01]  /*11210*/  IMAD R25, R5, UR4, RZ ;  /* 0x0000000405197c24 */ /* 0x015fe2000f8e02ff */
[----:B------:R-:W-:Y:S01]  /*11220*/  BSSY.RECONVERGENT B0, `(.L_x_212) ;  /* 0x000005d000007945 */ /* 0x000fe20003800200 */
[----:B------:R-:W-:Y:S01]  /*11230*/  UMOV UR5, 0x400 ;  /* 0x0000040000057882 */ /* 0x000fe20000000000 */
[----:B------:R-:W0:Y:S02]  /*11240*/  LDCU UR19, c[0x0][0x398] ;  /* 0x00007300ff1377ac */ /* 0x000e240008000800 */
[----:B------:R-:W-:Y:S01]  /*11250*/  ISETP.GE.U32.AND P0, PT, R4, R25, PT ;  /* 0x000000190400720c */ /* 0x000fe20003f06070 */
[----:B------:R-:W-:Y:S01]  /*11260*/  UIADD3 UR5, UPT, UPT, UR5, 0xa000, URZ ;  /* 0x0000a00005057890 */ /* 0x000fe2000fffe0ff */
[----:B-1----:R-:W-:-:S03]  /*11270*/  IMAD R28, R25, UR14, R4 ;  /* 0x0000000e191c7c24 */ /* 0x002fc6000f8e0204 */
[----:B-----5:R-:W-:-:S06]  /*11280*/  ULEA UR5, UR13, UR5, 0x18 ;  /* 0x000000050d057291 */ /* 0x020fcc000f8ec0ff */
[----:B------:R-:W-:-:S05]  /*11290*/  LEA R28, R28, UR5, 0x2 ;  /* 0x000000051c1c7c11 */ /* 0x000fca000f8e10ff */
[----:B------:R-:W1:Y:S01]  /*112a0*/  @!P0 LDS R27, [R28] ;  /* 0x000000001c1b8984 */ /* 0x000e620000000800 */
[----:B------:R-:W2:Y:S02]  /*112b0*/  LDCU UR5, c[0x0][0x38c] ;  /* 0x00007180ff0577ac */ /* 0x000ea40008000800 */
[----:B--2---:R-:W-:Y:S01]  /*112c0*/  IMAD.U32 R31, RZ, RZ, UR5 ;  /* 0x00000005ff1f7e24 */ /* 0x004fe2000f8e00ff */
[----:B------:R-:W-:-:S03]  /*112d0*/  UIADD3 UR5, UPT, UPT, UR4, 0x1, URZ ;  /* 0x0000000104057890 */ /* 0x000fc6000fffe0ff */
[----:B---3--:R-:W-:Y:S01]  /*112e0*/  IMAD R29, R31, UR4, R31 ;  /* 0x000000041f1d7c24 */ /* 0x008fe2000f8e021f */
[----:B-1----:R1:W-:Y:S01]  /*112f0*/  @!P0 STS [R6], R27 ;  /* 0x0000001b06008388 */ /* 0x0023e20000000800 */
[----:B------:R-:W-:Y:S03]  /*11300*/  BAR.SYNC.DEFER_BLOCKING 0x0 ;  /* 0x0000000000007b1d */ /* 0x000fe60000010000 */
[----:B------:R-:W-:-:S13]  /*11310*/  ISETP.GE.AND P0, PT, R4, R29, PT ;  /* 0x0000001d0400720c */ /* 0x000fda0003f06270 */
[----:B01----:R-:W-:Y:S05]  /*11320*/  @P0 BRA `(.L_x_213) ;  /* 0x0000000400300947 */ /* 0x003fea0003800000 */
[----:B------:R-:W-:Y:S01]  /*11330*/  IABS R30, R31 ;  /* 0x0000001f001e7213 */ /* 0x000fe20000000000 */
[----:B------:R-:W-:Y:S01]  /*11340*/  IMAD.MOV.U32 R32, RZ, RZ, R4 ;  /* 0x000000ffff207224 */ /* 0x000fe200078e0004 */
[----:B------:R-:W0:Y:S02]  /*11350*/  LDC R31, c[0x0][0x38c] ;  /* 0x0000e300ff1f7b82 */ /* 0x000e240000000800 */
[----:B------:R-:W1:Y:S08]  /*11360*/  I2F.RP R33, R30 ;  /* 0x0000001e00217306 */ /* 0x000e700000209400 */
[----:B-1----:R-:W1:Y:S02]  /*11370*/  MUFU.RCP R33, R33 ;  /* 0x0000002100217308 */ /* 0x002e640000001000 */
[----:B-1----:R-:W-:-:S06]  /*11380*/  IADD3 R26, PT, PT, R33, 0xffffffe, RZ ;  /* 0x0ffffffe211a7810 */ /* 0x002fcc0007ffe0ff */
[----:B------:R1:W2:Y:S02]  /*11390*/  F2I.FTZ.U32.TRUNC.NTZ R27, R26 ;  /* 0x0000001a001b7305 */ /* 0x0002a4000021f000 */
[----:B-1----:R-:W-:Y:S02]  /*113a0*/  IMAD.MOV.U32 R26, RZ, RZ, RZ ;  /* 0x000000ffff1a7224 */ /* 0x002fe400078e00ff */
[----:B--2---:R-:W-:-:S04]  /*113b0*/  IMAD.MOV R35, RZ, RZ, -R27 ;  /* 0x000000ffff237224 */ /* 0x004fc800078e0a1b */
[----:B------:R-:W-:-:S04]  /*113c0*/  IMAD R35, R35, R30, RZ ;  /* 0x0000001e23237224 */ /* 0x000fc800078e02ff */
[----:B0-----:R-:W-:-:S07]  /*113d0*/  IMAD.HI.U32 R37, R27, R35, R26 ;  /* 0x000000231b257227 */ /* 0x001fce00078e001a */
.L_x_216:
[----:B------:R-:W-:Y:S01]  /*113e0*/  IABS R34, R32 ;  /* 0x0000002000227213 */ /* 0x000fe20000000000 */
[----:B------:R-:W-:Y:S01]  /*113f0*/  BSSY.RECONVERGENT B1, `(.L_x_214) ;  /* 0x000003c000017945 */ /* 0x000fe20003800200 */
[-C--:B------:R-:W-:Y:S02]  /*11400*/  IABS R33, R31.reuse ;  /* 0x0000001f00217213 */ /* 0x080fe40000000000 */
[----:B------:R-:W-:Y:S01]  /*11410*/  ISETP.NE.AND P3, PT, R31, RZ, PT ;  /* 0x000000ff1f00720c */ /* 0x000fe20003f65270 */
[----:B------:R-:W-:Y:S01]  /*11420*/  IMAD.HI.U32 R26, R37, R34, RZ ;  /* 0x00000022251a7227 */ /* 0x000fe200078e00ff */
[----:B------:R-:W-:-:S03]  /*11430*/  LOP3.LUT R35, RZ, R31, RZ, 0x33, !PT ;  /* 0x0000001fff237212 */ /* 0x000fc600078e33ff */
[----:B------:R-:W-:-:S04]  /*11440*/  IMAD.MOV R27, RZ, RZ, -R26 ;  /* 0x000000ffff1b7224 */ /* 0x000fc800078e0a1a */
[----:B------:R-:W-:Y:S01]  /*11450*/  IMAD R27, R33, R27, R34 ;  /* 0x0000001b211b7224 */ /* 0x000fe200078e0222 */
[----:B------:R-:W-:-:S04]  /*11460*/  LOP3.LUT R34, R32, R31, RZ, 0x3c, !PT ;  /* 0x0000001f20227212 */ /* 0x000fc800078e3cff */
[----:B------:R-:W-:Y:S02]  /*11470*/  ISETP.GT.U32.AND P1, PT, R30, R27, PT ;  /* 0x0000001b1e00720c */ /* 0x000fe40003f24070 */
[----:B------:R-:W-:-:S11]  /*11480*/  ISETP.GE.AND P2, PT, R34, RZ, PT ;  /* 0x000000ff2200720c */ /* 0x000fd60003f46270 */
[----:B------:R-:W-:Y:S01]  /*11490*/  @!P1 IMAD.IADD R27, R27, 0x1, -R33 ;  /* 0x000000011b1b9824 */ /* 0x000fe200078e0a21 */
[----:B------:R-:W-:-:S04]  /*114a0*/  @!P1 IADD3 R26, PT, PT, R26, 0x1, RZ ;  /* 0x000000011a1a9810 */ /* 0x000fc80007ffe0ff */
[----:B------:R-:W-:-:S13]  /*114b0*/  ISETP.GE.U32.AND P0, PT, R27, R30, PT ;  /* 0x0000001e1b00720c */ /* 0x000fda0003f06070 */
[----:B------:R-:W-:-:S04]  /*114c0*/  @P0 VIADD R26, R26, 0x1 ;  /* 0x000000011a1a0836 */ /* 0x000fc80000000000 */
[----:B------:R-:W-:-:S05]  /*114d0*/  @!P2 IMAD.MOV R26, RZ, RZ, -R26 ;  /* 0x000000ffff1aa224 */ /* 0x000fca00078e0a1a */
[----:B------:R-:W-:-:S04]  /*114e0*/  SEL R34, R35, R26, !P3 ;  /* 0x0000001a23227207 */ /* 0x000fc80005800000 */
[----:B------:R-:W-:-:S13]  /*114f0*/  ISETP.GT.AND P0, PT, R34, UR4, PT ;  /* 0x0000000422007c0c */ /* 0x000fda000bf04270 */
[----:B------:R-:W-:Y:S05]  /*11500*/  @P0 BRA `(.L_x_215) ;  /* 0x0000000000a80947 */ /* 0x000fea0003800000 */
[--C-:B------:R-:W-:Y:S01]  /*11510*/  IMAD.MOV.U32 R30, RZ, RZ, R33.reuse ;  /* 0x000000ffff1e7224 */ /* 0x100fe200078e0021 */
[----:B------:R-:W-:Y:S01]  /*11520*/  ISETP.GE.AND P1, PT, R32, RZ, PT ;  /* 0x000000ff2000720c */ /* 0x000fe20003f26270 */
[----:B------:R-:W-:Y:S01]  /*11530*/  IMAD.IADD R26, R27, 0x1, -R33 ;  /* 0x000000011b1a7824 */ /* 0x000fe200078e0a21 */
[----:B------:R-:W0:Y:S01]  /*11540*/  I2F.RP R39, R33 ;  /* 0x0000002100277306 */ /* 0x000e220000209400 */
[----:B------:R-:W1:Y:S01]  /*11550*/  S2UR UR14, SR_CgaCtaId ;  /* 0x00000000000e79c3 */ /* 0x000e620000008800 */
[-C--:B------:R-:W-:Y:S01]  /*11560*/  ISETP.GT.U32.AND P0, PT, R30, R27.reuse, PT ;  /* 0x0000001b1e00720c */ /* 0x080fe20003f04070 */
[----:B------:R-:W-:Y:S02]  /*11570*/  UMOV UR13, 0x400 ;  /* 0x00000400000d7882 */ /* 0x000fe40000000000 */
[----:B------:R-:W-:Y:S01]  /*11580*/  UIADD3 UR13, UPT, UPT, UR13, 0x5000, URZ ;  /* 0x000050000d0d7890 */ /* 0x000fe2000fffe0ff */
[----:B------:R-:W-:-:S05]  /*11590*/  SEL R26, R26, R27, !P0 ;  /* 0x0000001b1a1a7207 */ /* 0x000fca0004000000 */
[----:B------:R-:W-:Y:S01]  /*115a0*/  @!P1 IMAD.MOV R26, RZ, RZ, -R26 ;  /* 0x000000ffff1a9224 */ /* 0x000fe200078e0a1a */
[----:B0-----:R-:W0:Y:S04]  /*115b0*/  MUFU.RCP R39, R39 ;  /* 0x0000002700277308 */ /* 0x001e280000001000 */
[----:B------:R-:W-:-:S04]  /*115c0*/  SEL R26, R35, R26, !P3 ;  /* 0x0000001a231a7207 */ /* 0x000fc80005800000 */
[----:B------:R-:W-:-:S05]  /*115d0*/  IADD3 R27, PT, PT, R21, R26, RZ ;  /* 0x0000001a151b7210 */ /* 0x000fca0007ffe0ff */
[----:B------:R-:W-:Y:S01]  /*115e0*/  IMAD R26, R34, R0, R27 ;  /* 0x00000000221a7224 */ /* 0x000fe200078e021b */
[----:B-1----:R-:W-:-:S03]  /*115f0*/  ULEA UR13, UR14, UR13, 0x18 ;  /* 0x0000000d0e0d7291 */ /* 0x002fc6000f8ec0ff */
[C---:B------:R-:W-:Y:S01]  /*11600*/  VIADD R27, R26.reuse, UR19 ;  /* 0x000000131a1b7c36 */ /* 0x040fe20008000000 */
[C---:B------:R-:W-:Y:S01]  /*11610*/  LEA R35, R26.reuse, UR12, 0x2 ;  /* 0x0000000c1a237c11 */ /* 0x040fe2000f8e10ff */
[C---:B------:R-:W-:Y:S01]  /*11620*/  VIADD R36, R26.reuse, -UR19 ;  /* 0x800000131a247c36 */ /* 0x040fe20008000000 */
[C---:B------:R-:W-:Y:S01]  /*11630*/  IADD3 R38, PT, PT, R26.reuse, -UR19, -R31 ;  /* 0x800000131a267c10 */ /* 0x040fe2000fffe81f */
[----:B------:R-:W-:Y:S01]  /*11640*/  IMAD.IADD R26, R26, 0x1, R0 ;  /* 0x000000011a1a7824 */ /* 0x000fe200078e0200 */
[----:B------:R-:W-:Y:S02]  /*11650*/  LEA R34, R27, UR12, 0x2 ;  /* 0x0000000c1b227c11 */ /* 0x000fe4000f8e10ff */
[----:B------:R-:W-:Y:S02]  /*11660*/  LEA R37, R36, UR12, 0x2 ;  /* 0x0000000c24257c11 */ /* 0x000fe4000f8e10ff */
[----:B------:R-:W-:Y:S01]  /*11670*/  LEA R38, R38, UR12, 0x2 ;  /* 0x0000000c26267c11 */ /* 0x000fe2000f8e10ff */
[----:B------:R-:W-:Y:S01]  /*11680*/  IMAD R27, R31, 0x4, R34 ;  /* 0x000000041f1b7824 */ /* 0x000fe200078e0222 */
[----:B------:R-:W-:Y:S01]  /*11690*/  LEA R26, R26, UR13, 0x2 ;  /* 0x0000000d1a1a7c11 */ /* 0x000fe2000f8e10ff */
[----:B------:R-:W-:Y:S04]  /*116a0*/  LDS R34, [R34] ;  /* 0x0000000022227984 */ /* 0x000fe80000000800 */
[----:B------:R-:W-:Y:S04]  /*116b0*/  LDS R27, [R27+0x4] ;  /* 0x000004001b1b7984 */ /* 0x000fe80000000800 */
[----:B------:R-:W1:Y:S04]  /*116c0*/  LDS R35, [R35] ;  /* 0x0000000023237984 */ /* 0x000e680000000800 */
[----:B------:R-:W-:Y:S04]  /*116d0*/  LDS R37, [R37] ;  /* 0x0000000025257984 */ /* 0x000fe80000000800 */
[----:B------:R-:W2:Y:S01]  /*116e0*/  LDS R38, [R38+-0x4] ;  /* 0xfffffc0026267984 */ /* 0x000ea20000000800 */
[----:B-1----:R-:W-:Y:S01]  /*116f0*/  IADD3 R36, PT, PT, R35, R27, R34 ;  /* 0x0000001b23247210 */ /* 0x002fe20007ffe022 */
[----:B0-----:R-:W-:-:S06]  /*11700*/  VIADD R27, R39, 0xffffffe ;  /* 0x0ffffffe271b7836 */ /* 0x001fcc0000000000 */
[----:B------:R-:W0:Y:S01]  /*11710*/  F2I.FTZ.U32.TRUNC.NTZ R27, R27 ;  /* 0x0000001b001b7305 */ /* 0x000e22000021f000 */
[----:B--2---:R-:W-:-:S05]  /*11720*/  IADD3 R36, PT, PT, R38, R36, R37 ;  /* 0x0000002426247210 */ /* 0x004fca0007ffe025 */
[----:B------:R-:W-:-:S05]  /*11730*/  IMAD.HI R36, R36, 0x66666667, RZ ;  /* 0x6666666724247827 */ /* 0x000fca00078e02ff */
[----:B------:R-:W-:-:S04]  /*11740*/  SHF.R.S32.HI R35, RZ, 0x1, R36 ;  /* 0x00000001ff237819 */ /* 0x000fc80000011424 */
[----:B------:R-:W-:Y:S02]  /*11750*/  LEA.HI R35, R36, R35, RZ, 0x1 ;  /* 0x0000002324237211 */ /* 0x000fe400078f08ff */
[----:B0-----:R-:W-:-:S03]  /*11760*/  IADD3 R34, PT, PT, RZ, -R27, RZ ;  /* 0x8000001bff227210 */ /* 0x001fc60007ffe0ff */
[----:B------:R0:W-:Y:S02]  /*11770*/  STS [R26+0x4], R35 ;  /* 0x000004231a007388 */ /* 0x0001e40000000800 */
[----:B------:R-:W-:Y:S02]  /*11780*/  IMAD R37, R34, R33, RZ ;  /* 0x0000002122257224 */ /* 0x000fe400078e02ff */
[----:B0-----:R-:W-:-:S04]  /*11790*/  IMAD.MOV.U32 R26, RZ, RZ, RZ ;  /* 0x000000ffff1a7224 */ /* 0x001fc800078e00ff */
[----:B------:R-:W-:-:S07]  /*117a0*/  IMAD.HI.U32 R37, R27, R37, R26 ;  /* 0x000000251b257227 */ /* 0x000fce00078e001a */
.L_x_215:
[----:B------:R-:W-:Y:S05]  /*117b0*/  BSYNC.RECONVERGENT B1 ;  /* 0x0000000000017941 */ /* 0x000fea0003800200 */
.L_x_214:
[----:B------:R-:W-:-:S05]  /*117c0*/  VIADD R32, R32, UR17 ;  /* 0x0000001120207c36 */ /* 0x000fca0008000000 */
[----:B------:R-:W-:-:S13]  /*117d0*/  ISETP.GE.AND P0, PT, R32, R29, PT ;  /* 0x0000001d2000720c */ /* 0x000fda0003f06270 */
[----:B------:R-:W-:Y:S05]  /*117e0*/  @!P0 BRA `(.L_x_216) ;  /* 0xfffffff800fc8947 */ /* 0x000fea000383ffff */
.L_x_213:
[----:B------:R-:W-:Y:S05]  /*117f0*/  BSYNC.RECONVERGENT B0 ;  /* 0x0000000000007941 */ /* 0x000fea0003800200 */
.L_x_212:
[----:B------:R-:W-:Y:S01]  /*11800*/  BAR.SYNC.DEFER_BLOCKING 0x0 ;  /* 0x0000000000007b1d */ /* 0x000fe20000010000 */
[----:B------:R-:W-:-:S13]  /*11810*/  ISETP.GE.U32.AND P0, PT, R4, R25, PT ;  /* 0x000000190400720c */ /* 0x000fda0003f06070 */
[----:B------:R-:W-:-:S06]  /*11820*/  @!P0 IMAD R31, R31, 0x4, R6 ;  /* 0x000000041f1f8824 */ /* 0x000fcc00078e0206 */
[----:B------:R-:W0:Y:S04]  /*11830*/  @!P0 LDS R31, [R31] ;  /* 0x000000001f1f8984 */ /* 0x000e280000000800 */
[----:B0-----:R0:W-:Y:S01]  /*11840*/  @!P0 STS [R28], R31 ;  /* 0x0000001f1c008388 */ /* 0x0011e20000000800 */
[----:B------:R-:W-:Y:S06]  /*11850*/  MEMBAR.SC.GPU ;  /* 0x0000000000007992 */ /* 0x000fec0000002000 */
[----:B------:R-:W-:-:S00]  /*11860*/  ERRBAR ;  /* 0x00000000000079ab */ /* 0x000fc00000000000 */
[----:B------:R-:W-:Y:S06]  /*11870*/  CGAERRBAR ;  /* 0x00000000000075ab */ /* 0x000fec0000000000 */
[----:B------:R-:W-:Y:S02]  /*11880*/  CCTL.IVALL ;  /* 0x00000000ff00798f */ /* 0x000fe40002000000 */
[----:B------:R-:W-:Y:S01]  /*11890*/  BAR.SYNC.DEFER_BLOCKING 0x0 ;  /* 0x0000000000007b1d */ /* 0x000fe20000010000 */
[----:B------:R-:W-:-:S05]  /*118a0*/  ISETP.GE.AND P0, PT, R15, UR7, PT ;  /* 0x000000070f007c0c */ /* 0x000fca000bf06270 */
[----:B------:R-:W-:Y:S08]  /*118b0*/  BSSY.RECONVERGENT B0, `(.L_x_217) ;  /* 0x000001b000007945 */ /* 0x000ff00003800200 */
[----:B0-----:R-:W-:Y:S05]  /*118c0*/  @P0 BRA `(.L_x_218) ;  /* 0x0000000000640947 */ /* 0x001fea0003800000 */
[----:B------:R-:W-:Y:S02]  /*118d0*/  IMAD.MOV.U32 R25, RZ, RZ, R17 ;  /* 0x000000ffff197224 */ /* 0x000fe400078e0011 */
[----:B------:R-:W-:-:S07]  /*118e0*/  IMAD.MOV.U32 R26, RZ, RZ, R15 ;  /* 0x000000ffff1a7224 */ /* 0x000fce00078e000f */
.L_x_222:
[----:B0-----:R-:W0:Y:S01]  /*118f0*/  LDC R33, c[0x0][0x3b8] ;  /* 0x0000ee00ff217b82 */ /* 0x001e220000000800 */
[----:B------:R-:W-:Y:S01]  /*11900*/  ISETP.GE.AND P0, PT, R13, R0, PT ;  /* 0x000000000d00720c */ /* 0x000fe20003f06270 */
[----:B------:R-:W-:Y:S01]  /*11910*/  BSSY.RECONVERGENT B1, `(.L_x_219) ;  /* 0x0000012000017945 */ /* 0x000fe20003800200 */
[----:B0-----:R-:W-:-:S04]  /*11920*/  IADD3 R26, PT, PT, R26, R33, RZ ;  /* 0x000000211a1a7210 */ /* 0x001fc80007ffe0ff */
[----:B------:R-:W-:-:S07]  /*11930*/  ISETP.GE.AND P1, PT, R26, UR7, PT ;  /* 0x000000071a007c0c */ /* 0x000fce000bf26270 */
[----:B------:R-:W-:Y:S06]  /*11940*/  @P0 BRA `(.L_x_220) ;  /* 0x0000000000380947 */ /* 0x000fec0003800000 */
[----:B------:R-:W0:Y:S01]  /*11950*/  S2R R29, SR_CgaCtaId ;  /* 0x00000000001d7919 */ /* 0x000e220000008800 */
[----:B------:R-:W-:-:S05]  /*11960*/  MOV R27, 0x400 ;  /* 0x00000400001b7802 */ /* 0x000fca0000000f00 */
[----:B------:R-:W-:Y:S02]  /*11970*/  VIADD R28, R27, 0x5000 ;  /* 0x000050001b1c7836 */ /* 0x000fe40000000000 */
[----:B------:R-:W-:-:S03]  /*11980*/  IMAD.MOV.U32 R27, RZ, RZ, R13 ;  /* 0x000000ffff1b7224 */ /* 0x000fc600078e000d */
[----:B0-----:R-:W-:-:S07]  /*11990*/  LEA R35, R29, R28, 0x18 ;  /* 0x0000001c1d237211 */ /* 0x001fce00078ec0ff */
.L_x_221:
[C---:B------:R-:W-:Y:S02]  /*119a0*/  IMAD.IADD R28, R27.reuse, 0x1, R25 ;  /* 0x000000011b1c7824 */ /* 0x040fe400078e0219 */
[----:B------:R-:W-:Y:S02]  /*119b0*/  VIADD R27, R27, 0x20 ;  /* 0x000000201b1b7836 */ /* 0x000fe40000000000 */
[C---:B0-----:R-:W-:Y:S01]  /*119c0*/  IMAD R29, R28.reuse, 0x4, R35 ;  /* 0x000000041c1d7824 */ /* 0x041fe200078e0223 */
[----:B------:R-:W-:Y:S02]  /*119d0*/  LEA R31, R28, UR12, 0x2 ;  /* 0x0000000c1c1f7c11 */ /* 0x000fe4000f8e10ff */
[----:B------:R-:W-:Y:S02]  /*119e0*/  ISETP.GE.AND P0, PT, R27, R0, PT ;  /* 0x000000001b00720c */ /* 0x000fe40003f06270 */
[----:B------:R-:W0:Y:S04]  /*119f0*/  LDS R30, [R29] ;  /* 0x000000001d1e7984 */ /* 0x000e280000000800 */
[----:B0-----:R0:W-:Y:S04]  /*11a00*/  STS [R31], R30 ;  /* 0x0000001e1f007388 */ /* 0x0011e80000000800 */
[----:B------:R0:W-:Y:S03]  /*11a10*/  STS [R29], RZ ;  /* 0x000000ff1d007388 */ /* 0x0001e60000000800 */
[----:B------:R-:W-:Y:S05]  /*11a20*/  @!P0 BRA `(.L_x_221) ;  /* 0xfffffffc00dc8947 */ /* 0x000fea000383ffff */
.L_x_220:
[----:B------:R-:W-:Y:S05]  /*11a30*/  BSYNC.RECONVERGENT B1 ;  /* 0x0000000000017941 */ /* 0x000fea0003800200 */
.L_x_219:
[----:B------:R-:W-:Y:S01]  /*11a40*/  IMAD R25, R0, R33, R25 ;  /* 0x0000002100197224 */ /* 0x000fe200078e0219 */
[----:B------:R-:W-:Y:S06]  /*11a50*/  @!P1 BRA `(.L_x_222) ;  /* 0xfffffffc00a49947 */ /* 0x000fec000383ffff */
.L_x_218:
[----:B------:R-:W-:Y:S05]  /*11a60*/  BSYNC.RECONVERGENT B0 ;  /* 0x0000000000007941 */ /* 0x000fea0003800200 */
.L_x_217:
[----:B------:R-:W1:Y:S02]  /*11a70*/  LDCU UR4, c[0x0][0x3d4] ;  /* 0x00007a80ff0477ac */ /* 0x000e640008000800 */
[----:B-1----:R-:W-:Y:S01]  /*11a80*/  MOV R26, UR4 ;  /* 0x00000004001a7c02 */ /* 0x002fe20008000f00 */
[----:B------:R-:W-:Y:S01]  /*11a90*/  UMOV UR4, UR5 ;  /* 0x0000000500047c82 */ /* 0x000fe20008000000 */
[----:B------:R-:W-:Y:S02]  /*11aa0*/  BAR.SYNC.DEFER_BLOCKING 0x0 ;  /* 0x0000000000007b1d */ /* 0x000fe40000010000 */
[----:B------:R-:W-:-:S13]  /*11ab0*/  ISETP.NE.AND P0, PT, R26, UR5, PT ;  /* 0x000000051a007c0c */ /* 0x000fda000bf05270 */
[----:B------:R-:W-:Y:S05]  /*11ac0*/  @P0 BRA `(.L_x_223) ;  /* 0xffffffd8005c0947 */ /* 0x000fea000383ffff */
.L_x_199:
[----:B------:R-:W-:Y:S01]  /*11ad0*/  ISETP.GE.AND P0, PT, R4, UR6, PT ;  /* 0x0000000604007c0c */ /* 0x000fe2000bf06270 */
[----:B------:R-:W2:Y:S01]  /*11ae0*/  LDCU UR4, c[0x0][0x3a4] ;  /* 0x00007480ff0477ac */ /* 0x000ea20008000800 */
[----:B------:R-:W-:Y:S01]  /*11af0*/  BSSY.RECONVERGENT B0, `(.L_x_224) ;  /* 0x0000043000007945 */ /* 0x000fe20003800200 */
[----:B------:R-:W3:Y:S01]  /*11b00*/  LDCU UR5, c[0x0][0x398] ;  /* 0x00007300ff0577ac */ /* 0x000ee20008000800 */
[----:B------:R-:W4:Y:S09]  /*11b10*/  LDCU UR13, c[0x0][0x3d4] ;  /* 0x00007a80ff0d77ac */ /* 0x000f320008000800 */
[----:B------:R-:W-:Y:S05]  /*11b20*/  @P0 BRA `(.L_x_225) ;  /* 0x0000000000fc0947 */ /* 0x000fea0003800000 */
[----:B0-----:R-:W0:Y:S01]  /*11b30*/  LDC R31, c[0x0][0x38c] ;  /* 0x0000e300ff1f7b82 */ /* 0x001e220000000800 */
[----:B------:R-:W-:Y:S01]  /*11b40*/  IMAD.MOV.U32 R30, RZ, RZ, R4 ;  /* 0x000000ffff1e7224 */ /* 0x000fe200078e0004 */
[----:B0-----:R-:W-:Y:S01]  /*11b50*/  IABS R27, R31 ;  /* 0x0000001f001b7213 */ /* 0x001fe20000000000 */
[----:B------:R-:W-:-:S03]  /*11b60*/  IMAD R31, R31, UR16, R22 ;  /* 0x000000101f1f7c24 */ /* 0x000fc6000f8e0216 */
[----:B------:R-:W0:Y:S08]  /*11b70*/  I2F.RP R26, R27 ;  /* 0x0000001b001a7306 */ /* 0x000e300000209400 */
[----:B0-----:R-:W1:Y:S02]  /*11b80*/  MUFU.RCP R26, R26 ;  /* 0x0000001a001a7308 */ /* 0x001e640000001000 */
[----:B-1----:R-:W-:-:S06]  /*11b90*/  VIADD R24, R26, 0xffffffe ;  /* 0x0ffffffe1a187836 */ /* 0x002fcc0000000000 */
[----:B------:R0:W1:Y:S02]  /*11ba0*/  F2I.FTZ.U32.TRUNC.NTZ R25, R24 ;  /* 0x0000001800197305 */ /* 0x000064000021f000 */
[----:B0-----:R-:W-:Y:S02]  /*11bb0*/  IMAD.MOV.U32 R24, RZ, RZ, RZ ;  /* 0x000000ffff187224 */ /* 0x001fe400078e00ff */
[----:B-1----:R-:W-:-:S04]  /*11bc0*/  IMAD.MOV R28, RZ, RZ, -R25 ;  /* 0x000000ffff1c7224 */ /* 0x002fc800078e0a19 */
[----:B------:R-:W-:-:S04]  /*11bd0*/  IMAD R29, R28, R27, RZ ;  /* 0x0000001b1c1d7224 */ /* 0x000fc800078e02ff */
[----:B------:R-:W-:-:S07]  /*11be0*/  IMAD.HI.U32 R34, R25, R29, R24 ;  /* 0x0000001d19227227 */ /* 0x000fce00078e0018 */
.L_x_228:
[----:B0-----:R-:W0:Y:S01]  /*11bf0*/  LDC R29, c[0x0][0x38c] ;  /* 0x0000e300ff1d7b82 */ /* 0x001e220000000800 */
[----:B------:R-:W-:Y:S01]  /*11c00*/  IABS R25, R30 ;  /* 0x0000001e00197213 */ /* 0x000fe20000000000 */
[----:B----4-:R-:W-:Y:S01]  /*11c10*/  IMAD.U32 R26, RZ, RZ, UR13 ;  /* 0x0000000dff1a7e24 */ /* 0x010fe2000f8e00ff */
[----:B------:R-:W-:Y:S03]  /*11c20*/  BSSY.RECONVERGENT B1, `(.L_x_226) ;  /* 0x000002c000017945 */ /* 0x000fe60003800200 */
[----:B------:R-:W-:-:S04]  /*11c30*/  IMAD.HI.U32 R24, R34, R25, RZ ;  /* 0x0000001922187227 */ /* 0x000fc800078e00ff */
[----:B------:R-:W-:Y:S01]  /*11c40*/  IMAD.MOV R28, RZ, RZ, -R24 ;  /* 0x000000ffff1c7224 */ /* 0x000fe200078e0a18 */
[-C--:B0-----:R-:W-:Y:S02]  /*11c50*/  IABS R32, R29.reuse ;  /* 0x0000001d00207213 */ /* 0x081fe40000000000 */
[----:B------:R-:W-:Y:S02]  /*11c60*/  ISETP.NE.AND P3, PT, R29, RZ, PT ;  /* 0x000000ff1d00720c */ /* 0x000fe40003f65270 */
[-C--:B------:R-:W-:Y:S01]  /*11c70*/  LOP3.LUT R35, RZ, R29.reuse, RZ, 0x33, !PT ;  /* 0x0000001dff237212 */ /* 0x080fe200078e33ff */
[----:B------:R-:W-:Y:S01]  /*11c80*/  IMAD R28, R32, R28, R25 ;  /* 0x0000001c201c7224 */ /* 0x000fe200078e0219 */
[----:B------:R-:W-:-:S04]  /*11c90*/  LOP3.LUT R25, R30, R29, RZ, 0x3c, !PT ;  /* 0x0000001d1e197212 */ /* 0x000fc800078e3cff */
[----:B------:R-:W-:Y:S02]  /*11ca0*/  ISETP.GT.U32.AND P1, PT, R27, R28, PT ;  /* 0x0000001c1b00720c */ /* 0x000fe40003f24070 */
[----:B------:R-:W-:-:S11]  /*11cb0*/  ISETP.GE.AND P2, PT, R25, RZ, PT ;  /* 0x000000ff1900720c */ /* 0x000fd60003f46270 */
[----:B------:R-:W-:Y:S01]  /*11cc0*/  @!P1 IADD3 R28, PT, PT, R28, -R32, RZ ;  /* 0x800000201c1c9210 */ /* 0x000fe20007ffe0ff */
[----:B------:R-:W-:-:S03]  /*11cd0*/  @!P1 VIADD R24, R24, 0x1 ;  /* 0x0000000118189836 */ /* 0x000fc60000000000 */
[----:B------:R-:W-:-:S13]  /*11ce0*/  ISETP.GE.U32.AND P0, PT, R28, R27, PT ;  /* 0x0000001b1c00720c */ /* 0x000fda0003f06070 */
[----:B------:R-:W-:-:S04]  /*11cf0*/  @P0 VIADD R24, R24, 0x1 ;  /* 0x0000000118180836 */ /* 0x000fc80000000000 */
[----:B------:R-:W-:-:S05]  /*11d00*/  @!P2 IMAD.MOV R24, RZ, RZ, -R24 ;  /* 0x000000ffff18a224 */ /* 0x000fca00078e0a18 */
[----:B------:R-:W-:-:S04]  /*11d10*/  SEL R33, R35, R24, !P3 ;  /* 0x0000001823217207 */ /* 0x000fc80005800000 */
[----:B------:R-:W-:-:S04]  /*11d20*/  ISETP.GE.AND P0, PT, R33, R26, PT ;  /* 0x0000001a2100720c */ /* 0x000fc80003f06270 */
[----:B------:R-:W-:-:S13]  /*11d30*/  ISETP.LT.OR P0, PT, R29, RZ, P0 ;  /* 0x000000ff1d00720c */ /* 0x000fda0000701670 */
[----:B------:R-:W-:Y:S05]  /*11d40*/  @P0 BRA `(.L_x_227) ;  /* 0x0000000000640947 */ /* 0x000fea0003800000 */
[----:B------:R-:W-:Y:S01]  /*11d50*/  IMAD.MOV.U32 R27, RZ, RZ, R32 ;  /* 0x000000ffff1b7224 */ /* 0x000fe200078e0020 */
[----:B------:R-:W-:Y:S01]  /*11d60*/  ISETP.GE.AND P1, PT, R30, RZ, PT ;  /* 0x000000ff1e00720c */ /* 0x000fe20003f26270 */
[----:B------:R-:W0:Y:S01]  /*11d70*/  I2F.RP R36, R32 ;  /* 0x0000002000247306 */ /* 0x000e220000209400 */
[----:B------:R-:W-:Y:S02]  /*11d80*/  IADD3 R25, PT, PT, R28, -R32, RZ ;  /* 0x800000201c197210 */ /* 0x000fe40007ffe0ff */
[----:B------:R-:W-:-:S04]  /*11d90*/  ISETP.GT.U32.AND P0, PT, R27, R28, PT ;  /* 0x0000001c1b00720c */ /* 0x000fc80003f04070 */
[----:B------:R-:W-:-:S05]  /*11da0*/  SEL R25, R25, R28, !P0 ;  /* 0x0000001c19197207 */ /* 0x000fca0004000000 */
[----:B------:R-:W-:Y:S01]  /*11db0*/  @!P1 IMAD.MOV R25, RZ, RZ, -R25 ;  /* 0x000000ffff199224 */ /* 0x000fe200078e0a19 */
[----:B0-----:R-:W0:Y:S04]  /*11dc0*/  MUFU.RCP R36, R36 ;  /* 0x0000002400247308 */ /* 0x001e280000001000 */
[----:B------:R-:W-:Y:S01]  /*11dd0*/  SEL R24, R35, R25, !P3 ;  /* 0x0000001923187207 */ /* 0x000fe20005800000 */
[----:B------:R-:W-:-:S04]  /*11de0*/  IMAD.IADD R25, R5, 0x1, R33 ;  /* 0x0000000105197824 */ /* 0x000fc800078e0221 */
[----:B---3--:R-:W-:Y:S02]  /*11df0*/  VIADD R28, R24, UR5 ;  /* 0x00000005181c7c36 */ /* 0x008fe40008000000 */
[----:B------:R-:W-:Y:S02]  /*11e00*/  IMAD.IADD R24, R31, 0x1, R24 ;  /* 0x000000011f187824 */ /* 0x000fe400078e0218 */
[----:B------:R-:W-:Y:S02]  /*11e10*/  IMAD R25, R25, R0, R28 ;  /* 0x0000000019197224 */ /* 0x000fe400078e021c */
[----:B------:R-:W1:Y:S01]  /*11e20*/  LDC.64 R28, c[0x0][0x380] ;  /* 0x0000e000ff1c7b82 */ /* 0x000e620000000a00 */
[----:B--2---:R-:W-:Y:S02]  /*11e30*/  IMAD R33, R33, UR4, R24 ;  /* 0x0000000421217c24 */ /* 0x004fe4000f8e0218 */
[----:B------:R-:W-:Y:S01]  /*11e40*/  LEA R34, R25, UR12, 0x2 ;  /* 0x0000000c19227c11 */ /* 0x000fe2000f8e10ff */
[----:B0-----:R-:W-:-:S02]  /*11e50*/  VIADD R25, R36, 0xffffffe ;  /* 0x0ffffffe24197836 */ /* 0x001fc40000000000 */
[----:B------:R-:W-:Y:S02]  /*11e60*/  IMAD.MOV.U32 R24, RZ, RZ, RZ ;  /* 0x000000ffff187224 */ /* 0x000fe400078e00ff */
[----:B------:R0:W2:Y:S02]  /*11e70*/  LDS R35, [R34+0x4] ;  /* 0x0000040022237984 */ /* 0x0000a40000000800 */
[----:B------:R-:W3:Y:S01]  /*11e80*/  F2I.FTZ.U32.TRUNC.NTZ R25, R25 ;  /* 0x0000001900197305 */ /* 0x000ee2000021f000 */
[----:B-1----:R-:W-:Y:S01]  /*11e90*/  IMAD.WIDE R28, R33, 0x4, R28 ;  /* 0x00000004211c7825 */ /* 0x002fe200078e021c */
[----:B---3--:R-:W-:-:S05]  /*11ea0*/  IADD3 R33, PT, PT, RZ, -R25, RZ ;  /* 0x80000019ff217210 */ /* 0x008fca0007ffe0ff */
[----:B------:R-:W-:-:S04]  /*11eb0*/  IMAD R33, R33, R32, RZ ;  /* 0x0000002021217224 */ /* 0x000fc800078e02ff */
[----:B0-----:R-:W-:Y:S01]  /*11ec0*/  IMAD.HI.U32 R34, R25, R33, R24 ;  /* 0x0000002119227227 */ /* 0x001fe200078e0018 */
[----:B--2---:R0:W-:Y:S06]  /*11ed0*/  STG.E.STRONG.SYS desc[UR10][R28.64], R35 ;  /* 0x000000231c007986 */ /* 0x0041ec000c11590a */
.L_x_227:
[----:B--23--:R-:W-:Y:S05]  /*11ee0*/  BSYNC.RECONVERGENT B1 ;  /* 0x0000000000017941 */ /* 0x00cfea0003800200 */
.L_x_226:
[----:B------:R-:W-:-:S05]  /*11ef0*/  VIADD R30, R30, UR17 ;  /* 0x000000111e1e7c36 */ /* 0x000fca0008000000 */
[----:B------:R-:W-:-:S13]  /*11f00*/  ISETP.GE.AND P0, PT, R30, UR6, PT ;  /* 0x000000061e007c0c */ /* 0x000fda000bf06270 */
[----:B------:R-:W-:Y:S05]  /*11f10*/  @!P0 BRA `(.L_x_228) ;  /* 0xfffffffc00348947 */ /* 0x000fea000383ffff */
.L_x_225:
[----:B--234-:R-:W-:Y:S05]  /*11f20*/  BSYNC.RECONVERGENT B0 ;  /* 0x0000000000007941 */ /* 0x01cfea0003800200 */
.L_x_224:
[----:B------:R-:W-:Y:S01]  /*11f30*/  BAR.SYNC.DEFER_BLOCKING 0x0 ;  /* 0x0000000000007b1d */ /* 0x000fe20000010000 */
[----:B------:R-:W-:-:S05]  /*11f40*/  ISETP.NE.AND P0, PT, R4, RZ, PT ;  /* 0x000000ff0400720c */ /* 0x000fca0003f05270 */
[----:B------:R-:W-:Y:S08]  /*11f50*/  BSSY.RECONVERGENT B0, `(.L_x_229) ;  /* 0x0000005000007945 */ /* 0x000ff00003800200 */
[----:B------:R-:W-:Y:S05]  /*11f60*/  @P0 BRA `(.L_x_230) ;  /* 0x00000000000c0947 */ /* 0x000fea0003800000 */
[----:B-1----:R-:W2:Y:S02]  /*11f70*/  LDG.E.STRONG.SYS R24, desc[UR10][R10.64+0x4] ;  /* 0x0000040a0a187981 */ /* 0x002ea4000c1f5900 */
[----:B--2---:R-:W-:-:S05]  /*11f80*/  VIADD R25, R24, 0x1 ;  /* 0x0000000118197836 */ /* 0x004fca0000000000 */
[----:B------:R2:W-:Y:S02]  /*11f90*/  STG.E.STRONG.SYS desc[UR10][R10.64+0x4], R25 ;  /* 0x000004190a007986 */ /* 0x0005e4000c11590a */
.L_x_230:
[----:B------:R-:W-:Y:S05]  /*11fa0*/  BSYNC.RECONVERGENT B0 ;  /* 0x0000000000007941 */ /* 0x000fea0003800200 */
.L_x_229:
[----:B------:R-:W-:Y:S01]  /*11fb0*/  BAR.SYNC.DEFER_BLOCKING 0x0 ;  /* 0x0000000000007b1d */ /* 0x000fe20000010000 */
[----:B------:R-:W-:-:S04]  /*11fc0*/  UIADD3 UR16, UPT, UPT, UR16, 0x1, URZ ;  /* 0x0000000110107890 */ /* 0x000fc8000fffe0ff */
[----:B------:R-:W-:-:S09]  /*11fd0*/  UISETP.NE.AND UP0, UPT, UR16, UR15, UPT ;  /* 0x0000000f1000728c */ /* 0x000fd2000bf05270 */
[----:B------:R-:W-:Y:S05]  /*11fe0*/  BRA.U UP0, `(.L_x_231) ;  /* 0xffffffd100d07547 */ /* 0x000fea000b83ffff */
.L_x_196:
[----:B------:R-:W-:Y:S05]  /*11ff0*/  @P0 BRA `(.L_x_232) ;  /* 0x0000000000180947 */ /* 0x000fea0003800000 */
[----:B0-----:R-:W0:Y:S02]  /*12000*/  LDC R13, c[0x0][0x3a8] ;  /* 0x0000ea00ff0d7b82 */ /* 0x001e240000000800 */
[----:B0-----:R-:W-:-:S07]  /*12010*/  VIADDMNMX R13, R2, UR15, R13, PT ;  /* 0x0000000f020d7c46 */ /* 0x001fce000b80010d */
.L_x_233:
[----:B------:R-:W3:Y:S01]  /*12020*/  LDG.E.STRONG.SYS R2, desc[UR10][R10.64] ;  /* 0x0000000a0a027981 */ /* 0x000ee2000c1f5900 */
[----:B------:R-:W-:Y:S05]  /*12030*/  YIELD ;  /* 0x0000000000007946 */ /* 0x000fea0003800000 */
[----:B---3--:R-:W-:-:S13]  /*12040*/  ISETP.GE.AND P0, PT, R2, R13, PT ;  /* 0x0000000d0200720c */ /* 0x008fda0003f06270 */
[----:B------:R-:W-:Y:S05]  /*12050*/  @!P0 BRA `(.L_x_233) ;  /* 0xfffffffc00f08947 */ /* 0x000fea000383ffff */
.L_x_232:
[----:B------:R-:W-:Y:S01]  /*12060*/  ISETP.GE.AND P0, PT, R26, 0x1, PT ;  /* 0x000000011a00780c */ /* 0x000fe20003f06270 */
[----:B------:R-:W-:Y:S05]  /*12070*/  WARPSYNC.ALL ;  /* 0x0000000000007948 */ /* 0x000fea0003800000 */
[----:B------:R-:W-:Y:S06]  /*12080*/  BAR.SYNC.DEFER_BLOCKING 0x0 ;  /* 0x0000000000007b1d */ /* 0x000fec0000010000 */
[----:B------:R-:W-:Y:S04]  /*12090*/  BSSY.RECONVERGENT B0, `(.L_x_234) ;  /* 0x000028c000007945 */ /* 0x000fe80003800200 */
[----:B------:R-:W-:Y:S05]  /*120a0*/  @!P0 BRA `(.L_x_235) ;  /* 0x0000002800288947 */ /* 0x000fea0003800000 */
[----:B0-----:R-:W0:Y:S01]  /*120b0*/  LDC R13, c[0x0][0x38c] ;  /* 0x0000e300ff0d7b82 */ /* 0x001e220000000800 */
[----:B------:R-:W3:Y:S01]  /*120c0*/  LDCU UR4, c[0x0][0x3b0] ;  /* 0x00007600ff0477ac */ /* 0x000ee20008000800 */
[----:B----4-:R-:W-:Y:S01]  /*120d0*/  SHF.R.U32.HI R23, RZ, 0x5, R4 ;  /* 0x00000005ff177819 */ /* 0x010fe20000011604 */
[----:B------:R-:W-:Y:S01]  /*120e0*/  IMAD.MOV.U32 R20, RZ, RZ, RZ ;  /* 0x000000ffff147224 */ /* 0x000fe200078e00ff */
[C---:B------:R-:W-:Y:S02]  /*120f0*/  LOP3.LUT R21, R5.reuse, 0x7, RZ, 0xc0, !PT ;  /* 0x0000000705157812 */ /* 0x040fe400078ec0ff */
[----:B------:R-:W-:Y:S01]  /*12100*/  LOP3.LUT R22, R5, 0xf, RZ, 0xc0, !PT ;  /* 0x0000000f05167812 */ /* 0x000fe200078ec0ff */
[----:B------:R-:W-:Y:S01]  /*12110*/  IMAD R16, R23, R0, RZ ;  /* 0x0000000017107224 */ /* 0x000fe200078e02ff */
[----:B------:R-:W4:Y:S01]  /*12120*/  LDC R12, c[0x0][0x3dc] ;  /* 0x0000f700ff0c7b82 */ /* 0x000f220000000800 */
[----:B-12---:R-:W-:Y:S02]  /*12130*/  LOP3.LUT R25, R4, 0x1f, RZ, 0xc0, !PT ;  /* 0x0000001f04197812 */ /* 0x006fe400078ec0ff */
[----:B------:R-:W-:-:S02]  /*12140*/  LOP3.LUT R19, R5, 0xfffffff0, RZ, 0xc0, !PT ;  /* 0xfffffff005137812 */ /* 0x000fc400078ec0ff */
[C---:B------:R-:W-:Y:S02]  /*12150*/  LOP3.LUT R17, R5.reuse, 0x3, RZ, 0xc0, !PT ;  /* 0x0000000305117812 */ /* 0x040fe400078ec0ff */
[----:B------:R-:W-:Y:S01]  /*12160*/  IADD3 R15, PT, PT, R22, -0x1, RZ ;  /* 0xffffffff160f7810 */ /* 0x000fe20007ffe0ff */
[----:B------:R-:W1:Y:S01]  /*12170*/  LDC R27, c[0x0][0x398] ;  /* 0x0000e600ff1b7b82 */ /* 0x000e620000000800 */
[----:B---3--:R-:W-:-:S04]  /*12180*/  VIADD R18, R5, UR4 ;  /* 0x0000000405127c36 */ /* 0x008fc80008000000 */
[----:B------:R-:W-:-:S03]  /*12190*/  IMAD R2, R5, R18, RZ ;  /* 0x0000001205027224 */ /* 0x000fc600078e02ff */
[----:B------:R-:W2:Y:S01]  /*121a0*/  LDC R24, c[0x0][0x360] ;  /* 0x0000d800ff187b82 */ /* 0x000ea20000000800 */
[----:B0-----:R-:W-:Y:S02]  /*121b0*/  IMAD R14, R13, UR15, R4 ;  /* 0x0000000f0d0e7c24 */ /* 0x001fe4000f8e0204 */
[----:B------:R-:W-:Y:S02]  /*121c0*/  VIADD R13, R21, 0xffffffff ;  /* 0xffffffff150d7836 */ /* 0x000fe40000000000 */
[----:B------:R-:W-:Y:S01]  /*121d0*/  IMAD.IADD R30, R14, 0x1, R3 ;  /* 0x000000010e1e7824 */ /* 0x000fe200078e0203 */
[----:B----4-:R-:W-:Y:S01]  /*121e0*/  SHF.R.S32.HI R12, RZ, 0x1f, R12 ;  /* 0x0000001fff0c7819 */ /* 0x010fe2000001140c */
[----:B-1----:R-:W-:-:S07]  /*121f0*/  IMAD R8, R0, R27, R27 ;  /* 0x0000001b00087224 */ /* 0x002fce00078e021b */
.L_x_261:
[C---:B------:R-:W-:Y:S01]  /*12200*/  IMAD.IADD R3, R5.reuse, 0x1, R20 ;  /* 0x0000000105037824 */ /* 0x040fe200078e0214 */
[----:B------:R-:W-:Y:S03]  /*12210*/  BSSY.RECONVERGENT B1, `(.L_x_236) ;  /* 0x000001c000017945 */ /* 0x000fe60003800200 */
[----:B------:R-:W-:-:S05]  /*12220*/  IMAD R27, R5, R3, RZ ;  /* 0x00000003051b7224 */ /* 0x000fca00078e02ff */
[----:B------:R-:W-:-:S13]  /*12230*/  ISETP.GE.U32.AND P1, PT, R4, R27, PT ;  /* 0x0000001b0400720c */ /* 0x000fda0003f26070 */
[----:B0-----:R-:W0:Y:S01]  /*12240*/  @!P1 LDC.64 R26, c[0x0][0x3a0] ;  /* 0x0000e800ff1a9b82 */ /* 0x001e220000000a00 */
[----:B------:R-:W-:-:S07]  /*12250*/  @!P1 IMAD.MOV R32, RZ, RZ, -R3 ;  /* 0x000000ffff209224 */ /* 0x000fce00078e0a03 */
[----:B------:R-:W0:Y:S08]  /*12260*/  @!P1 LDC R31, c[0x0][0x3dc] ;  /* 0x0000f700ff1f9b82 */ /* 0x000e300000000800 */
[----:B------:R-:W1:Y:S08]  /*12270*/  @!P1 LDC R33, c[0x0][0x3b0] ;  /* 0x0000ec00ff219b82 */ /* 0x000e700000000800 */
[----:B------:R-:W3:Y:S01]  /*12280*/  @!P1 LDC.64 R28, c[0x0][0x380] ;  /* 0x0000e000ff1c9b82 */ /* 0x000ee20000000a00 */
[----:B0-----:R-:W-:-:S02]  /*12290*/  @!P1 IMAD R27, R27, R32, R31 ;  /* 0x000000201b1b9224 */ /* 0x001fc400078e021f */
[----:B------:R-:W-:-:S05]  /*122a0*/  IMAD R31, R5, R20, RZ ;  /* 0x00000014051f7224 */ /* 0x000fca00078e02ff */
[----:B------:R-:W-:Y:S01]  /*122b0*/  ISETP.GE.U32.AND P0, PT, R4, R31, PT ;  /* 0x0000001f0400720c */ /* 0x000fe20003f06070 */
[----:B-1----:R-:W-:-:S04]  /*122c0*/  @!P1 IMAD R26, R7, R26, R33 ;  /* 0x0000001a071a9224 */ /* 0x002fc800078e0221 */
[----:B------:R-:W-:Y:S01]  /*122d0*/  @!P1 IMAD.IADD R32, R9, 0x1, R26 ;  /* 0x0000000109209824 */ /* 0x000fe200078e021a */
[----:B------:R-:W-:-:S04]  /*122e0*/  @!P1 SHF.R.S32.HI R26, RZ, 0x1f, R27 ;  /* 0x0000001fff1a9819 */ /* 0x000fc8000001141b */
[----:B------:R-:W-:-:S04]  /*122f0*/  @!P1 IADD3 R27, P2, PT, R32, R27, RZ ;  /* 0x0000001b201b9210 */ /* 0x000fc80007f5e0ff */
[----:B------:R-:W-:Y:S02]  /*12300*/  @!P1 LEA.HI.X.SX32 R26, R32, R26, 0x1, P2 ;  /* 0x0000001a201a9211 */ /* 0x000fe400010f0eff */
[----:B---3--:R-:W-:-:S04]  /*12310*/  @!P1 LEA R28, P2, R27, R28, 0x2 ;  /* 0x0000001c1b1c9211 */ /* 0x008fc800078410ff */
[----:B------:R-:W-:Y:S01]  /*12320*/  @!P1 LEA.HI.X R29, R27, R29, R26, 0x2, P2 ;  /* 0x0000001d1b1d9211 */ /* 0x000fe200010f141a */
[----:B------:R-:W-:Y:S08]  /*12330*/  @P0 BRA `(.L_x_237) ;  /* 0x0000000000240947 */ /* 0x000ff00003800000 */
[----:B------:R-:W0:Y:S01]  /*12340*/  S2UR UR5, SR_CgaCtaId ;  /* 0x00000000000579c3 */ /* 0x000e220000008800 */
[----:B------:R-:W1:Y:S01]  /*12350*/  LDCU UR13, c[0x0][0x390] ;  /* 0x00007200ff0d77ac */ /* 0x000e620008000800 */
[----:B------:R-:W-:Y:S02]  /*12360*/  UMOV UR4, 0x400 ;  /* 0x0000040000047882 */ /* 0x000fe40000000000 */
[----:B------:R-:W-:Y:S01]  /*12370*/  UIADD3 UR4, UPT, UPT, UR4, 0xa000, URZ ;  /* 0x0000a00004047890 */ /* 0x000fe2000fffe0ff */
[----:B-1----:R-:W-:-:S03]  /*12380*/  IMAD R26, R31, UR13, R4 ;  /* 0x0000000d1f1a7c24 */ /* 0x002fc6000f8e0204 */
[----:B0-----:R-:W-:-:S06]  /*12390*/  ULEA UR4, UR5, UR4, 0x18 ;  /* 0x0000000405047291 */ /* 0x001fcc000f8ec0ff */
[----:B------:R-:W-:-:S05]  /*123a0*/  LEA R26, R26, UR4, 0x2 ;  /* 0x000000041a1a7c11 */ /* 0x000fca000f8e10ff */
[----:B------:R-:W0:Y:S04]  /*123b0*/  LDS R27, [R26] ;  /* 0x000000001a1b7984 */ /* 0x000e280000000800 */
[----:B0-----:R0:W-:Y:S02]  /*123c0*/  STS [R6], R27 ;  /* 0x0000001b06007388 */ /* 0x0011e40000000800 */
.L_x_237:
[----:B------:R-:W-:Y:S05]  /*123d0*/  BSYNC.RECONVERGENT B1 ;  /* 0x0000000000017941 */ /* 0x000fea0003800200 */
.L_x_236:
[----:B------:R-:W3:Y:S01]  /*123e0*/  @!P1 LDG.E.STRONG.SYS R28, desc[UR10][R28.64] ;  /* 0x0000000a1c1c9981 */ /* 0x000ee2000c1f5900 */
[----:B------:R-:W1:Y:S01]  /*123f0*/  @!P1 LDC R26, c[0x0][0x398] ;  /* 0x0000e600ff1a9b82 */ /* 0x000e620000000800 */
[----:B------:R-:W-:Y:S01]  /*12400*/  ISETP.GE.U32.AND P0, PT, R4, R3, PT ;  /* 0x000000030400720c */ /* 0x000fe20003f06070 */
[----:B------:R-:W-:Y:S06]  /*12410*/  BSSY.RECONVERGENT B1, `(.L_x_238) ;  /* 0x00000b5000017945 */ /* 0x000fec0003800200 */
[----:B------:R-:W4:Y:S01]  /*12420*/  LDC R31, c[0x0][0x3a8] ;  /* 0x0000ea00ff1f7b82 */ /* 0x000f220000000800 */
[----:B-1----:R-:W-:-:S05]  /*12430*/  @!P1 IADD3 R26, PT, PT, R9, R26, R20 ;  /* 0x0000001a091a9210 */ /* 0x002fca0007ffe014 */
[----:B------:R-:W-:-:S05]  /*12440*/  @!P1 IMAD R26, R7, R0, R26 ;  /* 0x00000000071a9224 */ /* 0x000fca00078e021a */
[----:B0-----:R-:W-:-:S05]  /*12450*/  @!P1 LEA R27, R26, UR12, 0x2 ;  /* 0x0000000c1a1b9c11 */ /* 0x001fca000f8e10ff */
[----:B---3--:R0:W-:Y:S01]  /*12460*/  @!P1 STS [R27+0x4], R28 ;  /* 0x0000041c1b009388 */ /* 0x0081e20000000800 */
[----:B----4-:R-:W-:-:S04]  /*12470*/  ISETP.GT.AND P1, PT, R31, 0x1, PT ;  /* 0x000000011f00780c */ /* 0x010fc80003f24270 */
[----:B------:R-:W-:Y:S01]  /*12480*/  SEL R31, R20, RZ, P1 ;  /* 0x000000ff141f7207 */ /* 0x000fe20000800000 */
[----:B------:R-:W-:Y:S08]  /*12490*/  @P0 BRA `(.L_x_239) ;  /* 0x0000000800b00947 */ /* 0x000ff00003800000 */
[----:B------:R-:W1:Y:S02]  /*124a0*/  LDCU UR5, c[0x0][0x398] ;  /* 0x00007300ff0577ac */ /* 0x000e640008000800 */
[----:B-1----:R-:W-:-:S09]  /*124b0*/  UISETP.GE.AND UP0, UPT, UR5, URZ, UPT ;  /* 0x000000ff0500728c */ /* 0x002fd2000bf06270 */
[----:B------:R-:W-:Y:S05]  /*124c0*/  BRA.U !UP0, `(.L_x_239) ;  /* 0x0000000908a47547 */ /* 0x000fea000b800000 */
[----:B0-----:R-:W0:Y:S01]  /*124d0*/  LDC R27, c[0x0][0x3bc] ;  /* 0x0000ef00ff1b7b82 */ /* 0x001e220000000800 */
[----:B------:R-:W0:Y:S01]  /*124e0*/  LDCU UR4, c[0x0][0x3d4] ;  /* 0x00007a80ff0477ac */ /* 0x000e220008000800 */
[----:B------:R-:W-:Y:S01]  /*124f0*/  IADD3 R37, PT, PT, R14, -R31, RZ ;  /* 0x8000001f0e257210 */ /* 0x000fe20007ffe0ff */
[----:B------:R-:W-:Y:S01]  /*12500*/  IMAD.MOV.U32 R39, RZ, RZ, R4 ;  /* 0x000000ffff277224 */ /* 0x000fe200078e0004 */
[----:B------:R-:W-:Y:S01]  /*12510*/  ISETP.NE.AND P1, PT, R22, RZ, PT ;  /* 0x000000ff1600720c */ /* 0x000fe20003f25270 */
[----:B------:R-:W-:Y:S01]  /*12520*/  UISETP.GE.U32.AND UP0, UPT, UR5, 0xf, UPT ;  /* 0x0000000f0500788c */ /* 0x000fe2000bf06070 */
[----:B0-----:R-:W-:-:S04]  /*12530*/  IMAD R26, R27, UR4, R20 ;  /* 0x000000041b1a7c24 */ /* 0x001fc8000f8e0214 */
[----:B------:R-:W-:-:S04]  /*12540*/  IMAD R37, R2, R26, R37 ;  /* 0x0000001a02257224 */ /* 0x000fc800078e0225 */
[----:B------:R-:W-:Y:S05]  /*12550*/  BRA.U !UP0, `(.L_x_240) ;  /* 0x0000000508287547 */ /* 0x000fea000b800000 */
[----:B------:R-:W0:Y:S01]  /*12560*/  LDC R36, c[0x0][0x38c] ;  /* 0x0000e300ff247b82 */ /* 0x000e220000000800 */
[----:B------:R-:W-:Y:S01]  /*12570*/  IMAD.MOV.U32 R39, RZ, RZ, R4 ;  /* 0x000000ffff277224 */ /* 0x000fe200078e0004 */
[----:B------:R-:W-:Y:S01]  /*12580*/  UMOV UR4, URZ ;  /* 0x000000ff00047c82 */ /* 0x000fe20008000000 */
[----:B0-----:R-:W-:-:S07]  /*12590*/  VIADD R36, R36, UR5 ;  /* 0x0000000524247c36 */ /* 0x001fce0008000000 */
.L_x_241:
[----:B------:R-:W0:Y:S02]  /*125a0*/  LDC.64 R26, c[0x0][0x3c8] ;  /* 0x0000f200ff1a7b82 */ /* 0x000e240000000a00 */
[----:B0---4-:R-:W-:-:S05]  /*125b0*/  IMAD.WIDE R32, R37, 0x4, R26 ;  /* 0x0000000425207825 */ /* 0x011fca00078e021a */
        /* <DEDUP_REMOVED lines=9> */
[----:B------:R-:W-:Y:S02]  /*12650*/  IMAD R45, R0, 0x4, R43 ;  /* 0x00000004002d7824 */ /* 0x000fe400078e022b */
[----:B------:R-:W-:-:S03]  /*12660*/  IMAD.WIDE R28, R18, 0x4, R26 ;  /* 0x00000004121c7825 */ /* 0x000fc600078e021a */
[----:B---3--:R3:W-:Y:S04]  /*12670*/  STS [R45+0x4], R42 ;  /* 0x0000042a2d007388 */ /* 0x0087e80000000800 */
[----:B------:R-:W4:Y:S01]  /*12680*/  LDG.E.STRONG.SYS R44, desc[UR10][R28.64] ;  /* 0x0000000a1c2c7981 */ /* 0x000f22000c1f5900 */
[----:B------:R-:W-:Y:S01]  /*12690*/  LEA R47, R0, R45, 0x2 ;  /* 0x0000002d002f7211 */ /* 0x000fe200078e10ff */
[----:B------:R-:W-:-:S04]  /*126a0*/  IMAD.WIDE R32, R18, 0x4, R28 ;  /* 0x0000000412207825 */ /* 0x000fc800078e021c */
        /* <DEDUP_REMOVED lines=22> */
[----:B------:R-:W-:Y:S01]  /*12810*/  LEA R43, R0, R41, 0x2 ;  /* 0x00000029002b7211 */ /* 0x000fe200078e10ff */
[----:B------:R-:W-:-:S04]  /*12820*/  IMAD.WIDE R26, R18, 0x4, R34 ;  /* 0x00000004121a7825 */ /* 0x000fc800078e0222 */
        /* <DEDUP_REMOVED lines=21> */
[----:B------:R-:W3:Y:S01]  /*12980*/  LDG.E.STRONG.SYS R28, desc[UR10][R28.64] ;  /* 0x0000000a1c1c7981 */ /* 0x000ee2000c1f5900 */
[C---:B------:R-:W-:Y:S01]  /*12990*/  LEA R33, R0.reuse, R45, 0x2 ;  /* 0x0000002d00217211 */ /* 0x040fe200078e10ff */
[----:B------:R-:W-:Y:S01]  /*129a0*/  UIADD3 UR4, UPT, UPT, UR4, 0x10, URZ ;  /* 0x0000001004047890 */ /* 0x000fe2000fffe0ff */
[----:B------:R-:W-:Y:S02]  /*129b0*/  IMAD R39, R0, 0x10, R39 ;  /* 0x0000001000277824 */ /* 0x000fe400078e0227 */
[----:B------:R-:W-:-:S03]  /*129c0*/  IMAD R37, R18, 0x10, R37 ;  /* 0x0000001012257824 */ /* 0x000fc600078e0225 */
[----:B------:R-:W-:Y:S01]  /*129d0*/  ISETP.NE.AND P0, PT, R19, UR4, PT ;  /* 0x0000000413007c0c */ /* 0x000fe2000bf05270 */
[----:B---3--:R4:W-:-:S12]  /*129e0*/  STS [R33+0x4], R28 ;  /* 0x0000041c21007388 */ /* 0x0089d80000000800 */
[----:B------:R-:W-:Y:S05]  /*129f0*/  @P0 BRA `(.L_x_241) ;  /* 0xfffffff800e80947 */ /* 0x000fea000383ffff */
.L_x_240:
[----:B------:R-:W-:Y:S05]  /*12a00*/  @!P1 BRA `(.L_x_239) ;  /* 0x0000000400549947 */ /* 0x000fea0003800000 */
[----:B------:R-:W-:Y:S02]  /*12a10*/  ISETP.GE.U32.AND P0, PT, R15, 0x7, PT ;  /* 0x000000070f00780c */ /* 0x000fe40003f06070 */
[----:B------:R-:W-:-:S11]  /*12a20*/  ISETP.NE.AND P1, PT, R21, RZ, PT ;  /* 0x000000ff1500720c */ /* 0x000fd60003f25270 */
[----:B------:R-:W-:Y:S05]  /*12a30*/  @!P0 BRA `(.L_x_242) ;  /* 0x0000000000948947 */ /* 0x000fea0003800000 */
[----:B------:R-:W0:Y:S01]  /*12a40*/  LDC.64 R26, c[0x0][0x3c8] ;  /* 0x0000f200ff1a7b82 */ /* 0x000e220000000a00 */
[----:B------:R-:W-:-:S07]  /*12a50*/  LEA R35, R39, UR12, 0x2 ;  /* 0x0000000c27237c11 */ /* 0x000fce000f8e10ff */
[----:B----4-:R-:W1:Y:S01]  /*12a60*/  LDC R28, c[0x0][0x38c] ;  /* 0x0000e300ff1c7b82 */ /* 0x010e620000000800 */
[----:B0-----:R-:W-:-:S05]  /*12a70*/  IMAD.WIDE R26, R37, 0x4, R26 ;  /* 0x00000004251a7825 */ /* 0x001fca00078e021a */
[----:B------:R-:W3:Y:S01]  /*12a80*/  LDG.E.STRONG.SYS R34, desc[UR10][R26.64] ;  /* 0x0000000a1a227981 */ /* 0x000ee2000c1f5900 */
[----:B------:R-:W-:-:S04]  /*12a90*/  IMAD.WIDE R32, R18, 0x4, R26 ;  /* 0x0000000412207825 */ /* 0x000fc800078e021a */
[----:B-1----:R-:W-:Y:S01]  /*12aa0*/  VIADD R28, R28, UR5 ;  /* 0x000000051c1c7c36 */ /* 0x002fe20008000000 */
        /* <DEDUP_REMOVED lines=11> */
[----:B0-----:R-:W-:-:S04]  /*12b60*/  IMAD.WIDE R34, R18, 0x4, R26 ;  /* 0x0000000412227825 */ /* 0x001fc800078e021a */
[----:B----4-:R0:W-:Y:S04]  /*12b70*/  STS [R45+0x4], R40 ;  /* 0x000004282d007388 */ /* 0x0101e80000000800 */
[----:B------:R-:W4:Y:S01]  /*12b80*/  LDG.E.STRONG.SYS R42, desc[UR10][R34.64] ;  /* 0x0000000a222a7981 */ /* 0x000f22000c1f5900 */
[----:B------:R-:W-:Y:S02]  /*12b90*/  IMAD R47, R0, 0x4, R45 ;  /* 0x00000004002f7824 */ /* 0x000fe400078e022d */
[----:B------:R-:W-:-:S03]  /*12ba0*/  IMAD.WIDE R32, R18, 0x4, R34 ;  /* 0x0000000412207825 */ /* 0x000fc600078e0222 */
[----:B----4-:R0:W-:Y:S04]  /*12bb0*/  STS [R47+0x4], R42 ;  /* 0x0000042a2f007388 */ /* 0x0101e80000000800 */
[----:B-1----:R-:W4:Y:S01]  /*12bc0*/  LDG.E.STRONG.SYS R36, desc[UR10][R32.64] ;  /* 0x0000000a20247981 */ /* 0x002f22000c1f5900 */
        /* <DEDUP_REMOVED lines=8> */
[----:B------:R-:W-:Y:S01]  /*12c50*/  IMAD R35, R0, 0x4, R43 ;  /* 0x0000000400237824 */ /* 0x000fe200078e022b */
[----:B------:R-:W-:Y:S01]  /*12c60*/  LEA R37, R18, R37, 0x3 ;  /* 0x0000002512257211 */ /* 0x000fe200078e18ff */
[----:B------:R-:W-:-:S03]  /*12c70*/  IMAD R39, R0, 0x8, R39 ;  /* 0x0000000800277824 */ /* 0x000fc600078e0227 */
[----:B---3--:R0:W-:Y:S04]  /*12c80*/  STS [R35+0x4], R26 ;  /* 0x0000041a23007388 */ /* 0x0081e80000000800 */
.L_x_242:
[----:B------:R-:W-:Y:S05]  /*12c90*/  @!P1 BRA `(.L_x_239) ;  /* 0x0000000000b09947 */ /* 0x000fea0003800000 */
[----:B------:R-:W-:Y:S02]  /*12ca0*/  ISETP.GE.U32.AND P0, PT, R13, 0x3, PT ;  /* 0x000000030d00780c */ /* 0x000fe40003f06070 */
[----:B------:R-:W-:-:S11]  /*12cb0*/  ISETP.NE.AND P1, PT, R17, RZ, PT ;  /* 0x000000ff1100720c */ /* 0x000fd60003f25270 */
[----:B------:R-:W-:Y:S05]  /*12cc0*/  @!P0 BRA `(.L_x_243) ;  /* 0x0000000000548947 */ /* 0x000fea0003800000 */
[----:B0-----:R-:W0:Y:S01]  /*12cd0*/  LDC.64 R26, c[0x0][0x3c8] ;  /* 0x0000f200ff1a7b82 */ /* 0x001e220000000a00 */
[----:B----4-:R-:W-:-:S07]  /*12ce0*/  LEA R41, R39, UR12, 0x2 ;  /* 0x0000000c27297c11 */ /* 0x010fce000f8e10ff */
[----:B------:R-:W1:Y:S01]  /*12cf0*/  LDC R28, c[0x0][0x38c] ;  /* 0x0000e300ff1c7b82 */ /* 0x000e620000000800 */
        /* <DEDUP_REMOVED lines=18> */
.L_x_243:
[----:B------:R-:W-:Y:S05]  /*12e20*/  @!P1 BRA `(.L_x_239) ;  /* 0x00000000004c9947 */ /* 0x000fea0003800000 */
[----:B01----:R-:W0:Y:S02]  /*12e30*/  LDC.64 R26, c[0x0][0x3c8] ;  /* 0x0000f200ff1a7b82 */ /* 0x003e240000000a00 */
[----:B0-----:R-:W-:-:S05]  /*12e40*/  IMAD.WIDE R26, R37, 0x4, R26 ;  /* 0x00000004251a7825 */ /* 0x001fca00078e021a */
[----:B----4-:R-:W3:Y:S01]  /*12e50*/  LDG.E.STRONG.SYS R28, desc[UR10][R26.64] ;  /* 0x0000000a1a1c7981 */ /* 0x010ee2000c1f5900 */
[----:B------:R-:W-:Y:S02]  /*12e60*/  LEA R29, R39, UR12, 0x2 ;  /* 0x0000000c271d7c11 */ /* 0x000fe4000f8e10ff */
[----:B------:R-:W-:-:S03]  /*12e70*/  ISETP.NE.AND P0, PT, R17, 0x1, PT ;  /* 0x000000011100780c */ /* 0x000fc60003f05270 */
[----:B---3--:R3:W-:Y:S10]  /*12e80*/  STS [R29], R28 ;  /* 0x0000001c1d007388 */ /* 0x0087f40000000800 */
[----:B------:R-:W-:Y:S05]  /*12e90*/  @!P0 BRA `(.L_x_239) ;  /* 0x0000000000308947 */ /* 0x000fea0003800000 */
[----:B------:R-:W-:Y:S01]  /*12ea0*/  IMAD.WIDE R26, R18, 0x4, R26 ;  /* 0x00000004121a7825 */ /* 0x000fe200078e021a */
[----:B------:R-:W0:Y:S04]  /*12eb0*/  LDC R32, c[0x0][0x38c] ;  /* 0x0000e300ff207b82 */ /* 0x000e280000000800 */
[----:B---3--:R-:W3:Y:S01]  /*12ec0*/  LDG.E.STRONG.SYS R28, desc[UR10][R26.64] ;  /* 0x0000000a1a1c7981 */ /* 0x008ee2000c1f5900 */
[----:B------:R-:W-:Y:S01]  /*12ed0*/  ISETP.NE.AND P0, PT, R17, 0x2, PT ;  /* 0x000000021100780c */ /* 0x000fe20003f05270 */
[----:B0-----:R-:W-:-:S04]  /*12ee0*/  VIADD R32, R32, UR5 ;  /* 0x0000000520207c36 */ /* 0x001fc80008000000 */
[----:B------:R-:W-:-:S05]  /*12ef0*/  IMAD R29, R32, 0x4, R29 ;  /* 0x00000004201d7824 */ /* 0x000fca00078e021d */
[----:B---3--:R0:W-:Y:S03]  /*12f00*/  STS [R29+0x4], R28 ;  /* 0x0000041c1d007388 */ /* 0x0081e60000000800 */
[----:B------:R-:W-:Y:S05]  /*12f10*/  @!P0 BRA `(.L_x_239) ;  /* 0x0000000000108947 */ /* 0x000fea0003800000 */
[----:B------:R-:W-:-:S06]  /*12f20*/  IMAD.WIDE R26, R18, 0x4, R26 ;  /* 0x00000004121a7825 */ /* 0x000fcc00078e021a */
[----:B------:R-:W3:Y:S01]  /*12f30*/  LDG.E.STRONG.SYS R26, desc[UR10][R26.64] ;  /* 0x0000000a1a1a7981 */ /* 0x000ee2000c1f5900 */
[----:B0-----:R-:W-:-:S05]  /*12f40*/  IMAD R29, R0, 0x4, R29 ;  /* 0x00000004001d7824 */ /* 0x001fca00078e021d */
[----:B---3--:R0:W-:Y:S02]  /*12f50*/  STS [R29+0x4], R26 ;  /* 0x0000041a1d007388 */ /* 0x0081e40000000800 */
.L_x_239:
[----:B------:R-:W-:Y:S05]  /*12f60*/  BSYNC.RECONVERGENT B1 ;  /* 0x0000000000017941 */ /* 0x000fea0003800200 */
.L_x_238:
[----:B0-----:R-:W-:Y:S01]  /*12f70*/  IMAD.IADD R27, R5, 0x1, R3 ;  /* 0x00000001051b7824 */ /* 0x001fe200078e0203 */
[----:B------:R-:W-:Y:S04]  /*12f80*/  BSSY.RECONVERGENT B1, `(.L_x_244) ;  /* 0x000012a000017945 */ /* 0x000fe80003800200 */
[----:B------:R-:W-:-:S13]  /*12f90*/  ISETP.GE.U32.AND P0, PT, R4, R27, PT ;  /* 0x0000001b0400720c */ /* 0x000fda0003f06070 */
[----:B------:R-:W-:Y:S05]  /*12fa0*/  @P0 BRA `(.L_x_245) ;  /* 0x00000010009c0947 */ /* 0x000fea0003800000 */
[----:B------:R-:W0:Y:S02]  /*12fb0*/  LDCU UR5, c[0x0][0x398] ;  /* 0x00007300ff0577ac */ /* 0x000e240008000800 */
[----:B0-----:R-:W-:-:S09]  /*12fc0*/  UISETP.GE.AND UP0, UPT, UR5, URZ, UPT ;  /* 0x000000ff0500728c */ /* 0x001fd2000bf06270 */
[----:B------:R-:W-:Y:S05]  /*12fd0*/  BRA.U !UP0, `(.L_x_245) ;  /* 0x0000001108907547 */ /* 0x000fea000b800000 */
[----:B------:R-:W-:Y:S01]  /*12fe0*/  UISETP.GE.U32.AND UP0, UPT, UR5, 0xf, UPT ;  /* 0x0000000f0500788c */ /* 0x000fe2000bf06070 */
[----:B-1--4-:R-:W-:Y:S01]  /*12ff0*/  IMAD.IADD R33, R30, 0x1, -R31 ;  /* 0x000000011e217824 */ /* 0x012fe200078e0a1f */
[----:B------:R-:W-:Y:S01]  /*13000*/  ISETP.NE.AND P0, PT, R22, RZ, PT ;  /* 0x000000ff1600720c */ /* 0x000fe20003f05270 */
[----:B------:R-:W-:-:S06]  /*13010*/  IMAD R31, R3, R0, R4 ;  /* 0x00000000031f7224 */ /* 0x000fcc00078e0204 */
[----:B------:R-:W-:Y:S06]  /*13020*/  BRA.U !UP0, `(.L_x_246) ;  /* 0x0000000908287547 */ /* 0x000fec000b800000 */
[----:B------:R-:W0:Y:S01]  /*13030*/  LDC R3, c[0x0][0x38c] ;  /* 0x0000e300ff037b82 */ /* 0x000e220000000800 */
[----:B------:R-:W1:Y:S01]  /*13040*/  LDCU UR14, c[0x0][0x3a4] ;  /* 0x00007480ff0e77ac */ /* 0x000e620008000800 */
[----:B------:R-:W4:Y:S01]  /*13050*/  LDCU UR13, c[0x0][0x3dc] ;  /* 0x00007b80ff0d77ac */ /* 0x000f220008000800 */
[----:B------:R-:W0:Y:S01]  /*13060*/  LDCU.64 UR16, c[0x0][0x380] ;  /* 0x00007000ff1077ac */ /* 0x000e220008000a00 */
[----:B------:R-:W-:Y:S01]  /*13070*/  UMOV UR4, URZ ;  /* 0x000000ff00047c82 */ /* 0x000fe20008000000 */
[----:B01--4-:R-:W-:-:S07]  /*13080*/  IADD3 R3, PT, PT, R3, UR5, RZ ;  /* 0x0000000503037c10 */ /* 0x013fce000fffe0ff */
.L_x_247:
[----:B-1----:R-:W-:-:S04]  /*13090*/  IADD3 R26, P1, PT, R33, UR13, RZ ;  /* 0x0000000d211a7c10 */ /* 0x002fc8000ff3e0ff */
[----:B------:R-:W-:Y:S02]  /*130a0*/  LEA.HI.X.SX32 R27, R33, R12, 0x1, P1 ;  /* 0x0000000c211b7211 */ /* 0x000fe400008f0eff */
[----:B---3--:R-:W-:-:S04]  /*130b0*/  LEA R28, P1, R26, UR16, 0x2 ;  /* 0x000000101a1c7c11 */ /* 0x008fc8000f8210ff */
[----:B------:R-:W-:-:S05]  /*130c0*/  LEA.HI.X R29, R26, UR17, R27, 0x2, P1 ;  /* 0x000000111a1d7c11 */ /* 0x000fca00088f141b */
[----:B------:R-:W3:Y:S01]  /*130d0*/  LDG.E.STRONG.SYS R32, desc[UR10][R28.64] ;  /* 0x0000000a1c207981 */ /* 0x000ee2000c1f5900 */
[----:B------:R-:W-:Y:S01]  /*130e0*/  VIADD R35, R33, UR14 ;  /* 0x0000000e21237c36 */ /* 0x000fe20008000000 */
[----:B------:R-:W-:-:S04]  /*130f0*/  LEA R33, R31, UR12, 0x2 ;  /* 0x0000000c1f217c11 */ /* 0x000fc8000f8e10ff */
[----:B------:R-:W-:-:S04]  /*13100*/  IADD3 R27, P1, PT, R35, UR13, RZ ;  /* 0x0000000d231b7c10 */ /* 0x000fc8000ff3e0ff */
[----:B------:R-:W-:Y:S02]  /*13110*/  LEA.HI.X.SX32 R34, R35, R12, 0x1, P1 ;  /* 0x0000000c23227211 */ /* 0x000fe400008f0eff */
[----:B------:R-:W-:-:S04]  /*13120*/  LEA R26, P1, R27, UR16, 0x2 ;  /* 0x000000101b1a7c11 */ /* 0x000fc8000f8210ff */
[----:B------:R-:W-:Y:S01]  /*13130*/  LEA.HI.X R27, R27, UR17, R34, 0x2, P1 ;  /* 0x000000111b1b7c11 */ /* 0x000fe200088f1422 */
[----:B------:R-:W-:Y:S01]  /*13140*/  VIADD R37, R35, UR14 ;  /* 0x0000000e23257c36 */ /* 0x000fe20008000000 */
[----:B---3--:R0:W-:Y:S04]  /*13150*/  STS [R33], R32 ;  /* 0x0000002021007388 */ /* 0x0081e80000000800 */
[----:B------:R-:W3:Y:S01]  /*13160*/  LDG.E.STRONG.SYS R34, desc[UR10][R26.64] ;  /* 0x0000000a1a227981 */ /* 0x000ee2000c1f5900 */
[----:B------:R-:W-:-:S04]  /*13170*/  IADD3 R35, P1, PT, R37, UR13, RZ ;  /* 0x0000000d25237c10 */ /* 0x000fc8000ff3e0ff */
[----:B------:R-:W-:Y:S02]  /*13180*/  LEA.HI.X.SX32 R36, R37, R12, 0x1, P1 ;  /* 0x0000000c25247211 */ /* 0x000fe400008f0eff */
[----:B------:R-:W-:-:S04]  /*13190*/  LEA R28, P1, R35, UR16, 0x2 ;  /* 0x00000010231c7c11 */ /* 0x000fc8000f8210ff */
[----:B------:R-:W-:Y:S01]  /*131a0*/  LEA.HI.X R29, R35, UR17, R36, 0x2, P1 ;  /* 0x00000011231d7c11 */ /* 0x000fe200088f1424 */
[----:B------:R-:W-:Y:S02]  /*131b0*/  IMAD R35, R3, 0x4, R33 ;  /* 0x0000000403237824 */ /* 0x000fe400078e0221 */
[----:B------:R-:W-:-:S03]  /*131c0*/  VIADD R37, R37, UR14 ;  /* 0x0000000e25257c36 */ /* 0x000fc60008000000 */
[----:B---3--:R1:W-:Y:S04]  /*131d0*/  STS [R35+0x4], R34 ;  /* 0x0000042223007388 */ /* 0x0083e80000000800 */
[----:B------:R-:W3:Y:S01]  /*131e0*/  LDG.E.STRONG.SYS R36, desc[UR10][R28.64] ;  /* 0x0000000a1c247981 */ /* 0x000ee2000c1f5900 */
[----:B0-----:R-:W-:Y:S01]  /*131f0*/  IADD3 R32, P1, PT, R37, UR13, RZ ;  /* 0x0000000d25207c10 */ /* 0x001fe2000ff3e0ff */
[----:B------:R-:W-:-:S03]  /*13200*/  IMAD R33, R0, 0x4, R35 ;  /* 0x0000000400217824 */ /* 0x000fc600078e0223 */
[----:B------:R-:W-:Y:S02]  /*13210*/  LEA.HI.X.SX32 R27, R37, R12, 0x1, P1 ;  /* 0x0000000c251b7211 */ /* 0x000fe400008f0eff */
[----:B------:R-:W-:-:S04]  /*13220*/  LEA R26, P1, R32, UR16, 0x2 ;  /* 0x00000010201a7c11 */ /* 0x000fc8000f8210ff */
[----:B------:R-:W-:Y:S02]  /*13230*/  LEA.HI.X R27, R32, UR17, R27, 0x2, P1 ;  /* 0x00000011201b7c11 */ /* 0x000fe400088f141b */
[----:B------:R-:W-:Y:S01]  /*13240*/  IADD3 R37, PT, PT, R37, UR14, RZ ;  /* 0x0000000e25257c10 */ /* 0x000fe2000fffe0ff */
[----:B---3--:R0:W-:Y:S04]  /*13250*/  STS [R33+0x4], R36 ;  /* 0x0000042421007388 */ /* 0x0081e80000000800 */
[----:B------:R-:W3:Y:S01]  /*13260*/  LDG.E.STRONG.SYS R32, desc[UR10][R26.64] ;  /* 0x0000000a1a207981 */ /* 0x000ee2000c1f5900 */
[----:B-1----:R-:W-:Y:S01]  /*13270*/  IADD3 R34, P1, PT, R37, UR13, RZ ;  /* 0x0000000d25227c10 */ /* 0x002fe2000ff3e0ff */
[----:B------:R-:W-:-:S03]  /*13280*/  IMAD R35, R0, 0x4, R33 ;  /* 0x0000000400237824 */ /* 0x000fc600078e0221 */
[----:B------:R-:W-:Y:S02]  /*13290*/  LEA.HI.X.SX32 R29, R37, R12, 0x1, P1 ;  /* 0x0000000c251d7211 */ /* 0x000fe400008f0eff */
[----:B------:R-:W-:-:S04]  /*132a0*/  LEA R28, P1, R34, UR16, 0x2 ;  /* 0x00000010221c7c11 */ /* 0x000fc8000f8210ff */
[----:B------:R-:W-:Y:S01]  /*132b0*/  LEA.HI.X R29, R34, UR17, R29, 0x2, P1 ;  /* 0x00000011221d7c11 */ /* 0x000fe200088f141d */
[----:B------:R-:W-:Y:S01]  /*132c0*/  VIADD R37, R37, UR14 ;  /* 0x0000000e25257c36 */ /* 0x000fe20008000000 */
[----:B---3--:R1:W-:Y:S04]  /*132d0*/  STS [R35+0x4], R32 ;  /* 0x0000042023007388 */ /* 0x0083e80000000800 */
[----:B------:R-:W3:Y:S01]  /*132e0*/  LDG.E.STRONG.SYS R34, desc[UR10][R28.64] ;  /* 0x0000000a1c227981 */ /* 0x000ee2000c1f5900 */
[----:B0-----:R-:W-:-:S04]  /*132f0*/  IADD3 R33, P1, PT, R37, UR13, RZ ;  /* 0x0000000d25217c10 */ /* 0x001fc8000ff3e0ff */
[----:B------:R-:W-:Y:S02]  /*13300*/  LEA.HI.X.SX32 R36, R37, R12, 0x1, P1 ;  /* 0x0000000c25247211 */ /* 0x000fe400008f0eff */
[----:B------:R-:W-:-:S04]  /*13310*/  LEA R26, P1, R33, UR16, 0x2 ;  /* 0x00000010211a7c11 */ /* 0x000fc8000f8210ff */
[----:B------:R-:W-:Y:S01]  /*13320*/  LEA.HI.X R27, R33, UR17, R36, 0x2, P1 ;  /* 0x00000011211b7c11 */ /* 0x000fe200088f1424 */
[----:B------:R-:W-:Y:S02]  /*13330*/  IMAD R33, R0, 0x4, R35 ;  /* 0x0000000400217824 */ /* 0x000fe400078e0223 */
[----:B------:R-:W-:-:S03]  /*13340*/  VIADD R37, R37, UR14 ;  /* 0x0000000e25257c36 */ /* 0x000fc60008000000 */
[----:B---3--:R0:W-:Y:S04]  /*13350*/  STS [R33+0x4], R34 ;  /* 0x0000042221007388 */ /* 0x0081e80000000800 */
[----:B------:R-:W3:Y:S01]  /*13360*/  LDG.E.STRONG.SYS R36, desc[UR10][R26.64] ;  /* 0x0000000a1a247981 */ /* 0x000ee2000c1f5900 */
[----:B-1----:R-:W-:Y:S01]  /*13370*/  IADD3 R32, P1, PT, R37, UR13, RZ ;  /* 0x0000000d25207c10 */ /* 0x002fe2000ff3e0ff */
[----:B------:R-:W-:-:S03]  /*13380*/  IMAD R35, R0, 0x4, R33 ;  /* 0x0000000400237824 */ /* 0x000fc600078e0221 */
[----:B------:R-:W-:Y:S02]  /*13390*/  LEA.HI.X.SX32 R29, R37, R12, 0x1, P1 ;  /* 0x0000000c251d7211 */ /* 0x000fe400008f0eff */
[----:B------:R-:W-:-:S04]  /*133a0*/  LEA R28, P1, R32, UR16, 0x2 ;  /* 0x00000010201c7c11 */ /* 0x000fc8000f8210ff */
[----:B------:R-:W-:Y:S02]  /*133b0*/  LEA.HI.X R29, R32, UR17, R29, 0x2, P1 ;  /* 0x00000011201d7c11 */ /* 0x000fe400088f141d */
[----:B------:R-:W-:Y:S01]  /*133c0*/  IADD3 R37, PT, PT, R37, UR14, RZ ;  /* 0x0000000e25257c10 */ /* 0x000fe2000fffe0ff */
        /* <DEDUP_REMOVED lines=10> */
[----:B-1----:R-:W-:-:S04]  /*13470*/  IADD3 R35, P1, PT, R37, UR13, RZ ;  /* 0x0000000d25237c10 */ /* 0x002fc8000ff3e0ff */
        /* <DEDUP_REMOVED lines=59> */
[----:B------:R-:W-:Y:S01]  /*13830*/  LEA.HI.X R27, R32, UR17, R27, 0x2, P1 ;  /* 0x00000011201b7c11 */ /* 0x000fe200088f141b */
[----:B---3--:R1:W-:Y:S04]  /*13840*/  STS [R37+0x4], R28 ;  /* 0x0000041c25007388 */ /* 0x0083e80000000800 */
[----:B------:R-:W3:Y:S01]  /*13850*/  LDG.E.STRONG.SYS R26, desc[UR10][R26.64] ;  /* 0x0000000a1a1a7981 */ /* 0x000ee2000c1f5900 */
[C---:B------:R-:W-:Y:S01]  /*13860*/  LEA R41, R0.reuse, R37, 0x2 ;  /* 0x0000002500297211 */ /* 0x040fe200078e10ff */
[----:B------:R-:W-:Y:S01]  /*13870*/  UIADD3 UR4, UPT, UPT, UR4, 0x10, URZ ;  /* 0x0000001004047890 */ /* 0x000fe2000fffe0ff */
[----:B------:R-:W-:Y:S02]  /*13880*/  VIADD R33, R39, UR14 ;  /* 0x0000000e27217c36 */ /* 0x000fe40008000000 */
[----:B------:R-:W-:-:S03]  /*13890*/  IMAD R31, R0, 0x10, R31 ;  /* 0x00000010001f7824 */ /* 0x000fc600078e021f */
[----:B------:R-:W-:Y:S01]  /*138a0*/  ISETP.NE.AND P1, PT, R19, UR4, PT ;  /* 0x0000000413007c0c */ /* 0x000fe2000bf25270 */
[----:B---3--:R1:W-:-:S12]  /*138b0*/  STS [R41+0x4], R26 ;  /* 0x0000041a29007388 */ /* 0x0083d80000000800 */
[----:B------:R-:W-:Y:S05]  /*138c0*/  @P1 BRA `(.L_x_247) ;  /* 0xfffffff400f01947 */ /* 0x000fea000383ffff */
.L_x_246:
[----:B------:R-:W-:Y:S05]  /*138d0*/  @!P0 BRA `(.L_x_245) ;  /* 0x0000000800508947 */ /* 0x000fea0003800000 */
[----:B------:R-:W-:Y:S02]  /*138e0*/  ISETP.GE.U32.AND P1, PT, R15, 0x7, PT ;  /* 0x000000070f00780c */ /* 0x000fe40003f26070 */
[----:B------:R-:W-:-:S11]  /*138f0*/  ISETP.NE.AND P0, PT, R21, RZ, PT ;  /* 0x000000ff1500720c */ /* 0x000fd60003f05270 */
[----:B------:R-:W-:Y:S05]  /*13900*/  @!P1 BRA `(.L_x_248) ;  /* 0x0000000400189947 */ /* 0x000fea0003800000 */
[----:B------:R-:W0:Y:S01]  /*13910*/  LDCU UR4, c[0x0][0x3dc] ;  /* 0x00007b80ff0477ac */ /* 0x000e220008000800 */
[----:B-1----:R-:W1:Y:S01]  /*13920*/  LDC R37, c[0x0][0x38c] ;  /* 0x0000e300ff257b82 */ /* 0x002e620000000800 */
[----:B------:R-:W4:Y:S01]  /*13930*/  LDCU.64 UR16, c[0x0][0x380] ;  /* 0x00007000ff1077ac */ /* 0x000f220008000a00 */
[----:B------:R-:W5:Y:S01]  /*13940*/  LDCU UR13, c[0x0][0x3a4] ;  /* 0x00007480ff0d77ac */ /* 0x000f620008000800 */
[----:B0-----:R-:W-:-:S04]  /*13950*/  IADD3 R3, P1, PT, R33, UR4, RZ ;  /* 0x0000000421037c10 */ /* 0x001fc8000ff3e0ff */
[----:B---3--:R-:W-:Y:S02]  /*13960*/  LEA.HI.X.SX32 R28, R33, R12, 0x1, P1 ;  /* 0x0000000c211c7211 */ /* 0x008fe400008f0eff */
[----:B----4-:R-:W-:-:S04]  /*13970*/  LEA R26, P1, R3, UR16, 0x2 ;  /* 0x00000010031a7c11 */ /* 0x010fc8000f8210ff */
[----:B------:R-:W-:-:S05]  /*13980*/  LEA.HI.X R27, R3, UR17, R28, 0x2, P1 ;  /* 0x00000011031b7c11 */ /* 0x000fca00088f141c */
[----:B------:R-:W3:Y:S01]  /*13990*/  LDG.E.STRONG.SYS R3, desc[UR10][R26.64] ;  /* 0x0000000a1a037981 */ /* 0x000ee2000c1f5900 */
[----:B-----5:R-:W-:-:S05]  /*139a0*/  VIADD R33, R33, UR13 ;  /* 0x0000000d21217c36 */ /* 0x020fca0008000000 */
[----:B------:R-:W-:-:S04]  /*139b0*/  IADD3 R29, P1, PT, R33, UR4, RZ ;  /* 0x00000004211d7c10 */ /* 0x000fc8000ff3e0ff */
[----:B------:R-:W-:Y:S02]  /*139c0*/  LEA.HI.X.SX32 R32, R33, R12, 0x1, P1 ;  /* 0x0000000c21207211 */ /* 0x000fe400008f0eff */
[----:B------:R-:W-:-:S04]  /*139d0*/  LEA R28, P1, R29, UR16, 0x2 ;  /* 0x000000101d1c7c11 */ /* 0x000fc8000f8210ff */
[----:B------:R-:W-:Y:S02]  /*139e0*/  LEA.HI.X R29, R29, UR17, R32, 0x2, P1 ;  /* 0x000000111d1d7c11 */ /* 0x000fe400088f1420 */
[----:B------:R-:W-:-:S05]  /*139f0*/  LEA R32, R31, UR12, 0x2 ;  /* 0x0000000c1f207c11 */ /* 0x000fca000f8e10ff */
[----:B---3--:R0:W-:Y:S04]  /*13a00*/  STS [R32], R3 ;  /* 0x0000000320007388 */ /* 0x0081e80000000800 */
[----:B------:R-:W3:Y:S01]  /*13a10*/  LDG.E.STRONG.SYS R34, desc[UR10][R28.64] ;  /* 0x0000000a1c227981 */ /* 0x000ee2000c1f5900 */
[----:B------:R-:W-:Y:S02]  /*13a20*/  VIADD R35, R33, UR13 ;  /* 0x0000000d21237c36 */ /* 0x000fe40008000000 */
[----:B-1----:R-:W-:-:S03]  /*13a30*/  VIADD R33, R37, UR5 ;  /* 0x0000000525217c36 */ /* 0x002fc60008000000 */
[----:B------:R-:W-:Y:S02]  /*13a40*/  IADD3 R27, P1, PT, R35, UR4, RZ ;  /* 0x00000004231b7c10 */ /* 0x000fe4000ff3e0ff */
[----:B------:R-:W-:Y:S02]  /*13a50*/  LEA R33, R33, R32, 0x2 ;  /* 0x0000002021217211 */ /* 0x000fe400078e10ff */
[----:B------:R-:W-:Y:S02]  /*13a60*/  LEA.HI.X.SX32 R36, R35, R12, 0x1, P1 ;  /* 0x0000000c23247211 */ /* 0x000fe400008f0eff */
[----:B------:R-:W-:-:S04]  /*13a70*/  LEA R26, P1, R27, UR16, 0x2 ;  /* 0x000000101b1a7c11 */ /* 0x000fc8000f8210ff */
[----:B------:R-:W-:Y:S01]  /*13a80*/  LEA.HI.X R27, R27, UR17, R36, 0x2, P1 ;  /* 0x000000111b1b7c11 */ /* 0x000fe200088f1424 */
[----:B------:R-:W-:Y:S01]  /*13a90*/  VIADD R35, R35, UR13 ;  /* 0x0000000d23237c36 */ /* 0x000fe20008000000 */
[----:B---3--:R1:W-:Y:S04]  /*13aa0*/  STS [R33+0x4], R34 ;  /* 0x0000042221007388 */ /* 0x0083e80000000800 */
[----:B0-----:R-:W3:Y:S01]  /*13ab0*/  LDG.E.STRONG.SYS R3, desc[UR10][R26.64] ;  /* 0x0000000a1a037981 */ /* 0x001ee2000c1f5900 */
        /* <DEDUP_REMOVED lines=16> */
[----:B0-----:R-:W-:-:S04]  /*13bc0*/  IADD3 R3, P1, PT, R35, UR4, RZ ;  /* 0x0000000423037c10 */ /* 0x001fc8000ff3e0ff */
[----:B------:R-:W-:Y:S02]  /*13bd0*/  LEA.HI.X.SX32 R32, R35, R12, 0x1, P1 ;  /* 0x0000000c23207211 */ /* 0x000fe400008f0eff */
[----:B------:R-:W-:-:S04]  /*13be0*/  LEA R28, P1, R3, UR16, 0x2 ;  /* 0x00000010031c7c11 */ /* 0x000fc8000f8210ff */
[----:B------:R-:W-:Y:S02]  /*13bf0*/  LEA.HI.X R29, R3, UR17, R32, 0x2, P1 ;  /* 0x00000011031d7c11 */ /* 0x000fe400088f1420 */
[----:B------:R-:W-:Y:S01]  /*13c00*/  LEA R3, R0, R33, 0x2 ;  /* 0x0000002100037211 */ /* 0x000fe200078e10ff */
[----:B------:R-:W-:-:S04]  /*13c10*/  VIADD R35, R35, UR13 ;  /* 0x0000000d23237c36 */ /* 0x000fc80008000000 */
        /* <DEDUP_REMOVED lines=13> */
[----:B------:R-:W-:Y:S01]  /*13cf0*/  LEA.HI.X R29, R3, UR17, R34, 0x2, P1 ;  /* 0x00000011031d7c11 */ /* 0x000fe200088f1422 */
[----:B------:R-:W-:-:S05]  /*13d00*/  IMAD R3, R0, 0x4, R33 ;  /* 0x0000000400037824 */ /* 0x000fca00078e0221 */
[----:B---3--:R0:W-:Y:S04]  /*13d10*/  STS [R3+0x4], R26 ;  /* 0x0000041a03007388 */ /* 0x0081e80000000800 */
[----:B------:R-:W3:Y:S01]  /*13d20*/  LDG.E.STRONG.SYS R28, desc[UR10][R28.64] ;  /* 0x0000000a1c1c7981 */ /* 0x000ee2000c1f5900 */
[C---:B------:R-:W-:Y:S01]  /*13d30*/  IMAD R37, R0.reuse, 0x4, R3 ;  /* 0x0000000400257824 */ /* 0x040fe200078e0203 */
[----:B------:R-:W-:Y:S01]  /*13d40*/  LEA R31, R0, R31, 0x3 ;  /* 0x0000001f001f7211 */ /* 0x000fe200078e18ff */
[----:B-1----:R-:W-:-:S03]  /*13d50*/  VIADD R33, R35, UR13 ;  /* 0x0000000d23217c36 */ /* 0x002fc60008000000 */
[----:B---3--:R0:W-:Y:S04]  /*13d60*/  STS [R37+0x4], R28 ;  /* 0x0000041c25007388 */ /* 0x0081e80000000800 */
.L_x_248:
[----:B------:R-:W-:Y:S05]  /*13d70*/  @!P0 BRA `(.L_x_245) ;  /* 0x0000000400288947 */ /* 0x000fea0003800000 */
[----:B------:R-:W-:Y:S02]  /*13d80*/  ISETP.GE.U32.AND P1, PT, R13, 0x3, PT ;  /* 0x000000030d00780c */ /* 0x000fe40003f26070 */
[----:B------:R-:W-:-:S11]  /*13d90*/  ISETP.NE.AND P0, PT, R17, RZ, PT ;  /* 0x000000ff1100720c */ /* 0x000fd60003f05270 */
[----:B------:R-:W-:Y:S05]  /*13da0*/  @!P1 BRA `(.L_x_249) ;  /* 0x0000000000989947 */ /* 0x000fea0003800000 */
[----:B------:R-:W0:Y:S01]  /*13db0*/  LDCU UR4, c[0x0][0x3dc] ;  /* 0x00007b80ff0477ac */ /* 0x000e220008000800 */
[----:B------:R-:W4:Y:S01]  /*13dc0*/  LDCU.64 UR16, c[0x0][0x380] ;  /* 0x00007000ff1077ac */ /* 0x000f220008000a00 */
[----:B------:R-:W5:Y:S01]  /*13dd0*/  LDCU UR13, c[0x0][0x3a4] ;  /* 0x00007480ff0d77ac */ /* 0x000f620008000800 */
[----:B0-----:R-:W-:-:S04]  /*13de0*/  IADD3 R3, P1, PT, R33, UR4, RZ ;  /* 0x0000000421037c10 */ /* 0x001fc8000ff3e0ff */
[----:B-1-3--:R-:W-:Y:S02]  /*13df0*/  LEA.HI.X.SX32 R28, R33, R12, 0x1, P1 ;  /* 0x0000000c211c7211 */ /* 0x00afe400008f0eff */
[----:B----4-:R-:W-:-:S04]  /*13e00*/  LEA R26, P1, R3, UR16, 0x2 ;  /* 0x00000010031a7c11 */ /* 0x010fc8000f8210ff */
[----:B------:R-:W-:-:S05]  /*13e10*/  LEA.HI.X R27, R3, UR17, R28, 0x2, P1 ;  /* 0x00000011031b7c11 */ /* 0x000fca00088f141c */
[----:B------:R-:W3:Y:S01]  /*13e20*/  LDG.E.STRONG.SYS R3, desc[UR10][R26.64] ;  /* 0x0000000a1a037981 */ /* 0x000ee2000c1f5900 */
[----:B-----5:R-:W-:Y:S01]  /*13e30*/  VIADD R35, R33, UR13 ;  /* 0x0000000d21237c36 */ /* 0x020fe20008000000 */
[----:B------:R-:W-:Y:S01]  /*13e40*/  LEA R34, R31, UR12, 0x2 ;  /* 0x0000000c1f227c11 */ /* 0x000fe2000f8e10ff */
[----:B------:R-:W0:Y:S03]  /*13e50*/  LDC R33, c[0x0][0x38c] ;  /* 0x0000e300ff217b82 */ /* 0x000e260000000800 */
[----:B------:R-:W-:-:S04]  /*13e60*/  IADD3 R29, P1, PT, R35, UR4, RZ ;  /* 0x00000004231d7c10 */ /* 0x000fc8000ff3e0ff */
[----:B------:R-:W-:Y:S02]  /*13e70*/  LEA.HI.X.SX32 R32, R35, R12, 0x1, P1 ;  /* 0x0000000c23207211 */ /* 0x000fe400008f0eff */
[----:B------:R-:W-:-:S04]  /*13e80*/  LEA R28, P1, R29, UR16, 0x2 ;  /* 0x000000101d1c7c11 */ /* 0x000fc8000f8210ff */
[----:B------:R-:W-:Y:S01]  /*13e90*/  LEA.HI.X R29, R29, UR17, R32, 0x2, P1 ;  /* 0x000000111d1d7c11 */ /* 0x000fe200088f1420 */
[----:B------:R-:W-:Y:S01]  /*13ea0*/  VIADD R35, R35, UR13 ;  /* 0x0000000d23237c36 */ /* 0x000fe20008000000 */
[----:B---3--:R1:W-:Y:S04]  /*13eb0*/  STS [R34], R3 ;  /* 0x0000000322007388 */ /* 0x0083e80000000800 */
[----:B------:R-:W3:Y:S01]  /*13ec0*/  LDG.E.STRONG.SYS R32, desc[UR10][R28.64] ;  /* 0x0000000a1c207981 */ /* 0x000ee2000c1f5900 */
[----:B------:R-:W-:Y:S01]  /*13ed0*/  IADD3 R27, P1, PT, R35, UR4, RZ ;  /* 0x00000004231b7c10 */ /* 0x000fe2000ff3e0ff */
[----:B0-----:R-:W-:-:S03]  /*13ee0*/  VIADD R33, R33, UR5 ;  /* 0x0000000521217c36 */ /* 0x001fc60008000000 */
[----:B------:R-:W-:Y:S01]  /*13ef0*/  LEA.HI.X.SX32 R36, R35, R12, 0x1, P1 ;  /* 0x0000000c23247211 */ /* 0x000fe200008f0eff */
[----:B------:R-:W-:Y:S01]  /*13f00*/  IMAD R33, R33, 0x4, R34 ;  /* 0x0000000421217824 */ /* 0x000fe200078e0222 */
[----:B------:R-:W-:-:S04]  /*13f10*/  LEA R26, P1, R27, UR16, 0x2 ;  /* 0x000000101b1a7c11 */ /* 0x000fc8000f8210ff */
[----:B------:R-:W-:Y:S02]  /*13f20*/  LEA.HI.X R27, R27, UR17, R36, 0x2, P1 ;  /* 0x000000111b1b7c11 */ /* 0x000fe400088f1424 */
[----:B------:R-:W-:Y:S01]  /*13f30*/  IADD3 R35, PT, PT, R35, UR13, RZ ;  /* 0x0000000d23237c10 */ /* 0x000fe2000fffe0ff */
[----:B---3--:R0:W-:Y:S04]  /*13f40*/  STS [R33+0x4], R32 ;  /* 0x0000042021007388 */ /* 0x0081e80000000800 */
[----:B------:R-:W3:Y:S01]  /*13f50*/  LDG.E.STRONG.SYS R26, desc[UR10][R26.64] ;  /* 0x0000000a1a1a7981 */ /* 0x000ee2000c1f5900 */
[----:B-1----:R-:W-:-:S04]  /*13f60*/  IADD3 R3, P1, PT, R35, UR4, RZ ;  /* 0x0000000423037c10 */ /* 0x002fc8000ff3e0ff */
[----:B------:R-:W-:Y:S02]  /*13f70*/  LEA.HI.X.SX32 R34, R35, R12, 0x1, P1 ;  /* 0x0000000c23227211 */ /* 0x000fe400008f0eff */
[----:B------:R-:W-:-:S04]  /*13f80*/  LEA R28, P1, R3, UR16, 0x2 ;  /* 0x00000010031c7c11 */ /* 0x000fc8000f8210ff */
[----:B------:R-:W-:Y:S01]  /*13f90*/  LEA.HI.X R29, R3, UR17, R34, 0x2, P1 ;  /* 0x00000011031d7c11 */ /* 0x000fe200088f1422 */
[----:B------:R-:W-:-:S05]  /*13fa0*/  IMAD R3, R0, 0x4, R33 ;  /* 0x0000000400037824 */ /* 0x000fca00078e0221 */
[----:B---3--:R4:W-:Y:S04]  /*13fb0*/  STS [R3+0x4], R26 ;  /* 0x0000041a03007388 */ /* 0x0089e80000000800 */
[----:B------:R-:W3:Y:S01]  /*13fc0*/  LDG.E.STRONG.SYS R28, desc[UR10][R28.64] ;  /* 0x0000000a1c1c7981 */ /* 0x000ee2000c1f5900 */
[C---:B------:R-:W-:Y:S02]  /*13fd0*/  IMAD R37, R0.reuse, 0x4, R3 ;  /* 0x0000000400257824 */ /* 0x040fe400078e0203 */
[----:B------:R-:W-:Y:S02]  /*13fe0*/  IMAD R31, R0, 0x4, R31 ;  /* 0x00000004001f7824 */ /* 0x000fe400078e021f */
[----:B0-----:R-:W-:Y:S01]  /*13ff0*/  VIADD R33, R35, UR13 ;  /* 0x0000000d23217c36 */ /* 0x001fe20008000000 */
[----:B---3--:R4:W-:Y:S06]  /*14000*/  STS [R37+0x4], R28 ;  /* 0x0000041c25007388 */ /* 0x0089ec0000000800 */
.L_x_249:
[----:B------:R-:W-:Y:S05]  /*14010*/  @!P0 BRA `(.L_x_245) ;  /* 0x0000000000808947 */ /* 0x000fea0003800000 */
[----:B------:R-:W0:Y:S01]  /*14020*/  LDCU UR4, c[0x0][0x3dc] ;  /* 0x00007b80ff0477ac */ /* 0x000e220008000800 */
[----:B------:R-:W5:Y:S01]  /*14030*/  LDCU.64 UR16, c[0x0][0x380] ;  /* 0x00007000ff1077ac */ /* 0x000f620008000a00 */
[----:B0---4-:R-:W-:-:S04]  /*14040*/  IADD3 R3, P0, PT, R33, UR4, RZ ;  /* 0x0000000421037c10 */ /* 0x011fc8000ff1e0ff */
[----:B-1-3--:R-:W-:Y:S02]  /*14050*/  LEA.HI.X.SX32 R28, R33, R12, 0x1, P0 ;  /* 0x0000000c211c7211 */ /* 0x00afe400000f0eff */
[----:B-----5:R-:W-:-:S04]  /*14060*/  LEA R26, P0, R3, UR16, 0x2 ;  /* 0x00000010031a7c11 */ /* 0x020fc8000f8010ff */
[----:B------:R-:W-:-:S05]  /*14070*/  LEA.HI.X R27, R3, UR17, R28, 0x2, P0 ;  /* 0x00000011031b7c11 */ /* 0x000fca00080f141c */
[----:B------:R-:W3:Y:S01]  /*14080*/  LDG.E.STRONG.SYS R26, desc[UR10][R26.64] ;  /* 0x0000000a1a1a7981 */ /* 0x000ee2000c1f5900 */
[----:B------:R-:W-:Y:S02]  /*14090*/  LEA R31, R31, UR12, 0x2 ;  /* 0x0000000c1f1f7c11 */ /* 0x000fe4000f8e10ff */
[----:B------:R-:W-:-:S03]  /*140a0*/  ISETP.NE.AND P0, PT, R17, 0x1, PT ;  /* 0x000000011100780c */ /* 0x000fc60003f05270 */
[----:B---3--:R0:W-:Y:S10]  /*140b0*/  STS [R31], R26 ;  /* 0x0000001a1f007388 */ /* 0x0081f40000000800 */
[----:B------:R-:W-:Y:S05]  /*140c0*/  @!P0 BRA `(.L_x_245) ;  /* 0x0000000000548947 */ /* 0x000fea0003800000 */
[----:B------:R-:W1:Y:S02]  /*140d0*/  LDCU UR13, c[0x0][0x3a4] ;  /* 0x00007480ff0d77ac */ /* 0x000e640008000800 */
[----:B-1----:R-:W-:-:S05]  /*140e0*/  VIADD R33, R33, UR13 ;  /* 0x0000000d21217c36 */ /* 0x002fca0008000000 */
[----:B------:R-:W-:-:S04]  /*140f0*/  IADD3 R3, P0, PT, R33, UR4, RZ ;  /* 0x0000000421037c10 */ /* 0x000fc8000ff1e0ff */
[----:B------:R-:W-:Y:S02]  /*14100*/  LEA.HI.X.SX32 R28, R33, R12, 0x1, P0 ;  /* 0x0000000c211c7211 */ /* 0x000fe400000f0eff */
[----:B0-----:R-:W-:-:S04]  /*14110*/  LEA R26, P0, R3, UR16, 0x2 ;  /* 0x00000010031a7c11 */ /* 0x001fc8000f8010ff */
[----:B------:R-:W-:Y:S02]  /*14120*/  LEA.HI.X R27, R3, UR17, R28, 0x2, P0 ;  /* 0x00000011031b7c11 */ /* 0x000fe400080f141c */
[----:B------:R-:W0:Y:S03]  /*14130*/  LDC R3, c[0x0][0x38c] ;  /* 0x0000e300ff037b82 */ /* 0x000e260000000800 */
[----:B------:R-:W3:Y:S01]  /*14140*/  LDG.E.STRONG.SYS R26, desc[UR10][R26.64] ;  /* 0x0000000a1a1a7981 */ /* 0x000ee2000c1f5900 */
[----:B------:R-:W-:Y:S02]  /*14150*/  ISETP.NE.AND P0, PT, R17, 0x2, PT ;  /* 0x000000021100780c */ /* 0x000fe40003f05270 */
[----:B0-----:R-:W-:-:S05]  /*14160*/  IADD3 R28, PT, PT, R3, UR5, RZ ;  /* 0x00000005031c7c10 */ /* 0x001fca000fffe0ff */
[----:B------:R-:W-:-:S05]  /*14170*/  IMAD R31, R28, 0x4, R31 ;  /* 0x000000041c1f7824 */ /* 0x000fca00078e021f */
[----:B---3--:R0:W-:Y:S01]  /*14180*/  STS [R31+0x4], R26 ;  /* 0x0000041a1f007388 */ /* 0x0081e20000000800 */
[----:B------:R-:W-:Y:S05]  /*14190*/  @!P0 BRA `(.L_x_245) ;  /* 0x0000000000208947 */ /* 0x000fea0003800000 */
[----:B------:R-:W-:-:S05]  /*141a0*/  VIADD R3, R33, UR13 ;  /* 0x0000000d21037c36 */ /* 0x000fca0008000000 */
[----:B------:R-:W-:-:S04]  /*141b0*/  IADD3 R27, P0, PT, R3, UR4, RZ ;  /* 0x00000004031b7c10 */ /* 0x000fc8000ff1e0ff */
[----:B------:R-:W-:Y:S02]  /*141c0*/  LEA.HI.X.SX32 R28, R3, R12, 0x1, P0 ;  /* 0x0000000c031c7211 */ /* 0x000fe400000f0eff */
[----:B0-----:R-:W-:-:S04]  /*141d0*/  LEA R26, P0, R27, UR16, 0x2 ;  /* 0x000000101b1a7c11 */ /* 0x001fc8000f8010ff */
[----:B------:R-:W-:-:S05]  /*141e0*/  LEA.HI.X R27, R27, UR17, R28, 0x2, P0 ;  /* 0x000000111b1b7c11 */ /* 0x000fca00080f141c */
[----:B------:R-:W3:Y:S01]  /*141f0*/  LDG.E.STRONG.SYS R26, desc[UR10][R26.64] ;  /* 0x0000000a1a1a7981 */ /* 0x000ee2000c1f5900 */
[----:B------:R-:W-:-:S05]  /*14200*/  IMAD R3, R0, 0x4, R31 ;  /* 0x0000000400037824 */ /* 0x000fca00078e021f */
[----:B---3--:R0:W-:Y:S02]  /*14210*/  STS [R3+0x4], R26 ;  /* 0x0000041a03007388 */ /* 0x0081e40000000800 */
.L_x_245:
[----:B------:R-:W-:Y:S05]  /*14220*/  BSYNC.RECONVERGENT B1 ;  /* 0x0000000000017941 */ /* 0x000fea0003800200 */
.L_x_244:
[----:B---3--:R-:W3:Y:S01]  /*14230*/  LDC R29, c[0x0][0x390] ;  /* 0x0000e400ff1d7b82 */ /* 0x008ee20000000800 */
[----:B------:R-:W-:Y:S01]  /*14240*/  BSSY.RECONVERGENT B1, `(.L_x_250) ;  /* 0x0000048000017945 */ /* 0x000fe20003800200 */
[C---:B0---4-:R-:W-:Y:S02]  /*14250*/  VIADD R3, R20.reuse, 0x1 ;  /* 0x0000000114037836 */ /* 0x051fe40000000000 */
[----:B---3--:R-:W-:-:S04]  /*14260*/  IMAD R29, R20, R29, R29 ;  /* 0x0000001d141d7224 */ /* 0x008fc800078e021d */
[----:B------:R-:W-:Y:S01]  /*14270*/  BAR.SYNC.DEFER_BLOCKING 0x0 ;  /* 0x0000000000007b1d */ /* 0x000fe20000010000 */
[----:B------:R-:W-:-:S13]  /*14280*/  ISETP.GE.AND P0, PT, R4, R29, PT ;  /* 0x0000001d0400720c */ /* 0x000fda0003f06270 */
[----:B------:R-:W-:Y:S05]  /*14290*/  @P0 BRA `(.L_x_251) ;  /* 0x0000000400080947 */ /* 0x000fea0003800000 */
[----:B-1----:R-:W0:Y:S08]  /*142a0*/  LDC R26, c[0x0][0x38c] ;  /* 0x0000e300ff1a7b82 */ /* 0x002e300000000800 */
[----:B------:R-:W1:Y:S01]  /*142b0*/  LDC R31, c[0x0][0x38c] ;  /* 0x0000e300ff1f7b82 */ /* 0x000e620000000800 */
[----:B0-----:R-:W-:Y:S01]  /*142c0*/  IABS R28, R26 ;  /* 0x0000001a001c7213 */ /* 0x001fe20000000000 */
[----:B------:R-:W-:-:S03]  /*142d0*/  IMAD.MOV.U32 R26, RZ, RZ, RZ ;  /* 0x000000ffff1a7224 */ /* 0x000fc600078e00ff */
[----:B------:R-:W0:Y:S01]  /*142e0*/  I2F.RP R32, R28 ;  /* 0x0000001c00207306 */ /* 0x000e220000209400 */
[----:B-1----:R-:W-:Y:S02]  /*142f0*/  IABS R34, R31 ;  /* 0x0000001f00227213 */ /* 0x002fe40000000000 */
[----:B------:R-:W-:-:S05]  /*14300*/  ISETP.NE.AND P3, PT, R31, RZ, PT ;  /* 0x000000ff1f00720c */ /* 0x000fca0003f65270 */
[----:B0-----:R-:W0:Y:S02]  /*14310*/  MUFU.RCP R32, R32 ;  /* 0x0000002000207308 */ /* 0x001e240000001000 */
[----:B0-----:R-:W-:Y:S02]  /*14320*/  VIADD R33, R32, 0xffffffe ;  /* 0x0ffffffe20217836 */ /* 0x001fe40000000000 */
[----:B------:R-:W-:-:S04]  /*14330*/  IMAD.MOV.U32 R32, RZ, RZ, R4 ;  /* 0x000000ffff207224 */ /* 0x000fc800078e0004 */
[----:B------:R-:W0:Y:S02]  /*14340*/  F2I.FTZ.U32.TRUNC.NTZ R27, R33 ;  /* 0x00000021001b7305 */ /* 0x000e24000021f000 */
[----:B0-----:R-:W-:-:S05]  /*14350*/  IADD3 R35, PT, PT, RZ, -R27, RZ ;  /* 0x8000001bff237210 */ /* 0x001fca0007ffe0ff */
[----:B------:R-:W-:-:S04]  /*14360*/  IMAD R35, R35, R28, RZ ;  /* 0x0000001c23237224 */ /* 0x000fc800078e02ff */
[----:B------:R-:W-:-:S04]  /*14370*/  IMAD.HI.U32 R26, R27, R35, R26 ;  /* 0x000000231b1a7227 */ /* 0x000fc800078e001a */
[----:B------:R-:W-:-:S07]  /*14380*/  IMAD.MOV.U32 R27, RZ, RZ, R34 ;  /* 0x000000ffff1b7224 */ /* 0x000fce00078e0022 */
.L_x_254:
[----:B------:R-:W-:Y:S01]  /*14390*/  IABS R35, R32 ;  /* 0x0000002000237213 */ /* 0x000fe20000000000 */
[----:B------:R-:W-:Y:S04]  /*143a0*/  BSSY.RECONVERGENT B2, `(.L_x_252) ;  /* 0x0000030000027945 */ /* 0x000fe80003800200 */
[----:B0-----:R-:W-:-:S04]  /*143b0*/  IMAD.HI.U32 R33, R26, R35, RZ ;  /* 0x000000231a217227 */ /* 0x001fc800078e00ff */
        /* <DEDUP_REMOVED lines=9> */
[----:B------:R-:W-:Y:S01]  /*14450*/  @!P2 IMAD.MOV R33, RZ, RZ, -R33 ;  /* 0x000000ffff21a224 */ /* 0x000fe200078e0a21 */
[----:B------:R-:W-:-:S05]  /*14460*/  @!P3 LOP3.LUT R33, RZ, R31, RZ, 0x33, !PT ;  /* 0x0000001fff21b212 */ /* 0x000fca00078e33ff */
[----:B------:R-:W-:-:S04]  /*14470*/  IMAD.MOV R34, RZ, RZ, -R33 ;  /* 0x000000ffff227224 */ /* 0x000fc800078e0a21 */
[--C-:B------:R-:W-:Y:S02]  /*14480*/  IMAD R34, R31, R34, R32.reuse ;  /* 0x000000221f227224 */ /* 0x100fe400078e0220 */
[----:B--2---:R-:W-:-:S03]  /*14490*/  IMAD.IADD R32, R24, 0x1, R32 ;  /* 0x0000000118207824 */ /* 0x004fc600078e0220 */
[----:B------:R-:W-:Y:S01]  /*144a0*/  VIMNMX R35, PT, PT, R33, R34, !PT ;  /* 0x0000002221237248 */ /* 0x000fe20007fe0100 */
[----:B------:R-:W-:Y:S01]  /*144b0*/  IMAD.IADD R34, R8, 0x1, R34 ;  /* 0x0000000108227824 */ /* 0x000fe200078e0222 */
[----:B------:R-:W-:Y:S02]  /*144c0*/  ISETP.GE.AND P1, PT, R32, R29, PT ;  /* 0x0000001d2000720c */ /* 0x000fe40003f26270 */
[----:B------:R-:W-:Y:S01]  /*144d0*/  ISETP.GT.AND P0, PT, R35, R20, PT ;  /* 0x000000142300720c */ /* 0x000fe20003f04270 */
[----:B------:R-:W-:-:S12]  /*144e0*/  IMAD R39, R33, R0, R34 ;  /* 0x0000000021277224 */ /* 0x000fd800078e0222 */
[----:B------:R-:W-:Y:S05]  /*144f0*/  @P0 BRA `(.L_x_253) ;  /* 0x0000000000680947 */ /* 0x000fea0003800000 */
[----:B------:R-:W0:Y:S01]  /*14500*/  LDCU UR4, c[0x0][0x398] ;  /* 0x00007300ff0477ac */ /* 0x000e220008000800 */
[C---:B------:R-:W-:Y:S01]  /*14510*/  LEA R35, R39.reuse, UR12, 0x2 ;  /* 0x0000000c27237c11 */ /* 0x040fe2000f8e10ff */
[----:B------:R-:W1:Y:S01]  /*14520*/  S2UR UR5, SR_CgaCtaId ;  /* 0x00000000000579c3 */ /* 0x000e620000008800 */
[C---:B0-----:R-:W-:Y:S01]  /*14530*/  IADD3 R33, PT, PT, R39.reuse, UR4, RZ ;  /* 0x0000000427217c10 */ /* 0x041fe2000fffe0ff */
[C---:B------:R-:W-:Y:S01]  /*14540*/  VIADD R36, R39.reuse, -UR4 ;  /* 0x8000000427247c36 */ /* 0x040fe20008000000 */
[----:B------:R-:W-:Y:S01]  /*14550*/  IADD3 R38, PT, PT, R39, -UR4, -R31 ;  /* 0x8000000427267c10 */ /* 0x000fe2000fffe81f */
[----:B------:R-:W-:Y:S01]  /*14560*/  UMOV UR4, 0x400 ;  /* 0x0000040000047882 */ /* 0x000fe20000000000 */
[----:B------:R-:W-:Y:S01]  /*14570*/  LEA R34, R33, UR12, 0x2 ;  /* 0x0000000c21227c11 */ /* 0x000fe2000f8e10ff */
[----:B------:R-:W-:Y:S01]  /*14580*/  UIADD3 UR4, UPT, UPT, UR4, 0x5000, URZ ;  /* 0x0000500004047890 */ /* 0x000fe2000fffe0ff */
[----:B------:R-:W-:Y:S02]  /*14590*/  LEA R37, R36, UR12, 0x2 ;  /* 0x0000000c24257c11 */ /* 0x000fe4000f8e10ff */
[----:B------:R-:W-:Y:S01]  /*145a0*/  LEA R38, R38, UR12, 0x2 ;  /* 0x0000000c26267c11 */ /* 0x000fe2000f8e10ff */
[----:B------:R-:W-:Y:S01]  /*145b0*/  IMAD R33, R31, 0x4, R34 ;  /* 0x000000041f217824 */ /* 0x000fe200078e0222 */
[----:B-1----:R-:W-:Y:S01]  /*145c0*/  ULEA UR4, UR5, UR4, 0x18 ;  /* 0x0000000405047291 */ /* 0x002fe2000f8ec0ff */
[----:B------:R-:W-:Y:S04]  /*145d0*/  LDS R34, [R34] ;  /* 0x0000000022227984 */ /* 0x000fe80000000800 */
[----:B------:R-:W-:Y:S04]  /*145e0*/  LDS R33, [R33+0x4] ;  /* 0x0000040021217984 */ /* 0x000fe80000000800 */
[----:B------:R-:W0:Y:S04]  /*145f0*/  LDS R35, [R35] ;  /* 0x0000000023237984 */ /* 0x000e280000000800 */
[----:B------:R-:W-:Y:S04]  /*14600*/  LDS R37, [R37] ;  /* 0x0000000025257984 */ /* 0x000fe80000000800 */
[----:B------:R-:W1:Y:S01]  /*14610*/  LDS R38, [R38+-0x4] ;  /* 0xfffffc0026267984 */ /* 0x000e620000000800 */
[----:B0-----:R-:W-:Y:S01]  /*14620*/  IADD3 R36, PT, PT, R35, R33, R34 ;  /* 0x0000002123247210 */ /* 0x001fe20007ffe022 */
[----:B------:R-:W-:-:S05]  /*14630*/  IMAD.IADD R34, R39, 0x1, R0 ;  /* 0x0000000127227824 */ /* 0x000fca00078e0200 */
[----:B------:R-:W-:Y:S02]  /*14640*/  LEA R34, R34, UR4, 0x2 ;  /* 0x0000000422227c11 */ /* 0x000fe4000f8e10ff */
[----:B-1----:R-:W-:-:S05]  /*14650*/  IADD3 R36, PT, PT, R38, R36, R37 ;  /* 0x0000002426247210 */ /* 0x002fca0007ffe025 */
[----:B------:R-:W-:-:S05]  /*14660*/  IMAD.HI R36, R36, 0x66666667, RZ ;  /* 0x6666666724247827 */ /* 0x000fca00078e02ff */
[----:B------:R-:W-:-:S04]  /*14670*/  SHF.R.S32.HI R33, RZ, 0x1, R36 ;  /* 0x00000001ff217819 */ /* 0x000fc80000011424 */
[----:B------:R-:W-:-:S05]  /*14680*/  LEA.HI R33, R36, R33, RZ, 0x1 ;  /* 0x0000002124217211 */ /* 0x000fca00078f08ff */
[----:B------:R0:W-:Y:S02]  /*14690*/  STS [R34+0x4], R33 ;  /* 0x0000042122007388 */ /* 0x0001e40000000800 */
.L_x_253:
[----:B------:R-:W-:Y:S05]  /*146a0*/  BSYNC.RECONVERGENT B2 ;  /* 0x0000000000027941 */ /* 0x000fea0003800200 */
.L_x_252:
[----:B------:R-:W-:Y:S05]  /*146b0*/  @!P1 BRA `(.L_x_254) ;  /* 0xfffffffc00349947 */ /* 0x000fea000383ffff */
.L_x_251:
[----:B------:R-:W-:Y:S05]  /*146c0*/  BSYNC.RECONVERGENT B1 ;  /* 0x0000000000017941 */ /* 0x000fea0003800200 */
.L_x_250:
        /* <DEDUP_REMOVED lines=8> */
[----:B------:R-:W-:Y:S02]  /*14750*/  IMAD.MOV.U32 R27, RZ, RZ, R16 ;  /* 0x000000ffff1b7224 */ /* 0x000fe400078e0010 */
[----:B------:R-:W-:-:S07]  /*14760*/  IMAD.MOV.U32 R20, RZ, RZ, R23 ;  /* 0x000000ffff147224 */ /* 0x000fce00078e0017 */
.L_x_260:
[----:B01----:R-:W0:Y:S01]  /*14770*/  LDC R33, c[0x0][0x3b8] ;  /* 0x0000ee00ff217b82 */ /* 0x003e220000000800 */
        /* <DEDUP_REMOVED lines=10> */
.L_x_259:
[C---:B0-----:R-:W-:Y:S02]  /*14820*/  IMAD.IADD R28, R26.reuse, 0x1, R27 ;  /* 0x000000011a1c7824 */ /* 0x041fe400078e021b */
[----:B------:R-:W-:Y:S02]  /*14830*/  VIADD R26, R26, 0x20 ;  /* 0x000000201a1a7836 */ /* 0x000fe40000000000 */
[C---:B------:R-:W-:Y:S01]  /*14840*/  IMAD R29, R28.reuse, 0x4, R35 ;  /* 0x000000041c1d7824 */ /* 0x040fe200078e0223 */
[----:B------:R-:W-:Y:S02]  /*14850*/  LEA R28, R28, UR12, 0x2 ;  /* 0x0000000c1c1c7c11 */ /* 0x000fe4000f8e10ff */
[----:B------:R-:W-:Y:S02]  /*14860*/  ISETP.GE.AND P0, PT, R26, R0, PT ;  /* 0x000000001a00720c */ /* 0x000fe40003f06270 */
[----:B------:R-:W0:Y:S04]  /*14870*/  LDS R31, [R29] ;  /* 0x000000001d1f7984 */ /* 0x000e280000000800 */
[----:B0-----:R0:W-:Y:S04]  /*14880*/  STS [R28], R31 ;  /* 0x0000001f1c007388 */ /* 0x0011e80000000800 */
[----:B------:R0:W-:Y:S03]  /*14890*/  STS [R29], RZ ;  /* 0x000000ff1d007388 */ /* 0x0001e60000000800 */
[----:B------:R-:W-:Y:S05]  /*148a0*/  @!P0 BRA `(.L_x_259) ;  /* 0xfffffffc00dc8947 */ /* 0x000fea000383ffff */
.L_x_258:
[----:B------:R-:W-:Y:S05]  /*148b0*/  BSYNC.RECONVERGENT B2 ;  /* 0x0000000000027941 */ /* 0x000fea0003800200 */
.L_x_257:
[----:B------:R-:W-:Y:S01]  /*148c0*/  IMAD R27, R0, R33, R27 ;  /* 0x00000021001b7224 */ /* 0x000fe200078e021b */
[----:B------:R-:W-:Y:S06]  /*148d0*/  @!P1 BRA `(.L_x_260) ;  /* 0xfffffffc00a49947 */ /* 0x000fec000383ffff */
.L_x_256:
[----:B------:R-:W-:Y:S05]  /*148e0*/  BSYNC.RECONVERGENT B1 ;  /* 0x0000000000017941 */ /* 0x000fea0003800200 */
.L_x_255:
[----:B------:R-:W1:Y:S01]  /*148f0*/  LDCU UR4, c[0x0][0x3d4] ;  /* 0x00007a80ff0477ac */ /* 0x000e620008000800 */
[----:B------:R-:W-:Y:S01]  /*14900*/  IMAD.MOV.U32 R20, RZ, RZ, R3 ;  /* 0x000000ffff147224 */ /* 0x000fe200078e0003 */
[----:B-1----:R-:W-:Y:S01]  /*14910*/  MOV R26, UR4 ;  /* 0x00000004001a7c02 */ /* 0x002fe20008000f00 */
[----:B------:R-:W-:Y:S03]  /*14920*/  BAR.SYNC.DEFER_BLOCKING 0x0 ;  /* 0x0000000000007b1d */ /* 0x000fe60000010000 */
[----:B------:R-:W-:-:S13]  /*14930*/  ISETP.NE.AND P0, PT, R3, R26, PT ;  /* 0x0000001a0300720c */ /* 0x000fda0003f05270 */
[----:B------:R-:W-:Y:S05]  /*14940*/  @P0 BRA `(.L_x_261) ;  /* 0xffffffd8002c0947 */ /* 0x000fea000383ffff */
.L_x_235:
[----:B------:R-:W-:Y:S05]  /*14950*/  BSYNC.RECONVERGENT B0 ;  /* 0x0000000000007941 */ /* 0x000fea0003800200 */
.L_x_234:
[----:B------:R-:W-:Y:S01]  /*14960*/  ISETP.GE.AND P0, PT, R4, UR6, PT ;  /* 0x0000000604007c0c */ /* 0x000fe2000bf06270 */
[----:B------:R-:W3:Y:S01]  /*14970*/  LDCU UR7, c[0x0][0x3a4] ;  /* 0x00007480ff0777ac */ /* 0x000ee20008000800 */
[----:B------:R-:W-:Y:S01]  /*14980*/  BSSY.RECONVERGENT B0, `(.L_x_262) ;  /* 0x000003a000007945 */ /* 0x000fe20003800200 */
[----:B------:R-:W0:Y:S10]  /*14990*/  LDCU UR13, c[0x0][0x398] ;  /* 0x00007300ff0d77ac */ /* 0x000e340008000800 */
[----:B------:R-:W-:Y:S05]  /*149a0*/  @P0 BRA `(.L_x_263) ;  /* 0x0000000000dc0947 */ /* 0x000fea0003800000 */
[----:B------:R-:W5:Y:S01]  /*149b0*/  LDC R9, c[0x0][0x38c] ;  /* 0x0000e300ff097b82 */ /* 0x000f620000000800 */
[----:B------:R-:W1:Y:S01]  /*149c0*/  LDCU UR4, c[0x0][0x3a4] ;  /* 0x00007480ff0477ac */ /* 0x000e620008000800 */
[----:B------:R-:W2:Y:S06]  /*149d0*/  LDCU UR5, c[0x0][0x3dc] ;  /* 0x00007b80ff0577ac */ /* 0x000eac0008000800 */
[----:B------:R-:W4:Y:S08]  /*149e0*/  LDC R22, c[0x0][0x38c] ;  /* 0x0000e300ff167b82 */ /* 0x000f300000000800 */
[----:B------:R-:W0:Y:S01]  /*149f0*/  LDC R14, c[0x0][0x360] ;  /* 0x0000d800ff0e7b82 */ /* 0x000e220000000800 */
[----:B-1----:R-:W-:Y:S01]  /*14a00*/  IMAD R8, R26, UR4, R26 ;  /* 0x000000041a087c24 */ /* 0x002fe2000f8e021a */
[----:B-----5:R-:W-:-:S06]  /*14a10*/  IABS R18, R9 ;  /* 0x0000000900127213 */ /* 0x020fcc0000000000 */
[----:B------:R-:W1:Y:S01]  /*14a20*/  LDC R17, c[0x0][0x3d4] ;  /* 0x0000f500ff117b82 */ /* 0x000e620000000800 */
[----:B------:R-:W-:Y:S01]  /*14a30*/  IMAD R8, R9, UR15, -R8 ;  /* 0x0000000f09087c24 */ /* 0x000fe2000f8e0a08 */
[----:B------:R-:W5:Y:S04]  /*14a40*/  I2F.RP R12, R18 ;  /* 0x00000012000c7306 */ /* 0x000f680000209400 */
[----:B--2---:R-:W-:Y:S02]  /*14a50*/  IADD3 R8, PT, PT, R8, UR5, RZ ;  /* 0x0000000508087c10 */ /* 0x004fe4000fffe0ff */
[----:B------:R-:W2:Y:S01]  /*14a60*/  LDC.64 R2, c[0x0][0x380] ;  /* 0x0000e000ff027b82 */ /* 0x000ea20000000a00 */
[----:B----4-:R-:W-:Y:S02]  /*14a70*/  ISETP.NE.AND P3, PT, R22, RZ, PT ;  /* 0x000000ff1600720c */ /* 0x010fe40003f65270 */
[----:B------:R-:W-:Y:S01]  /*14a80*/  IABS R24, R22 ;  /* 0x0000001600187213 */ /* 0x000fe20000000000 */
[----:B-----5:R-:W4:Y:S02]  /*14a90*/  MUFU.RCP R12, R12 ;  /* 0x0000000c000c7308 */ /* 0x020f240000001000 */
[----:B----4-:R-:W-:-:S06]  /*14aa0*/  VIADD R6, R12, 0xffffffe ;  /* 0x0ffffffe0c067836 */ /* 0x010fcc0000000000 */
[----:B------:R4:W0:Y:S02]  /*14ab0*/  F2I.FTZ.U32.TRUNC.NTZ R7, R6 ;  /* 0x0000000600077305 */ /* 0x000824000021f000 */
[----:B----4-:R-:W-:Y:S02]  /*14ac0*/  IMAD.MOV.U32 R6, RZ, RZ, RZ ;  /* 0x000000ffff067224 */ /* 0x010fe400078e00ff */
[----:B0-----:R-:W-:-:S04]  /*14ad0*/  IMAD.MOV R13, RZ, RZ, -R7 ;  /* 0x000000ffff0d7224 */ /* 0x001fc800078e0a07 */
[----:B------:R-:W-:-:S04]  /*14ae0*/  IMAD R9, R13, R18, RZ ;  /* 0x000000120d097224 */ /* 0x000fc800078e02ff */
[----:B------:R-:W-:-:S04]  /*14af0*/  IMAD.HI.U32 R20, R7, R9, R6 ;  /* 0x0000000907147227 */ /* 0x000fc800078e0006 */
[----:B-12---:R-:W-:-:S07]  /*14b00*/  IMAD.MOV.U32 R9, RZ, RZ, R4 ;  /* 0x000000ffff097224 */ /* 0x006fce00078e0004 */
.L_x_266:
        /* <DEDUP_REMOVED lines=12> */
[----:B------:R-:W-:-:S05]  /*14bd0*/  IMAD.MOV.U32 R15, RZ, RZ, R6 ;  /* 0x000000ffff0f7224 */ /* 0x000fca00078e0006 */
[----:B------:R-:W-:Y:S02]  /*14be0*/  @!P2 IADD3 R15, PT, PT, -R15, RZ, RZ ;  /* 0x000000ff0f0fa210 */ /* 0x000fe40007ffe1ff */
[----:B------:R-:W-:-:S05]  /*14bf0*/  @!P3 LOP3.LUT R15, RZ, R22, RZ, 0x33, !PT ;  /* 0x00000016ff0fb212 */ /* 0x000fca00078e33ff */
[----:B------:R-:W-:-:S04]  /*14c00*/  IMAD.MOV R6, RZ, RZ, -R15 ;  /* 0x000000ffff067224 */ /* 0x000fc800078e0a0f */
[--C-:B------:R-:W-:Y:S02]  /*14c10*/  IMAD R16, R22, R6, R9.reuse ;  /* 0x0000000616107224 */ /* 0x100fe400078e0209 */
[----:B------:R-:W-:-:S03]  /*14c20*/  IMAD.IADD R9, R14, 0x1, R9 ;  /* 0x000000010e097824 */ /* 0x000fc600078e0209 */
[----:B------:R-:W-:Y:S02]  /*14c30*/  VIMNMX R6, PT, PT, R15, R16, !PT ;  /* 0x000000100f067248 */ /* 0x000fe40007fe0100 */
[----:B------:R-:W-:Y:S02]  /*14c40*/  ISETP.GE.AND P1, PT, R9, UR6, PT ;  /* 0x0000000609007c0c */ /* 0x000fe4000bf26270 */
[----:B------:R-:W-:-:S13]  /*14c50*/  ISETP.GE.AND P0, PT, R6, R17, PT ;  /* 0x000000110600720c */ /* 0x000fda0003f06270 */
[----:B------:R-:W-:Y:S05]  /*14c60*/  @P0 BRA `(.L_x_265) ;  /* 0x0000000000240947 */ /* 0x000fea0003800000 */
[----:B------:R-:W-:Y:S02]  /*14c70*/  IMAD.IADD R7, R5, 0x1, R15 ;  /* 0x0000000105077824 */ /* 0x000fe400078e020f */
[----:B------:R-:W-:-:S04]  /*14c80*/  VIADD R6, R16, UR13 ;  /* 0x0000000d10067c36 */ /* 0x000fc80008000000 */
[----:B------:R-:W-:-:S05]  /*14c90*/  IMAD R6, R7, R0, R6 ;  /* 0x0000000007067224 */ /* 0x000fca00078e0206 */
[----:B------:R-:W-:Y:S01]  /*14ca0*/  LEA R12, R6, UR12, 0x2 ;  /* 0x0000000c060c7c11 */ /* 0x000fe2000f8e10ff */
[----:B------:R-:W-:-:S04]  /*14cb0*/  IMAD.IADD R6, R8, 0x1, R16 ;  /* 0x0000000108067824 */ /* 0x000fc800078e0210 */
[----:B------:R-:W0:Y:S01]  /*14cc0*/  LDS R13, [R12+0x4] ;  /* 0x000004000c0d7984 */ /* 0x000e220000000800 */
[----:B---3--:R-:W-:-:S04]  /*14cd0*/  IMAD R7, R15, UR7, R6 ;  /* 0x000000070f077c24 */ /* 0x008fc8000f8e0206 */
[----:B------:R-:W-:-:S05]  /*14ce0*/  IMAD.WIDE R6, R7, 0x4, R2 ;  /* 0x0000000407067825 */ /* 0x000fca00078e0202 */
[----:B0-----:R0:W-:Y:S02]  /*14cf0*/  STG.E.STRONG.SYS desc[UR10][R6.64], R13 ;  /* 0x0000000d06007986 */ /* 0x0011e4000c11590a */
.L_x_265:
[----:B---3--:R-:W-:Y:S05]  /*14d00*/  BSYNC.RECONVERGENT B1 ;  /* 0x0000000000017941 */ /* 0x008fea0003800200 */
.L_x_264:
[----:B------:R-:W-:Y:S05]  /*14d10*/  @!P1 BRA `(.L_x_266) ;  /* 0xfffffffc007c9947 */ /* 0x000fea000383ffff */
.L_x_263:
[----:B0--3--:R-:W-:Y:S05]  /*14d20*/  BSYNC.RECONVERGENT B0 ;  /* 0x0000000000007941 */ /* 0x009fea0003800200 */
.L_x_262:
[----:B------:R-:W-:Y:S01]  /*14d30*/  BAR.SYNC.DEFER_BLOCKING 0x0 ;  /* 0x0000000000007b1d */ /* 0x000fe20000010000 */
[----:B------:R-:W-:Y:S01]  /*14d40*/  ISETP.NE.AND P0, PT, R4, RZ, PT ;  /* 0x000000ff0400720c */ /* 0x000fe20003f05270 */
[----:B------:R-:W-:Y:S01]  /*14d50*/  IMAD.U32 R3, RZ, RZ, UR9 ;  /* 0x00000009ff037e24 */ /* 0x000fe2000f8e00ff */
[----:B------:R-:W-:-:S03]  /*14d60*/  MOV R2, UR8 ;  /* 0x0000000800027c02 */ /* 0x000fc60008000f00 */
[----:B------:R-:W-:Y:S08]  /*14d70*/  BSSY.RECONVERGENT B0, `(.L_x_267) ;  /* 0x0000006000007945 */ /* 0x000ff00003800200 */
[----:B------:R-:W0:Y:S01]  /*14d80*/  @!P0 LDC R7, c[0x0][0x3a8] ;  /* 0x0000ea00ff078b82 */ /* 0x000e220000000800 */
[----:B------:R-:W-:Y:S05]  /*14d90*/  @P0 BRA `(.L_x_268) ;  /* 0x00000000000c0947 */ /* 0x000fea0003800000 */
[----:B------:R-:W3:Y:S02]  /*14da0*/  LDG.E.STRONG.SYS R0, desc[UR10][R10.64+0x4] ;  /* 0x0000040a0a007981 */ /* 0x000ee4000c1f5900 */
[----:B---3--:R-:W-:-:S05]  /*14db0*/  VIADD R5, R0, 0x1 ;  /* 0x0000000100057836 */ /* 0x008fca0000000000 */
[----:B------:R3:W-:Y:S02]  /*14dc0*/  STG.E.STRONG.SYS desc[UR10][R10.64+0x4], R5 ;  /* 0x000004050a007986 */ /* 0x0007e4000c11590a */
.L_x_268:
[----:B------:R-:W-:Y:S05]  /*14dd0*/  BSYNC.RECONVERGENT B0 ;  /* 0x0000000000007941 */ /* 0x000fea0003800200 */
.L_x_267:
[----:B------:R-:W-:Y:S06]  /*14de0*/  BAR.SYNC.DEFER_BLOCKING 0x0 ;  /* 0x0000000000007b1d */ /* 0x000fec0000010000 */
[----:B0-----:R-:W-:Y:S01]  /*14df0*/  @!P0 STG.E.STRONG.SYS desc[UR10][R2.64], R7 ;  /* 0x0000000702008986 */ /* 0x001fe2000c11590a */
[----:B------:R-:W-:Y:S06]  /*14e00*/  MEMBAR.SC.GPU ;  /* 0x0000000000007992 */ /* 0x000fec0000002000 */
[----:B------:R-:W-:-:S00]  /*14e10*/  ERRBAR ;  /* 0x00000000000079ab */ /* 0x000fc00000000000 */
[----:B------:R-:W-:Y:S06]  /*14e20*/  CGAERRBAR ;  /* 0x00000000000075ab */ /* 0x000fec0000000000 */
[----:B------:R-:W-:Y:S02]  /*14e30*/  CCTL.IVALL ;  /* 0x00000000ff00798f */ /* 0x000fe40002000000 */
[----:B------:R-:W-:Y:S08]  /*14e40*/  BAR.SYNC.DEFER_BLOCKING 0x0 ;  /* 0x0000000000007b1d */ /* 0x000ff00000010000 */
[----:B------:R-:W-:Y:S06]  /*14e50*/  BAR.SYNC.DEFER_BLOCKING 0x0 ;  /* 0x0000000000007b1d */ /* 0x000fec0000010000 */
[----:B------:R-:W-:Y:S05]  /*14e60*/  EXIT ;  /* 0x000000000000794d */ /* 0x000fea0003800000 */
.L_x_157:
        /* <DEDUP_REMOVED lines=10> */
.L_x_270:
[----:B------:R-:W2:Y:S01]  /*14f10*/  LDG.E.STRONG.SYS R6, desc[UR10][R26.64] ;  /* 0x0000000a1a067981 */ /* 0x000ea2000c1f5900 */
[----:B------:R-:W-:Y:S05]  /*14f20*/  YIELD ;  /* 0x0000000000007946 */ /* 0x000fea0003800000 */
[----:B--2---:R-:W-:-:S13]  /*14f30*/  ISETP.GE.AND P0, PT, R6, R7, PT ;  /* 0x000000070600720c */ /* 0x004fda0003f06270 */
[----:B------:R-:W-:Y:S05]  /*14f40*/  @!P0 BRA `(.L_x_270) ;  /* 0xfffffffc00f08947 */ /* 0x000fea000383ffff */
.L_x_269:
[----:B------:R-:W-:Y:S05]  /*14f50*/  WARPSYNC.ALL ;  /* 0x0000000000007948 */ /* 0x000fea0003800000 */
[----:B------:R-:W-:Y:S06]  /*14f60*/  BAR.SYNC.DEFER_BLOCKING 0x0 ;  /* 0x0000000000007b1d */ /* 0x000fec0000010000 */
[----:B------:R-:W-:Y:S05]  /*14f70*/  @P1 BRA `(.L_x_271) ;  /* 0x00000000001c1947 */ /* 0x000fea0003800000 */
[----:B------:R-:W0:Y:S08]  /*14f80*/  LDC R9, c[0x0][0x3c0] ;  /* 0x0000f000ff097b82 */ /* 0x000e300000000800 */
[----:B------:R-:W0:Y:S02]  /*14f90*/  LDC.64 R6, c[0x0][0x3e8] ;  /* 0x0000fa00ff067b82 */ /* 0x000e240000000a00 */
[----:B0-----:R-:W-:-:S07]  /*14fa0*/  IMAD.WIDE R6, R9, 0x4, R6 ;  /* 0x0000000409067825 */ /* 0x001fce00078e0206 */
.L_x_272:
[----:B------:R-:W2:Y:S01]  /*14fb0*/  LDG.E.STRONG.SYS R8, desc[UR10][R6.64] ;  /* 0x0000000a06087981 */ /* 0x000ea2000c1f5900 */
[----:B------:R-:W-:Y:S05]  /*14fc0*/  YIELD ;  /* 0x0000000000007946 */ /* 0x000fea0003800000 */
[----:B--2---:R-:W-:-:S13]  /*14fd0*/  ISETP.GE.AND P0, PT, R8, UR5, PT ;  /* 0x0000000508007c0c */ /* 0x004fda000bf06270 */
[----:B------:R-:W-:Y:S05]  /*14fe0*/  @!P0 BRA `(.L_x_272) ;  /* 0xfffffffc00f08947 */ /* 0x000fea000383ffff */
.L_x_271:
[----:B------:R-:W-:Y:S05]  /*14ff0*/  WARPSYNC.ALL ;  /* 0x0000000000007948 */ /* 0x000fea0003800000 */
[----:B------:R-:W0:Y:S01]  /*15000*/  LDCU UR4, c[0x0][0x3bc] ;  /* 0x00007780ff0477ac */ /* 0x000e220008000800 */
[----:B------:R-:W0:Y:S02]  /*15010*/  LDCU.64 UR8, c[0x0][0x3e8] ;  /* 0x00007d00ff0877ac */ /* 0x000e240008000a00 */
[----:B0-----:R-:W-:-:S06]  /*15020*/  UIMAD.WIDE UR8, UR4, 0x4, UR8 ;  /* 0x00000004040878a5 */ /* 0x001fcc000f8e0208 */
[----:B------:R-:W-:Y:S02]  /*15030*/  IMAD.U32 R6, RZ, RZ, UR8 ;  /* 0x00000008ff067e24 */ /* 0x000fe4000f8e00ff */
[----:B------:R-:W-:Y:S01]  /*15040*/  IMAD.U32 R7, RZ, RZ, UR9 ;  /* 0x00000009ff077e24 */ /* 0x000fe2000f8e00ff */
[----:B------:R-:W-:Y:S06]  /*15050*/  BAR.SYNC.DEFER_BLOCKING 0x0 ;  /* 0x0000000000007b1d */ /* 0x000fec0000010000 */
[----:B------:R0:W-:Y:S01]  /*15060*/  @!P1 STG.E.STRONG.SYS desc[UR10][R6.64], RZ ;  /* 0x000000ff06009986 */ /* 0x0001e2000c11590a */
[----:B------:R-:W-:Y:S06]  /*15070*/  MEMBAR.SC.GPU ;  /* 0x0000000000007992 */ /* 0x000fec0000002000 */
[----:B------:R-:W-:-:S00]  /*15080*/  ERRBAR ;  /* 0x00000000000079ab */ /* 0x000fc00000000000 */
[----:B------:R-:W-:Y:S06]  /*15090*/  CGAERRBAR ;  /* 0x00000000000075ab */ /* 0x000fec0000000000 */
[----:B------:R-:W-:Y:S01]  /*150a0*/  CCTL.IVALL ;  /* 0x00000000ff00798f */ /* 0x000fe20002000000 */
[----:B0-----:R-:W-:Y:S01]  /*150b0*/  SHF.R.U32.HI R7, RZ, 0x5, R4 ;  /* 0x00000005ff077819 */ /* 0x001fe20000011604 */
[----:B------:R-:W-:Y:S01]  /*150c0*/  BAR.SYNC.DEFER_BLOCKING 0x0 ;  /* 0x0000000000007b1d */ /* 0x000fe20000010000 */
[----:B------:R-:W-:Y:S02]  /*150d0*/  LOP3.LUT R9, R4, 0x1f, RZ, 0xc0, !PT ;  /* 0x0000001f04097812 */ /* 0x000fe400078ec0ff */
[----:B------:R-:W-:-:S03]  /*150e0*/  ISETP.GE.AND P0, PT, R7, R19, PT ;  /* 0x000000130700720c */ /* 0x000fc60003f06270 */
[----:B------:R-:W-:Y:S10]  /*150f0*/  BSSY.RECONVERGENT B1, `(.L_x_273) ;  /* 0x00000b1000017945 */ /* 0x000ff40003800200 */
[----:B------:R-:W-:Y:S05]  /*15100*/  @P0 BRA `(.L_x_274) ;  /* 0x0000000800bc0947 */ /* 0x000fea0003800000 */
[----:B------:R-:W0:Y:S01]  /*15110*/  LDC R14, c[0x0][0x3dc] ;  /* 0x0000f700ff0e7b82 */ /* 0x000e220000000800 */
[----:B------:R-:W0:Y:S01]  /*15120*/  LDCU UR4, c[0x0][0x3a4] ;  /* 0x00007480ff0477ac */ /* 0x000e220008000800 */
[----:B------:R-:W-:Y:S01]  /*15130*/  LOP3.LUT R11, RZ, R9, RZ, 0x33, !PT ;  /* 0x00000009ff0b7212 */ /* 0x000fe200078e33ff */
[----:B------:R-:W-:Y:S01]  /*15140*/  IMAD.MOV.U32 R12, RZ, RZ, R7 ;  /* 0x000000ffff0c7224 */ /* 0x000fe200078e0007 */
[----:B------:R-:W-:Y:S02]  /*15150*/  IADD3 R13, PT, PT, R5, R7, RZ ;  /* 0x00000007050d7210 */ /* 0x000fe40007ffe0ff */
[----:B------:R-:W-:Y:S01]  /*15160*/  LOP3.LUT R8, R9, 0x20, RZ, 0xfc, !PT ;  /* 0x0000002009087812 */ /* 0x000fe200078efcff */
[----:B------:R-:W-:Y:S01]  /*15170*/  IMAD.IADD R6, R11, 0x1, R18 ;  /* 0x000000010b067824 */ /* 0x000fe200078e0212 */
[----:B------:R-:W-:Y:S01]  /*15180*/  LOP3.LUT R10, R9, 0x40, RZ, 0xfc, !PT ;  /* 0x00000040090a7812 */ /* 0x000fe200078efcff */
[----:B------:R-:W-:Y:S01]  /*15190*/  IMAD R13, R13, R0, R5 ;  /* 0x000000000d0d7224 */ /* 0x000fe200078e0205 */
[----:B------:R-:W-:-:S02]  /*151a0*/  LOP3.LUT R11, R9, 0x60, RZ, 0xfc, !PT ;  /* 0x00000060090b7812 */ /* 0x000fc400078efcff */
[----:B------:R-:W-:Y:S01]  /*151b0*/  LOP3.LUT R29, R6, 0x60, RZ, 0xc0, !PT ;  /* 0x00000060061d7812 */ /* 0x000fe200078ec0ff */
[----:B0-----:R-:W-:-:S07]  /*151c0*/  IMAD R14, R7, UR4, R14 ;  /* 0x00000004070e7c24 */ /* 0x001fce000f8e020e */
.L_x_284:
[----:B0-----:R-:W0:Y:S01]  /*151d0*/  LDCU UR4, c[0x0][0x38c] ;  /* 0x00007180ff0477ac */ /* 0x001e220008000800 */
[----:B-1----:R-:W1:Y:S01]  /*151e0*/  LDC R15, c[0x0][0x3b8] ;  /* 0x0000ee00ff0f7b82 */ /* 0x002e620000000800 */
[----:B------:R-:W-:Y:S01]  /*151f0*/  BSSY.RECONVERGENT B0, `(.L_x_275) ;  /* 0x000009c000007945 */ /* 0x000fe20003800200 */
[----:B--2---:R-:W2:Y:S01]  /*15200*/  LDCU UR5, c[0x0][0x390] ;  /* 0x00007200ff0577ac */ /* 0x004ea20008000800 */
[----:B0-----:R-:W-:Y:S02]  /*15210*/  IMAD.U32 R18, RZ, RZ, UR4 ;  /* 0x00000004ff127e24 */ /* 0x001fe4000f8e00ff */
[----:B--2---:R-:W-:-:S03]  /*15220*/  IMAD.U32 R19, RZ, RZ, UR5 ;  /* 0x00000005ff137e24 */ /* 0x004fc6000f8e00ff */
[----:B------:R-:W-:Y:S01]  /*15230*/  ISETP.GE.AND P0, PT, R9, R18, PT ;  /* 0x000000120900720c */ /* 0x000fe20003f06270 */
[----:B-1----:R-:W-:-:S05]  /*15240*/  IMAD.IADD R12, R12, 0x1, R15 ;  /* 0x000000010c0c7824 */ /* 0x002fca00078e020f */
[----:B------:R-:W-:-:S07]  /*15250*/  ISETP.GE.AND P1, PT, R12, R19, PT ;  /* 0x000000130c00720c */ /* 0x000fce0003f26270 */
[----:B---34-:R-:W-:Y:S06]  /*15260*/  @P0 BRA `(.L_x_276) ;  /* 0x0000000800500947 */ /* 0x018fec0003800000 */
[----:B------:R-:W-:Y:S01]  /*15270*/  ISETP.NE.AND P0, PT, R29, 0x60, PT ;  /* 0x000000601d00780c */ /* 0x000fe20003f05270 */
[----:B------:R-:W-:Y:S01]  /*15280*/  BSSY.RECONVERGENT B2, `(.L_x_277) ;  /* 0x0000018000027945 */ /* 0x000fe20003800200 */
[----:B------:R-:W-:-:S11]  /*15290*/  IMAD.MOV.U32 R23, RZ, RZ, R9 ;  /* 0x000000ffff177224 */ /* 0x000fd600078e0009 */
[----:B------:R-:W-:Y:S05]  /*152a0*/  @!P0 BRA `(.L_x_278) ;  /* 0x0000000000548947 */ /* 0x000fea0003800000 */
[----:B------:R-:W0:Y:S01]  /*152b0*/  LDC.64 R16, c[0x0][0x380] ;  /* 0x0000e000ff107b82 */ /* 0x000e220000000a00 */
[----:B------:R-:W-:-:S05]  /*152c0*/  IADD3 R21, PT, PT, R9, R14, RZ ;  /* 0x0000000e09157210 */ /* 0x000fca0007ffe0ff */
[----:B0-----:R-:W-:-:S05]  /*152d0*/  IMAD.WIDE R16, R21, 0x4, R16 ;  /* 0x0000000415107825 */ /* 0x001fca00078e0210 */
[----:B------:R-:W2:Y:S01]  /*152e0*/  LDG.E.STRONG.SYS R20, desc[UR10][R16.64] ;  /* 0x0000000a10147981 */ /* 0x000ea2000c1f5900 */
[----:B------:R-:W0:Y:S01]  /*152f0*/  S2UR UR5, SR_CgaCtaId ;  /* 0x00000000000579c3 */ /* 0x000e220000008800 */
[----:B------:R-:W-:Y:S01]  /*15300*/  UMOV UR4, 0x400 ;  /* 0x0000040000047882 */ /* 0x000fe20000000000 */
[----:B------:R-:W-:Y:S01]  /*15310*/  IMAD.IADD R21, R9, 0x1, R13 ;  /* 0x0000000109157824 */ /* 0x000fe200078e020d */
[----:B------:R-:W-:Y:S01]  /*15320*/  ISETP.NE.AND P0, PT, R29, RZ, PT ;  /* 0x000000ff1d00720c */ /* 0x000fe20003f05270 */
[----:B------:R-:W-:Y:S01]  /*15330*/  IMAD.MOV.U32 R23, RZ, RZ, R8 ;  /* 0x000000ffff177224 */ /* 0x000fe200078e0008 */
[----:B0-----:R-:W-:-:S06]  /*15340*/  ULEA UR4, UR5, UR4, 0x18 ;  /* 0x0000000405047291 */ /* 0x001fcc000f8ec0ff */
[----:B------:R-:W-:-:S05]  /*15350*/  LEA R21, R21, UR4, 0x2 ;  /* 0x0000000415157c11 */ /* 0x000fca000f8e10ff */
        /* <DEDUP_REMOVED lines=10> */
.L_x_278:
[----:B------:R-:W-:Y:S05]  /*15400*/  BSYNC.RECONVERGENT B2 ;  /* 0x0000000000027941 */ /* 0x000fea0003800200 */
.L_x_277:
        /* <DEDUP_REMOVED lines=8> */
[----:B------:R-:W-:Y:S02]  /*15490*/  MOV R22, 0x400 ;  /* 0x0000040000167802 */ /* 0x000fe40000000f00 */
[----:B------:R-:W-:Y:S02]  /*154a0*/  PLOP3.LUT P0, PT, PT, PT, PT, 0x8, 0x80 ;  /* 0x000000000080781c */ /* 0x000fe40003f0e170 */
[----:B------:R-:W-:Y:S02]  /*154b0*/  IADD3 R28, PT, PT, R18, -0x180, RZ ;  /* 0xfffffe80121c7810 */ /* 0x000fe40007ffe0ff */
[----:B--2---:R-:W-:-:S09]  /*154c0*/  LEA R22, R17, R22, 0x18 ;  /* 0x0000001611167211 */ /* 0x004fd200078ec0ff */
.L_x_281:
        /* <DEDUP_REMOVED lines=15> */
[----:B------:R-:W-:Y:S01]  /*155c0*/  IMAD.IADD R33, R33, 0x1, R13 ;  /* 0x0000000121217824 */ /* 0x000fe200078e020d */
[----:B--2---:R-:W-:Y:S04]  /*155d0*/  STS [R31+0x180], R36 ;  /* 0x000180241f007388 */ /* 0x004fe80000000800 */
[----:B------:R-:W2:Y:S01]  /*155e0*/  LDG.E.STRONG.SYS R35, desc[UR10][R24.64] ;  /* 0x0000000a18237981 */ /* 0x000ea2000c1f5900 */
[----:B0-----:R-:W-:-:S05]  /*155f0*/  IMAD R30, R33, 0x4, R22 ;  /* 0x00000004211e7824 */ /* 0x001fca00078e0216 */
[----:B--2---:R0:W-:Y:S04]  /*15600*/  STS [R30], R35 ;  /* 0x000000231e007388 */ /* 0x0041e80000000800 */
[----:B------:R-:W2:Y:S04]  /*15610*/  LDG.E.STRONG.SYS R33, desc[UR10][R24.64+0x80] ;  /* 0x0000800a18217981 */ /* 0x000ea8000c1f5900 */
[----:B--2---:R2:W-:Y:S04]  /*15620*/  STS [R30+0x80], R33 ;  /* 0x000080211e007388 */ /* 0x0045e80000000800 */
[----:B------:R-:W3:Y:S01]  /*15630*/  LDG.E.STRONG.SYS R37, desc[UR10][R24.64+0x100] ;  /* 0x0001000a18257981 */ /* 0x000ee2000c1f5900 */
[----:B-1----:R-:W-:-:S04]  /*15640*/  VIADD R32, R23, 0x100 ;  /* 0x0000010017207836 */ /* 0x002fc80000000000 */
[C---:B------:R-:W-:Y:S01]  /*15650*/  IMAD.IADD R21, R32.reuse, 0x1, R14 ;  /* 0x0000000120157824 */ /* 0x040fe200078e020e */
[----:B---3--:R1:W-:Y:S04]  /*15660*/  STS [R30+0x100], R37 ;  /* 0x000100251e007388 */ /* 0x0083e80000000800 */
[----:B------:R-:W3:Y:S01]  /*15670*/  LDG.E.STRONG.SYS R39, desc[UR10][R24.64+0x180] ;  /* 0x0001800a18277981 */ /* 0x000ee2000c1f5900 */
[----:B------:R-:W-:Y:S01]  /*15680*/  IMAD.WIDE R20, R21, 0x4, R16 ;  /* 0x0000000415147825 */ /* 0x000fe200078e0210 */
[----:B0-----:R-:W-:Y:S02]  /*15690*/  IADD3 R35, PT, PT, R32, R13, RZ ;  /* 0x0000000d20237210 */ /* 0x001fe40007ffe0ff */
[----:B---3--:R-:W-:Y:S04]  /*156a0*/  STS [R30+0x180], R39 ;  /* 0x000180271e007388 */ /* 0x008fe80000000800 */
[----:B------:R-:W3:Y:S01]  /*156b0*/  LDG.E.STRONG.SYS R31, desc[UR10][R20.64] ;  /* 0x0000000a141f7981 */ /* 0x000ee2000c1f5900 */
[----:B------:R-:W-:-:S05]  /*156c0*/  IMAD R32, R35, 0x4, R22 ;  /* 0x0000000423207824 */ /* 0x000fca00078e0216 */
        /* <DEDUP_REMOVED lines=9> */
[----:B0-----:R-:W-:Y:S01]  /*15760*/  IMAD.IADD R31, R24, 0x1, R13 ;  /* 0x00000001181f7824 */ /* 0x001fe200078e020d */
[----:B---3--:R2:W-:Y:S04]  /*15770*/  STS [R32+0x180], R35 ;  /* 0x0001802320007388 */ /* 0x0085e80000000800 */
[----:B------:R-:W3:Y:S01]  /*15780*/  LDG.E.STRONG.SYS R30, desc[UR10][R16.64] ;  /* 0x0000000a101e7981 */ /* 0x000ee2000c1f5900 */
[----:B------:R-:W-:-:S05]  /*15790*/  LEA R31, R31, R22, 0x2 ;  /* 0x000000161f1f7211 */ /* 0x000fca00078e10ff */
        /* <DEDUP_REMOVED lines=10> */
.L_x_280:
[----:B------:R-:W-:Y:S05]  /*15840*/  BSYNC.RECONVERGENT B2 ;  /* 0x0000000000027941 */ /* 0x000fea0003800200 */
.L_x_279:
[----:B------:R-:W-:Y:S01]  /*15850*/  IMAD.IADD R16, R18, 0x1, -R23 ;  /* 0x0000000112107824 */ /* 0x000fe200078e0a17 */
[----:B------:R-:W-:Y:S04]  /*15860*/  BSSY.RECONVERGENT B2, `(.L_x_282) ;  /* 0x0000022000027945 */ /* 0x000fe80003800200 */
[----:B------:R-:W-:-:S13]  /*15870*/  ISETP.GT.AND P2, PT, R16, 0x80, PT ;  /* 0x000000801000780c */ /* 0x000fda0003f44270 */
[----:B------:R-:W-:Y:S05]  /*15880*/  @!P2 BRA `(.L_x_283) ;  /* 0x00000000007ca947 */ /* 0x000fea0003800000 */
[----:B------:R-:W2:Y:S01]  /*15890*/  LDC.64 R16, c[0x0][0x380] ;  /* 0x0000e000ff107b82 */ /* 0x000ea20000000a00 */
[----:B01----:R-:W-:-:S04]  /*158a0*/  IMAD.IADD R21, R23, 0x1, R14 ;  /* 0x0000000117157824 */ /* 0x003fc800078e020e */
[----:B--2---:R-:W-:-:S05]  /*158b0*/  IMAD.WIDE R20, R21, 0x4, R16 ;  /* 0x0000000415147825 */ /* 0x004fca00078e0210 */
        /* <DEDUP_REMOVED lines=10> */
[----:B------:R-:W-:-:S05]  /*15960*/  IADD3 R31, PT, PT, R23, 0x80, RZ ;  /* 0x00000080171f7810 */ /* 0x000fca0007ffe0ff */
[----:B------:R-:W-:Y:S01]  /*15970*/  IMAD.IADD R33, R31, 0x1, R14 ;  /* 0x000000011f217824 */ /* 0x000fe200078e020e */
[----:B--2---:R3:W-:Y:S04]  /*15980*/  STS [R25+0x100], R28 ;  /* 0x0001001c19007388 */ /* 0x0047e80000000800 */
[----:B------:R-:W2:Y:S01]  /*15990*/  LDG.E.STRONG.SYS R30, desc[UR10][R20.64+0x180] ;  /* 0x0001800a141e7981 */ /* 0x000ea2000c1f5900 */
[----:B------:R-:W-:-:S04]  /*159a0*/  IMAD.WIDE R16, R33, 0x4, R16 ;  /* 0x0000000421107825 */ /* 0x000fc800078e0210 */
[----:B------:R-:W-:Y:S01]  /*159b0*/  IMAD.IADD R31, R31, 0x1, R13 ;  /* 0x000000011f1f7824 */ /* 0x000fe200078e020d */
[----:B--2---:R3:W-:Y:S04]  /*159c0*/  STS [R25+0x180], R30 ;  /* 0x0001801e19007388 */ /* 0x0047e80000000800 */
[----:B------:R-:W2:Y:S01]  /*159d0*/  LDG.E.STRONG.SYS R32, desc[UR10][R16.64] ;  /* 0x0000000a10207981 */ /* 0x000ea2000c1f5900 */
[----:B------:R-:W-:-:S05]  /*159e0*/  LEA R31, R31, UR4, 0x2 ;  /* 0x000000041f1f7c11 */ /* 0x000fca000f8e10ff */
[----:B--2---:R3:W-:Y:S04]  /*159f0*/  STS [R31], R32 ;  /* 0x000000201f007388 */ /* 0x0047e80000000800 */
[----:B0-----:R-:W2:Y:S04]  /*15a00*/  LDG.E.STRONG.SYS R22, desc[UR10][R16.64+0x80] ;  /* 0x0000800a10167981 */ /* 0x001ea8000c1f5900 */
[----:B--2---:R3:W-:Y:S04]  /*15a10*/  STS [R31+0x80], R22 ;  /* 0x000080161f007388 */ /* 0x0047e80000000800 */
[----:B------:R-:W2:Y:S04]  /*15a20*/  LDG.E.STRONG.SYS R20, desc[UR10][R16.64+0x100] ;  /* 0x0001000a10147981 */ /* 0x000ea8000c1f5900 */
[----:B--2---:R3:W-:Y:S04]  /*15a30*/  STS [R31+0x100], R20 ;  /* 0x000100141f007388 */ /* 0x0047e80000000800 */
[----:B-1----:R-:W2:Y:S01]  /*15a40*/  LDG.E.STRONG.SYS R24, desc[UR10][R16.64+0x180] ;  /* 0x0001800a10187981 */ /* 0x002ea2000c1f5900 */
[----:B------:R-:W-:Y:S01]  /*15a50*/  PLOP3.LUT P0, PT, PT, PT, PT, 0x8, 0x80 ;  /* 0x000000000080781c */ /* 0x000fe20003f0e170 */
[----:B------:R-:W-:-:S02]  /*15a60*/  VIADD R23, R23, 0x100 ;  /* 0x0000010017177836 */ /* 0x000fc40000000000 */
[----:B--2---:R3:W-:Y:S10]  /*15a70*/  STS [R31+0x180], R24 ;  /* 0x000180181f007388 */ /* 0x0047f40000000800 */
.L_x_283:
[----:B------:R-:W-:Y:S05]  /*15a80*/  BSYNC.RECONVERGENT B2 ;  /* 0x0000000000027941 */ /* 0x000fea0003800200 */
.L_x_282:
[----:B------:R-:W-:-:S13]  /*15a90*/  ISETP.LT.OR P0, PT, R23, R18, P0 ;  /* 0x000000121700720c */ /* 0x000fda0000701670 */
[----:B------:R-:W-:Y:S05]  /*15aa0*/  @!P0 BRA `(.L_x_276) ;  /* 0x0000000000408947 */ /* 0x000fea0003800000 */
[----:B------:R-:W4:Y:S01]  /*15ab0*/  LDC.64 R16, c[0x0][0x380] ;  /* 0x0000e000ff107b82 */ /* 0x000f220000000a00 */
[----:B01----:R-:W-:-:S04]  /*15ac0*/  IMAD.IADD R21, R23, 0x1, R14 ;  /* 0x0000000117157824 */ /* 0x003fc800078e020e */
[----:B----4-:R-:W-:-:S05]  /*15ad0*/  IMAD.WIDE R16, R21, 0x4, R16 ;  /* 0x0000000415107825 */ /* 0x010fca00078e0210 */
[----:B--23--:R-:W2:Y:S01]  /*15ae0*/  LDG.E.STRONG.SYS R20, desc[UR10][R16.64] ;  /* 0x0000000a10147981 */ /* 0x00cea2000c1f5900 */
[----:B------:R-:W0:Y:S01]  /*15af0*/  S2UR UR5, SR_CgaCtaId ;  /* 0x00000000000579c3 */ /* 0x000e220000008800 */
[----:B------:R-:W-:Y:S01]  /*15b00*/  UMOV UR4, 0x400 ;  /* 0x0000040000047882 */ /* 0x000fe20000000000 */
[----:B------:R-:W-:Y:S01]  /*15b10*/  IADD3 R21, PT, PT, R23, R13, RZ ;  /* 0x0000000d17157210 */ /* 0x000fe20007ffe0ff */
        /* <DEDUP_REMOVED lines=9> */
.L_x_276:
[----:B------:R-:W-:Y:S05]  /*15bb0*/  BSYNC.RECONVERGENT B0 ;  /* 0x0000000000007941 */ /* 0x000fea0003800200 */
.L_x_275:
[----:B------:R-:W5:Y:S01]  /*15bc0*/  LDCU UR4, c[0x0][0x3a4] ;  /* 0x00007480ff0477ac */ /* 0x000f620008000800 */
[----:B------:R-:W-:Y:S02]  /*15bd0*/  IMAD R13, R0, R15, R13 ;  /* 0x0000000f000d7224 */ /* 0x000fe400078e020d */
[----:B-----5:R-:W-:Y:S01]  /*15be0*/  IMAD R14, R15, UR4, R14 ;  /* 0x000000040f0e7c24 */ /* 0x020fe2000f8e020e */
[----:B------:R-:W-:Y:S06]  /*15bf0*/  @!P1 BRA `(.L_x_284) ;  /* 0xfffffff400749947 */ /* 0x000fec000383ffff */
.L_x_274:
[----:B------:R-:W-:Y:S05]  /*15c00*/  BSYNC.RECONVERGENT B1 ;  /* 0x0000000000017941 */ /* 0x000fea0003800200 */
.L_x_273:
[----:B------:R-:W5:Y:S02]  /*15c10*/  LDCU UR6, c[0x0][0x3d4] ;  /* 0x00007a80ff0677ac */ /* 0x000f640008000800 */
[----:B-----5:R-:W-:Y:S01]  /*15c20*/  UISETP.GE.AND UP0, UPT, UR6, 0x1, UPT ;  /* 0x000000010600788c */ /* 0x020fe2000bf06270 */
[----:B------:R-:W-:Y:S08]  /*15c30*/  BAR.SYNC.DEFER_BLOCKING 0x0 ;  /* 0x0000000000007b1d */ /* 0x000ff00000010000 */
[----:B------:R-:W-:Y:S05]  /*15c40*/  BRA.U !UP0, `(.L_x_285) ;  /* 0x0000002908b47547 */ /* 0x000fea000b800000 */
[----:B--23--:R-:W2:Y:S01]  /*15c50*/  LDC R25, c[0x0][0x398] ;  /* 0x0000e600ff197b82 */ /* 0x00cea20000000800 */
[----:B------:R-:W3:Y:S01]  /*15c60*/  LDCU UR4, c[0x0][0x3b0] ;  /* 0x00007600ff0477ac */ /* 0x000ee20008000800 */
[C---:B------:R-:W-:Y:S01]  /*15c70*/  LOP3.LUT R6, R5.reuse, 0xf, RZ, 0xc0, !PT ;  /* 0x0000000f05067812 */ /* 0x040fe200078ec0ff */
[C---:B------:R-:W-:Y:S01]  /*15c80*/  IMAD.IADD R15, R5.reuse, 0x1, R4 ;  /* 0x00000001050f7824 */ /* 0x040fe200078e0204 */
[C---:B------:R-:W-:Y:S01]  /*15c90*/  LOP3.LUT R14, R5.reuse, 0x3, RZ, 0xc0, !PT ;  /* 0x00000003050e7812 */ /* 0x040fe200078ec0ff */
[-C--:B------:R-:W-:Y:S01]  /*15ca0*/  IMAD R11, R18, R19.reuse, RZ ;  /* 0x00000013120b7224 */ /* 0x080fe200078e02ff */
[C---:B------:R-:W-:Y:S01]  /*15cb0*/  LOP3.LUT R12, R5.reuse, 0x7, RZ, 0xc0, !PT ;  /* 0x00000007050c7812 */ /* 0x040fe200078ec0ff */
[----:B------:R-:W-:Y:S01]  /*15cc0*/  VIADD R8, R6, 0xffffffff ;  /* 0xffffffff06087836 */ /* 0x000fe20000000000 */
[C---:B------:R-:W-:Y:S01]  /*15cd0*/  LOP3.LUT R16, R5.reuse, 0xfffffff0, RZ, 0xc0, !PT ;  /* 0xfffffff005107812 */ /* 0x040fe200078ec0ff */
[CC--:B------:R-:W-:Y:S01]  /*15ce0*/  IMAD R13, R5.reuse, R19.reuse, RZ ;  /* 0x00000013050d7224 */ /* 0x0c0fe200078e02ff */
[----:B------:R-:W-:Y:S01]  /*15cf0*/  LOP3.LUT R17, R5, 0xfffffff8, RZ, 0xc0, !PT ;  /* 0xfffffff805117812 */ /* 0x000fe200078ec0ff */
[-C--:B------:R-:W-:Y:S01]  /*15d00*/  IMAD R10, R7, R0.reuse, RZ ;  /* 0x00000000070a7224 */ /* 0x080fe200078e02ff */
[----:B------:R-:W-:Y:S01]  /*15d10*/  ISETP.GE.U32.AND P1, PT, R8, 0x7, PT ;  /* 0x000000070800780c */ /* 0x000fe20003f26070 */
[----:B------:R-:W-:Y:S01]  /*15d20*/  IMAD R8, R5, R0, RZ ;  /* 0x0000000005087224 */ /* 0x000fe200078e02ff */
[----:B01--4-:R-:W-:Y:S01]  /*15d30*/  IADD3 R21, PT, PT, R12, -0x1, RZ ;  /* 0xffffffff0c157810 */ /* 0x013fe20007ffe0ff */
[----:B------:R-:W-:Y:S01]  /*15d40*/  IMAD R19, R0, R19, R15 ;  /* 0x0000001300137224 */ /* 0x000fe200078e020f */
[----:B------:R-:W0:Y:S01]  /*15d50*/  LDCU UR13, c[0x0][0x360] ;  /* 0x00006c00ff0d77ac */ /* 0x000e220008000800 */
[----:B------:R-:W-:-:S02]  /*15d60*/  IMAD.IADD R18, R8, 0x1, R18 ;  /* 0x0000000108127824 */ /* 0x000fc400078e0212 */
[----:B---3--:R-:W-:Y:S01]  /*15d70*/  VIADD R20, R5, UR4 ;  /* 0x0000000405147c36 */ /* 0x008fe20008000000 */
[----:B------:R-:W-:Y:S01]  /*15d80*/  UMOV UR4, URZ ;  /* 0x000000ff00047c82 */ /* 0x000fe20008000000 */
[----:B------:R-:W-:Y:S02]  /*15d90*/  VIADD R22, R14, 0xffffffff ;  /* 0xffffffff0e167836 */ /* 0x000fe40000000000 */
[----:B--2---:R-:W-:Y:S01]  /*15da0*/  IMAD R23, R0, R25, R25 ;  /* 0x0000001900177224 */ /* 0x004fe200078e0219 */
[----:B------:R-:W-:Y:S01]  /*15db0*/  LOP3.LUT R24, R25, 0x1, RZ, 0xc0, !PT ;  /* 0x0000000119187812 */ /* 0x000fe200078ec0ff */
[----:B0-----:R-:W-:-:S07]  /*15dc0*/  IMAD R25, R5, R20, RZ ;  /* 0x0000001405197224 */ /* 0x001fce00078e02ff */
.L_x_321:
[----:B------:R-:W-:Y:S01]  /*15dd0*/  ISETP.GE.U32.AND P2, PT, R4, R13, PT ;  /* 0x0000000d0400720c */ /* 0x000fe20003f46070 */
[----:B------:R-:W-:-:S12]  /*15de0*/  BSSY.RECONVERGENT B0, `(.L_x_286) ;  /* 0x000002a000007945 */ /* 0x000fd80003800200 */
[----:B01234-:R-:W-:Y:S05]  /*15df0*/  @P2 BRA `(.L_x_287) ;  /* 0x0000000000a02947 */ /* 0x01ffea0003800000 */
[----:B------:R-:W0:Y:S01]  /*15e00*/  I2F.U32.RP R30, R5 ;  /* 0x00000005001e7306 */ /* 0x000e220000209000 */
[----:B------:R-:W-:Y:S01]  /*15e10*/  IMAD.MOV R31, RZ, RZ, -R5 ;  /* 0x000000ffff1f7224 */ /* 0x000fe200078e0a05 */
[----:B------:R-:W-:Y:S01]  /*15e20*/  ISETP.NE.U32.AND P4, PT, R5, RZ, PT ;  /* 0x000000ff0500720c */ /* 0x000fe20003f85070 */
[----:B------:R-:W1:Y:S01]  /*15e30*/  LDCU UR6, c[0x0][0x3a4] ;  /* 0x00007480ff0677ac */ /* 0x000e620008000800 */
[----:B------:R-:W1:Y:S01]  /*15e40*/  LDCU UR12, c[0x0][0x3dc] ;  /* 0x00007b80ff0c77ac */ /* 0x000e620008000800 */
[----:B------:R-:W2:Y:S03]  /*15e50*/  LDCU.64 UR14, c[0x0][0x380] ;  /* 0x00007000ff0e77ac */ /* 0x000ea60008000a00 */
[----:B0-----:R-:W0:Y:S01]  /*15e60*/  MUFU.RCP R30, R30 ;  /* 0x0000001e001e7308 */ /* 0x001e220000001000 */
[----:B------:R-:W-:-:S04]  /*15e70*/  UIADD3 UR5, UPT, UPT, -UR4, URZ, URZ ;  /* 0x000000ff04057290 */ /* 0x000fc8000fffe1ff */
[----:B-1----:R-:W-:Y:S01]  /*15e80*/  UIMAD UR5, UR6, UR5, UR12 ;  /* 0x00000005060572a4 */ /* 0x002fe2000f8e020c */
[----:B0-----:R-:W-:-:S04]  /*15e90*/  VIADD R28, R30, 0xffffffe ;  /* 0x0ffffffe1e1c7836 */ /* 0x001fc80000000000 */
[----:B------:R0:W1:Y:S02]  /*15ea0*/  F2I.FTZ.U32.TRUNC.NTZ R29, R28 ;  /* 0x0000001c001d7305 */ /* 0x000064000021f000 */
[----:B0-----:R-:W-:Y:S02]  /*15eb0*/  IMAD.MOV.U32 R28, RZ, RZ, RZ ;  /* 0x000000ffff1c7224 */ /* 0x001fe400078e00ff */
[----:B-1----:R-:W-:-:S04]  /*15ec0*/  IMAD R31, R31, R29, RZ ;  /* 0x0000001d1f1f7224 */ /* 0x002fc800078e02ff */
[----:B------:R-:W-:-:S06]  /*15ed0*/  IMAD.HI.U32 R31, R29, R31, R28 ;  /* 0x0000001f1d1f7227 */ /* 0x000fcc00078e001c */
[----:B------:R-:W-:-:S05]  /*15ee0*/  IMAD.HI.U32 R31, R31, R4, RZ ;  /* 0x000000041f1f7227 */ /* 0x000fca00078e00ff */
[----:B------:R-:W-:-:S05]  /*15ef0*/  IADD3 R29, PT, PT, -R31, RZ, RZ ;  /* 0x000000ff1f1d7210 */ /* 0x000fca0007ffe1ff */
[----:B------:R-:W-:-:S05]  /*15f00*/  IMAD R32, R5, R29, R4 ;  /* 0x0000001d05207224 */ /* 0x000fca00078e0204 */
[----:B------:R-:W-:-:S13]  /*15f10*/  ISETP.GE.U32.AND P0, PT, R32, R5, PT ;  /* 0x000000052000720c */ /* 0x000fda0003f06070 */
[----:B------:R-:W-:Y:S02]  /*15f20*/  @P0 IMAD.IADD R32, R32, 0x1, -R5 ;  /* 0x0000000120200824 */ /* 0x000fe400078e0a05 */
[----:B------:R-:W-:-:S03]  /*15f30*/  @P0 VIADD R31, R31, 0x1 ;  /* 0x000000011f1f0836 */ /* 0x000fc60000000000 */
[----:B------:R-:W-:-:S13]  /*15f40*/  ISETP.GE.U32.AND P3, PT, R32, R5, PT ;  /* 0x000000052000720c */ /* 0x000fda0003f66070 */
[----:B------:R-:W-:Y:S01]  /*15f50*/  @P3 VIADD R31, R31, 0x1 ;  /* 0x000000011f1f3836 */ /* 0x000fe20000000000 */
[----:B------:R-:W-:-:S05]  /*15f60*/  @!P4 LOP3.LUT R31, RZ, R5, RZ, 0x33, !PT ;  /* 0x00000005ff1fc212 */ /* 0x000fca00078e33ff */
[----:B------:R-:W-:Y:S02]  /*15f70*/  IMAD.MOV R29, RZ, RZ, -R31 ;  /* 0x000000ffff1d7224 */ /* 0x000fe400078e0a1f */
[----:B------:R-:W-:Y:S01]  /*15f80*/  IMAD R28, R31, UR6, R3 ;  /* 0x000000061f1c7c24 */ /* 0x000fe2000f8e0203 */
[----:B------:R-:W-:Y:S01]  /*15f90*/  USHF.R.S32.HI UR6, URZ, 0x1f, UR5 ;  /* 0x0000001fff067899 */ /* 0x000fe20008011405 */
[----:B------:R-:W-:-:S05]  /*15fa0*/  IMAD R33, R5, R29, R4 ;  /* 0x0000001d05217224 */ /* 0x000fca00078e0204 */
[----:B------:R-:W-:-:S04]  /*15fb0*/  IADD3 R28, PT, PT, R28, R33, RZ ;  /* 0x000000211c1c7210 */ /* 0x000fc80007ffe0ff */
[----:B------:R-:W-:-:S04]  /*15fc0*/  IADD3 R29, P0, PT, R28, UR5, RZ ;  /* 0x000000051c1d7c10 */ /* 0x000fc8000ff1e0ff */
[----:B------:R-:W-:Y:S02]  /*15fd0*/  LEA.HI.X.SX32 R30, R28, UR6, 0x1, P0 ;  /* 0x000000061c1e7c11 */ /* 0x000fe400080f0eff */
[----:B--2---:R-:W-:-:S04]  /*15fe0*/  LEA R28, P0, R29, UR14, 0x2 ;  /* 0x0000000e1d1c7c11 */ /* 0x004fc8000f8010ff */
        /* <DEDUP_REMOVED lines=9> */
.L_x_287:
[----:B------:R-:W-:Y:S05]  /*16080*/  BSYNC.RECONVERGENT B0 ;  /* 0x0000000000007941 */ /* 0x000fea0003800200 */
.L_x_286:
[----:B------:R-:W1:Y:S01]  /*16090*/  LDCU UR12, c[0x0][0x38c] ;  /* 0x00007180ff0c77ac */ /* 0x000e620008000800 */
[----:B------:R-:W-:Y:S01]  /*160a0*/  BSSY.RECONVERGENT B0, `(.L_x_288) ;  /* 0x00000b7000007945 */ /* 0x000fe20003800200 */
[----:B------:R-:W2:Y:S01]  /*160b0*/  LDCU UR14, c[0x0][0x398] ;  /* 0x00007300ff0e77ac */ /* 0x000ea20008000800 */
[----:B------:R-:W3:Y:S01]  /*160c0*/  LDCU UR6, c[0x0][0x3d4] ;  /* 0x00007a80ff0677ac */ /* 0x000ee20008000800 */
[----:B------:R-:W3:Y:S01]  /*160d0*/  LDCU UR5, c[0x0][0x3bc] ;  /* 0x00007780ff0577ac */ /* 0x000ee20008000800 */
[----:B-1----:R-:W-:-:S04]  /*160e0*/  IMAD.U32 R36, RZ, RZ, UR12 ;  /* 0x0000000cff247e24 */ /* 0x002fc8000f8e00ff */
[----:B------:R-:W-:Y:S01]  /*160f0*/  VIADD R37, R36, -UR4 ;  /* 0x8000000424257c36 */ /* 0x000fe20008000000 */
[----:B--2---:R-:W-:-:S03]  /*16100*/  ISETP.LE.AND P0, PT, RZ, UR14, PT ;  /* 0x0000000eff007c0c */ /* 0x004fc6000bf03270 */
[----:B------:R-:W-:Y:S01]  /*16110*/  IMAD.IADD R29, R5, 0x1, R37 ;  /* 0x00000001051d7824 */ /* 0x000fe200078e0225 */
[----:B---3--:R-:W-:-:S04]  /*16120*/  UIMAD UR6, UR5, UR6, UR4 ;  /* 0x00000006050672a4 */ /* 0x008fc8000f8e0204 */
[----:B------:R-:W-:-:S13]  /*16130*/  ISETP.GE.U32.OR P0, PT, R4, R29, !P0 ;  /* 0x0000001d0400720c */ /* 0x000fda0004706470 */
[----:B------:R-:W-:Y:S05]  /*16140*/  @P0 BRA `(.L_x_289) ;  /* 0x0000000800b00947 */ /* 0x000fea0003800000 */
[----:B------:R-:W-:Y:S01]  /*16150*/  UISETP.GE.U32.AND UP0, UPT, UR14, 0xf, UPT ;  /* 0x0000000f0e00788c */ /* 0x000fe2000bf06070 */
[----:B------:R-:W-:Y:S01]  /*16160*/  ISETP.NE.AND P3, PT, R6, RZ, PT ;  /* 0x000000ff0600720c */ /* 0x000fe20003f65270 */
[----:B------:R-:W-:Y:S01]  /*16170*/  IMAD R39, R25, UR6, R4 ;  /* 0x0000000619277c24 */ /* 0x000fe2000f8e0204 */
[----:B------:R-:W-:-:S06]  /*16180*/  MOV R41, R4 ;  /* 0x0000000400297202 */ /* 0x000fcc0000000f00 */
[----:B------:R-:W-:Y:S05]  /*16190*/  BRA.U !UP0, `(.L_x_290) ;  /* 0x0000000508307547 */ /* 0x000fea000b800000 */
[----:B------:R-:W1:Y:S01]  /*161a0*/  S2UR UR12, SR_CgaCtaId ;  /* 0x00000000000c79c3 */ /* 0x000e620000008800 */
[----:B------:R-:W-:Y:S01]  /*161b0*/  UMOV UR5, 0x400 ;  /* 0x0000040000057882 */ /* 0x000fe20000000000 */
[----:B------:R-:W-:Y:S02]  /*161c0*/  IMAD.MOV.U32 R41, RZ, RZ, R4 ;  /* 0x000000ffff297224 */ /* 0x000fe400078e0004 */
[----:B------:R-:W-:Y:S01]  /*161d0*/  VIADD R38, R36, UR14 ;  /* 0x0000000e24267c36 */ /* 0x000fe20008000000 */
[----:B-1----:R-:W-:-:S03]  /*161e0*/  ULEA UR12, UR12, UR5, 0x18 ;  /* 0x000000050c0c7291 */ /* 0x002fc6000f8ec0ff */
[----:B------:R-:W-:-:S09]  /*161f0*/  UMOV UR5, URZ ;  /* 0x000000ff00057c82 */ /* 0x000fd20008000000 */
.L_x_291:
[----:B0--3--:R-:W0:Y:S02]  /*16200*/  LDC.64 R28, c[0x0][0x3c8] ;  /* 0x0000f200ff1c7b82 */ /* 0x009e240000000a00 */
        /* <DEDUP_REMOVED lines=13> */
[----:B------:R-:W3:Y:S01]  /*162e0*/  LDG.E.STRONG.SYS R46, desc[UR10][R28.64] ;  /* 0x0000000a1c2e7981 */ /* 0x000ee2000c1f5900 */
[----:B------:R-:W-:Y:S01]  /*162f0*/  LEA R49, R0, R47, 0x2 ;  /* 0x0000002f00317211 */ /* 0x000fe200078e10ff */
[----:B------:R-:W-:-:S04]  /*16300*/  IMAD.WIDE R34, R20, 0x4, R28 ;  /* 0x0000000414227825 */ /* 0x000fc800078e021c */
        /* <DEDUP_REMOVED lines=38> */
[----:B------:R-:W-:Y:S01]  /*16570*/  LEA R45, R0, R43, 0x2 ;  /* 0x0000002b002d7211 */ /* 0x000fe200078e10ff */
[----:B------:R-:W-:-:S04]  /*16580*/  IMAD.WIDE R30, R20, 0x4, R32 ;  /* 0x00000004141e7825 */ /* 0x000fc800078e0220 */
[----:B----4-:R3:W-:Y:S04]  /*16590*/  STS [R45+0x4], R42 ;  /* 0x0000042a2d007388 */ /* 0x0107e80000000800 */
[----:B--2---:R-:W2:Y:S01]  /*165a0*/  LDG.E.STRONG.SYS R44, desc[UR10][R30.64] ;  /* 0x0000000a1e2c7981 */ /* 0x004ea2000c1f5900 */
[----:B------:R-:W-:Y:S02]  /*165b0*/  IMAD R47, R0, 0x4, R45 ;  /* 0x00000004002f7824 */ /* 0x000fe400078e022d */
[----:B------:R-:W-:-:S03]  /*165c0*/  IMAD.WIDE R28, R20, 0x4, R30 ;  /* 0x00000004141c7825 */ /* 0x000fc600078e021e */
        /* <DEDUP_REMOVED lines=9> */
.L_x_290:
[----:B------:R-:W-:Y:S05]  /*16660*/  @!P3 BRA `(.L_x_289) ;  /* 0x000000040068b947 */ /* 0x000fea0003800000 */
[----:B------:R-:W-:Y:S01]  /*16670*/  ISETP.NE.AND P0, PT, R12, RZ, PT ;  /* 0x000000ff0c00720c */ /* 0x000fe20003f05270 */
[----:B------:R-:W-:-:S12]  /*16680*/  @!P1 BRA `(.L_x_292) ;  /* 0x00000000009c9947 */ /* 0x000fd80003800000 */
[----:B0--3--:R-:W0:Y:S02]  /*16690*/  LDC.64 R28, c[0x0][0x3c8] ;  /* 0x0000f200ff1c7b82 */ /* 0x009e240000000a00 */
[----:B0-----:R-:W-:-:S05]  /*166a0*/  IMAD.WIDE R28, R39, 0x4, R28 ;  /* 0x00000004271c7825 */ /* 0x001fca00078e021c */
[----:B------:R-:W2:Y:S01]  /*166b0*/  LDG.E.STRONG.SYS R34, desc[UR10][R28.64] ;  /* 0x0000000a1c227981 */ /* 0x000ea2000c1f5900 */
[----:B------:R-:W0:Y:S01]  /*166c0*/  S2UR UR12, SR_CgaCtaId ;  /* 0x00000000000c79c3 */ /* 0x000e220000008800 */
[----:B------:R-:W-:Y:S01]  /*166d0*/  UMOV UR5, 0x400 ;  /* 0x0000040000057882 */ /* 0x000fe20000000000 */
[----:B------:R-:W-:Y:S01]  /*166e0*/  IMAD.WIDE R32, R20, 0x4, R28 ;  /* 0x0000000414207825 */ /* 0x000fe200078e021c */
[----:B0-----:R-:W-:-:S06]  /*166f0*/  ULEA UR5, UR12, UR5, 0x18 ;  /* 0x000000050c057291 */ /* 0x001fcc000f8ec0ff */
[----:B------:R-:W-:-:S05]  /*16700*/  LEA R35, R41, UR5, 0x2 ;  /* 0x0000000529237c11 */ /* 0x000fca000f8e10ff */
[----:B--2---:R0:W-:Y:S04]  /*16710*/  STS [R35], R34 ;  /* 0x0000002223007388 */ /* 0x0041e80000000800 */
[----:B------:R-:W2:Y:S01]  /*16720*/  LDG.E.STRONG.SYS R38, desc[UR10][R32.64] ;  /* 0x0000000a20267981 */ /* 0x000ea2000c1f5900 */
[----:B------:R-:W-:-:S05]  /*16730*/  IADD3 R30, PT, PT, R36, UR14, RZ ;  /* 0x0000000e241e7c10 */ /* 0x000fca000fffe0ff */
        /* <DEDUP_REMOVED lines=8> */
[----:B------:R-:W-:Y:S02]  /*167c0*/  IMAD R47, R0, 0x4, R45 ;  /* 0x00000004002f7824 */ /* 0x000fe400078e022d */
[----:B0-----:R-:W-:-:S03]  /*167d0*/  IMAD.WIDE R34, R20, 0x4, R28 ;  /* 0x0000000414227825 */ /* 0x001fc600078e021c */
[----:B---3--:R4:W-:Y:S04]  /*167e0*/  STS [R47+0x4], R42 ;  /* 0x0000042a2f007388 */ /* 0x0089e80000000800 */
[----:B------:R-:W3:Y:S01]  /*167f0*/  LDG.E.STRONG.SYS R44, desc[UR10][R34.64] ;  /* 0x0000000a222c7981 */ /* 0x000ee2000c1f5900 */
[----:B------:R-:W-:Y:S02]  /*16800*/  IMAD R49, R0, 0x4, R47 ;  /* 0x0000000400317824 */ /* 0x000fe400078e022f */
[----:B------:R-:W-:-:S03]  /*16810*/  IMAD.WIDE R32, R20, 0x4, R34 ;  /* 0x0000000414207825 */ /* 0x000fc600078e0222 */
[----:B---3--:R4:W-:Y:S04]  /*16820*/  STS [R49+0x4], R44 ;  /* 0x0000042c31007388 */ /* 0x0089e80000000800 */
[----:B-1----:R-:W3:Y:S01]  /*16830*/  LDG.E.STRONG.SYS R38, desc[UR10][R32.64] ;  /* 0x0000000a20267981 */ /* 0x002ee2000c1f5900 */
[----:B------:R-:W-:Y:S01]  /*16840*/  LEA R43, R0, R49, 0x2 ;  /* 0x00000031002b7211 */ /* 0x000fe200078e10ff */
[----:B------:R-:W-:-:S04]  /*16850*/  IMAD.WIDE R30, R20, 0x4, R32 ;  /* 0x00000004141e7825 */ /* 0x000fc800078e0220 */
[----:B---3--:R4:W-:Y:S04]  /*16860*/  STS [R43+0x4], R38 ;  /* 0x000004262b007388 */ /* 0x0089e80000000800 */
[----:B--2---:R-:W2:Y:S01]  /*16870*/  LDG.E.STRONG.SYS R40, desc[UR10][R30.64] ;  /* 0x0000000a1e287981 */ /* 0x004ea2000c1f5900 */
[----:B------:R-:W-:Y:S02]  /*16880*/  IMAD R45, R0, 0x4, R43 ;  /* 0x00000004002d7824 */ /* 0x000fe400078e022b */
[----:B------:R-:W-:-:S03]  /*16890*/  IMAD.WIDE R28, R20, 0x4, R30 ;  /* 0x00000004141c7825 */ /* 0x000fc600078e021e */
[----:B--2---:R4:W-:Y:S04]  /*168a0*/  STS [R45+0x4], R40 ;  /* 0x000004282d007388 */ /* 0x0049e80000000800 */
[----:B------:R-:W2:Y:S01]  /*168b0*/  LDG.E.STRONG.SYS R28, desc[UR10][R28.64] ;  /* 0x0000000a1c1c7981 */ /* 0x000ea2000c1f5900 */
[----:B------:R-:W-:Y:S02]  /*168c0*/  IMAD R35, R0, 0x4, R45 ;  /* 0x0000000400237824 */ /* 0x000fe400078e022d */
[----:B------:R-:W-:Y:S02]  /*168d0*/  IMAD R39, R20, 0x8, R39 ;  /* 0x0000000814277824 */ /* 0x000fe400078e0227 */
[----:B------:R-:W-:Y:S01]  /*168e0*/  IMAD R41, R0, 0x8, R41 ;  /* 0x0000000800297824 */ /* 0x000fe200078e0229 */
[----:B--2---:R4:W-:Y:S06]  /*168f0*/  STS [R35+0x4], R28 ;  /* 0x0000041c23007388 */ /* 0x0049ec0000000800 */
.L_x_292:
[----:B------:R-:W-:Y:S05]  /*16900*/  @!P0 BRA `(.L_x_289) ;  /* 0x0000000000c08947 */ /* 0x000fea0003800000 */
[----:B------:R-:W-:Y:S02]  /*16910*/  ISETP.GE.U32.AND P0, PT, R21, 0x3, PT ;  /* 0x000000031500780c */ /* 0x000fe40003f06070 */
[----:B------:R-:W-:-:S11]  /*16920*/  ISETP.NE.AND P3, PT, R14, RZ, PT ;  /* 0x000000ff0e00720c */ /* 0x000fd60003f65270 */
[----:B------:R-:W-:Y:S05]  /*16930*/  @!P0 BRA `(.L_x_293) ;  /* 0x00000000005c8947 */ /* 0x000fea0003800000 */
[----:B0--34-:R-:W0:Y:S02]  /*16940*/  LDC.64 R28, c[0x0][0x3c8] ;  /* 0x0000f200ff1c7b82 */ /* 0x019e240000000a00 */
        /* <DEDUP_REMOVED lines=18> */
[C---:B0-----:R-:W-:Y:S01]  /*16a70*/  IMAD R43, R0.reuse, 0x4, R45 ;  /* 0x00000004002b7824 */ /* 0x041fe200078e022d */
[----:B------:R-:W-:Y:S01]  /*16a80*/  LEA R41, R0, R41, 0x2 ;  /* 0x0000002900297211 */ /* 0x000fe200078e10ff */
[----:B------:R-:W-:-:S03]  /*16a90*/  IMAD R39, R20, 0x4, R39 ;  /* 0x0000000414277824 */ /* 0x000fc600078e0227 */
[----:B--2---:R1:W-:Y:S04]  /*16aa0*/  STS [R43+0x4], R28 ;  /* 0x0000041c2b007388 */ /* 0x0043e80000000800 */
.L_x_293:
[----:B------:R-:W-:Y:S05]  /*16ab0*/  @!P3 BRA `(.L_x_289) ;  /* 0x000000000054b947 */ /* 0x000fea0003800000 */
[----:B01-34-:R-:W0:Y:S02]  /*16ac0*/  LDC.64 R28, c[0x0][0x3c8] ;  /* 0x0000f200ff1c7b82 */ /* 0x01be240000000a00 */
[----:B0-----:R-:W-:-:S05]  /*16ad0*/  IMAD.WIDE R28, R39, 0x4, R28 ;  /* 0x00000004271c7825 */ /* 0x001fca00078e021c */
        /* <DEDUP_REMOVED lines=8> */
[----:B------:R-:W-:-:S05]  /*16b60*/  IMAD.WIDE R28, R20, 0x4, R28 ;  /* 0x00000004141c7825 */ /* 0x000fca00078e021c */
[----:B--2---:R-:W2:Y:S01]  /*16b70*/  LDG.E.STRONG.SYS R30, desc[UR10][R28.64] ;  /* 0x0000000a1c1e7981 */ /* 0x004ea2000c1f5900 */
[----:B------:R-:W-:Y:S01]  /*16b80*/  VIADD R32, R36, UR14 ;  /* 0x0000000e24207c36 */ /* 0x000fe20008000000 */
[----:B------:R-:W-:-:S03]  /*16b90*/  ISETP.NE.AND P0, PT, R14, 0x2, PT ;  /* 0x000000020e00780c */ /* 0x000fc60003f05270 */
[----:B------:R-:W-:-:S05]  /*16ba0*/  IMAD R31, R32, 0x4, R31 ;  /* 0x00000004201f7824 */ /* 0x000fca00078e021f */
[----:B--2---:R0:W-:Y:S05]  /*16bb0*/  STS [R31+0x4], R30 ;  /* 0x0000041e1f007388 */ /* 0x0041ea0000000800 */
[----:B------:R-:W-:Y:S05]  /*16bc0*/  @!P0 BRA `(.L_x_289) ;  /* 0x0000000000108947 */ /* 0x000fea0003800000 */
[----:B------:R-:W-:-:S06]  /*16bd0*/  IMAD.WIDE R28, R20, 0x4, R28 ;  /* 0x00000004141c7825 */ /* 0x000fcc00078e021c */
[----:B------:R-:W2:Y:S01]  /*16be0*/  LDG.E.STRONG.SYS R28, desc[UR10][R28.64] ;  /* 0x0000000a1c1c7981 */ /* 0x000ea2000c1f5900 */
[----:B0-----:R-:W-:-:S05]  /*16bf0*/  IMAD R31, R0, 0x4, R31 ;  /* 0x00000004001f7824 */ /* 0x001fca00078e021f */
[----:B--2---:R0:W-:Y:S02]  /*16c00*/  STS [R31+0x4], R28 ;  /* 0x0000041c1f007388 */ /* 0x0041e40000000800 */
.L_x_289:
[----:B------:R-:W-:Y:S05]  /*16c10*/  BSYNC.RECONVERGENT B0 ;  /* 0x0000000000007941 */ /* 0x000fea0003800200 */
.L_x_288:
[----:B------:R-:W-:Y:S04]  /*16c20*/  BSSY.RECONVERGENT B0, `(.L_x_294) ;  /* 0x0000029000007945 */ /* 0x000fe80003800200 */
[----:B------:R-:W-:Y:S05]  /*16c30*/  @P2 BRA `(.L_x_295) ;  /* 0x00000000009c2947 */ /* 0x000fea0003800000 */
[----:B0-2---:R-:W0:Y:S01]  /*16c40*/  I2F.U32.RP R30, R5 ;  /* 0x00000005001e7306 */ /* 0x005e220000209000 */
[----:B------:R-:W-:Y:S01]  /*16c50*/  IADD3 R31, PT, PT, RZ, -R5, RZ ;  /* 0x80000005ff1f7210 */ /* 0x000fe20007ffe0ff */
[----:B------:R-:W2:Y:S01]  /*16c60*/  LDCU UR5, c[0x0][0x3a4] ;  /* 0x00007480ff0577ac */ /* 0x000ea20008000800 */
[----:B------:R-:W-:Y:S01]  /*16c70*/  ISETP.NE.U32.AND P3, PT, R5, RZ, PT ;  /* 0x000000ff0500720c */ /* 0x000fe20003f65070 */
[----:B------:R-:W5:Y:S04]  /*16c80*/  LDCU.64 UR14, c[0x0][0x380] ;  /* 0x00007000ff0e77ac */ /* 0x000f680008000a00 */
[----:B0-----:R-:W1:Y:S02]  /*16c90*/  MUFU.RCP R30, R30 ;  /* 0x0000001e001e7308 */ /* 0x001e640000001000 */
[----:B-1-34-:R-:W-:-:S06]  /*16ca0*/  VIADD R28, R30, 0xffffffe ;  /* 0x0ffffffe1e1c7836 */ /* 0x01afcc0000000000 */
[----:B------:R0:W1:Y:S02]  /*16cb0*/  F2I.FTZ.U32.TRUNC.NTZ R29, R28 ;  /* 0x0000001c001d7305 */ /* 0x000064000021f000 */
[----:B0-----:R-:W-:Y:S02]  /*16cc0*/  IMAD.MOV.U32 R28, RZ, RZ, RZ ;  /* 0x000000ffff1c7224 */ /* 0x001fe400078e00ff */
[----:B-1----:R-:W-:-:S04]  /*16cd0*/  IMAD R31, R31, R29, RZ ;  /* 0x0000001d1f1f7224 */ /* 0x002fc800078e02ff */
[----:B------:R-:W-:Y:S01]  /*16ce0*/  IMAD.HI.U32 R31, R29, R31, R28 ;  /* 0x0000001f1d1f7227 */ /* 0x000fe200078e001c */
[----:B------:R-:W-:-:S05]  /*16cf0*/  IADD3 R28, PT, PT, RZ, -UR4, -R5 ;  /* 0x80000004ff1c7c10 */ /* 0x000fca000fffe805 */
[----:B------:R-:W-:-:S04]  /*16d00*/  IMAD.HI.U32 R31, R31, R4, RZ ;  /* 0x000000041f1f7227 */ /* 0x000fc800078e00ff */
[----:B------:R-:W-:-:S04]  /*16d10*/  IMAD.MOV R29, RZ, RZ, -R31 ;  /* 0x000000ffff1d7224 */ /* 0x000fc800078e0a1f */
[----:B------:R-:W-:Y:S02]  /*16d20*/  IMAD R32, R5, R29, R4 ;  /* 0x0000001d05207224 */ /* 0x000fe400078e0204 */
[----:B------:R-:W2:Y:S03]  /*16d30*/  LDC R29, c[0x0][0x3dc] ;  /* 0x0000f700ff1d7b82 */ /* 0x000ea60000000800 */
[----:B------:R-:W-:-:S13]  /*16d40*/  ISETP.GE.U32.AND P0, PT, R32, R5, PT ;  /* 0x000000052000720c */ /* 0x000fda0003f06070 */
[----:B------:R-:W-:Y:S02]  /*16d50*/  @P0 IMAD.IADD R32, R32, 0x1, -R5 ;  /* 0x0000000120200824 */ /* 0x000fe400078e0a05 */
[----:B------:R-:W-:-:S03]  /*16d60*/  @P0 VIADD R31, R31, 0x1 ;  /* 0x000000011f1f0836 */ /* 0x000fc60000000000 */
[----:B------:R-:W-:Y:S01]  /*16d70*/  ISETP.GE.U32.AND P2, PT, R32, R5, PT ;  /* 0x000000052000720c */ /* 0x000fe20003f46070 */
[----:B--2---:R-:W-:-:S05]  /*16d80*/  IMAD R28, R28, UR5, R29 ;  /* 0x000000051c1c7c24 */ /* 0x004fca000f8e021d */
[----:B------:R-:W-:-:S07]  /*16d90*/  SHF.R.S32.HI R29, RZ, 0x1f, R28 ;  /* 0x0000001fff1d7819 */ /* 0x000fce000001141c */
[----:B------:R-:W-:Y:S02]  /*16da0*/  @P2 IADD3 R31, PT, PT, R31, 0x1, RZ ;  /* 0x000000011f1f2810 */ /* 0x000fe40007ffe0ff */
[----:B------:R-:W-:-:S05]  /*16db0*/  @!P3 LOP3.LUT R31, RZ, R5, RZ, 0x33, !PT ;  /* 0x00000005ff1fb212 */ /* 0x000fca00078e33ff */
[----:B------:R-:W-:Y:S02]  /*16dc0*/  IMAD.MOV R32, RZ, RZ, -R31 ;  /* 0x000000ffff207224 */ /* 0x000fe400078e0a1f */
[----:B------:R-:W-:Y:S02]  /*16dd0*/  IMAD R30, R31, UR5, R3 ;  /* 0x000000051f1e7c24 */ /* 0x000fe4000f8e0203 */
[----:B------:R-:W-:-:S04]  /*16de0*/  IMAD R33, R5, R32, R4 ;  /* 0x0000002005217224 */ /* 0x000fc800078e0204 */
[----:B------:R-:W-:-:S05]  /*16df0*/  IMAD.IADD R32, R30, 0x1, R33 ;  /* 0x000000011e207824 */ /* 0x000fca00078e0221 */
[----:B------:R-:W-:-:S04]  /*16e00*/  IADD3 R30, P0, PT, R32, R28, RZ ;  /* 0x0000001c201e7210 */ /* 0x000fc80007f1e0ff */
[----:B------:R-:W-:Y:S02]  /*16e10*/  LEA.HI.X.SX32 R29, R32, R29, 0x1, P0 ;  /* 0x0000001d201d7211 */ /* 0x000fe400000f0eff */
[----:B-----5:R-:W-:-:S04]  /*16e20*/  LEA R28, P0, R30, UR14, 0x2 ;  /* 0x0000000e1e1c7c11 */ /* 0x020fc8000f8010ff */
        /* <DEDUP_REMOVED lines=8> */
.L_x_295:
[----:B------:R-:W-:Y:S05]  /*16eb0*/  BSYNC.RECONVERGENT B0 ;  /* 0x0000000000007941 */ /* 0x000fea0003800200 */
.L_x_294:
[----:B------:R-:W-:Y:S01]  /*16ec0*/  BAR.SYNC.DEFER_BLOCKING 0x0 ;  /* 0x0000000000007b1d */ /* 0x000fe20000010000 */
[----:B------:R-:W-:-:S05]  /*16ed0*/  ISETP.GE.AND P0, PT, R4, R11, PT ;  /* 0x0000000b0400720c */ /* 0x000fca0003f06270 */
[----:B------:R-:W0:Y:S01]  /*16ee0*/  LDCU UR12, c[0x0][0x398] ;  /* 0x00007300ff0c77ac */ /* 0x000e220008000800 */
[----:B------:R-:W-:Y:S07]  /*16ef0*/  BSSY.RECONVERGENT B0, `(.L_x_296) ;  /* 0x0000050000007945 */ /* 0x000fee0003800200 */
[----:B------:R-:W-:Y:S05]  /*16f00*/  @P0 BRA `(.L_x_297) ;  /* 0x0000000400380947 */ /* 0x000fea0003800000 */
[----:B0-2---:R-:W-:Y:S02]  /*16f10*/  IABS R30, R36 ;  /* 0x00000024001e7213 */ /* 0x005fe40000000000 */
[----:B------:R-:W0:Y:S01]  /*16f20*/  LDC R36, c[0x0][0x38c] ;  /* 0x0000e300ff247b82 */ /* 0x000e220000000800 */
[----:B------:R-:W-:Y:S01]  /*16f30*/  MOV R31, R4 ;  /* 0x00000004001f7202 */ /* 0x000fe20000000f00 */
[----:B------:R-:W2:Y:S08]  /*16f40*/  I2F.RP R32, R30 ;  /* 0x0000001e00207306 */ /* 0x000eb00000209400 */
[----:B--2---:R-:W1:Y:S02]  /*16f50*/  MUFU.RCP R32, R32 ;  /* 0x0000002000207308 */ /* 0x004e640000001000 */
[----:B-1-34-:R-:W-:-:S06]  /*16f60*/  VIADD R28, R32, 0xffffffe ;  /* 0x0ffffffe201c7836 */ /* 0x01afcc0000000000 */
[----:B------:R1:W2:Y:S02]  /*16f70*/  F2I.FTZ.U32.TRUNC.NTZ R29, R28 ;  /* 0x0000001c001d7305 */ /* 0x0002a4000021f000 */
[----:B-1----:R-:W-:Y:S02]  /*16f80*/  IMAD.MOV.U32 R28, RZ, RZ, RZ ;  /* 0x000000ffff1c7224 */ /* 0x002fe400078e00ff */
[----:B--2---:R-:W-:-:S04]  /*16f90*/  IMAD.MOV R33, RZ, RZ, -R29 ;  /* 0x000000ffff217224 */ /* 0x004fc800078e0a1d */
[----:B------:R-:W-:-:S04]  /*16fa0*/  IMAD R33, R33, R30, RZ ;  /* 0x0000001e21217224 */ /* 0x000fc800078e02ff */
[----:B0-----:R-:W-:-:S07]  /*16fb0*/  IMAD.HI.U32 R38, R29, R33, R28 ;  /* 0x000000211d267227 */ /* 0x001fce00078e001c */
.L_x_300:
[----:B------:R-:W-:Y:S01]  /*16fc0*/  IABS R29, R31 ;  /* 0x0000001f001d7213 */ /* 0x000fe20000000000 */
[----:B------:R-:W-:Y:S01]  /*16fd0*/  BSSY.RECONVERGENT B1, `(.L_x_298) ;  /* 0x000003e000017945 */ /* 0x000fe20003800200 */
[----:B------:R-:W-:Y:S02]  /*16fe0*/  IABS R32, R36 ;  /* 0x0000002400207213 */ /* 0x000fe40000000000 */
[----:B------:R-:W-:Y:S01]  /*16ff0*/  ISETP.GE.AND P4, PT, R31, RZ, PT ;  /* 0x000000ff1f00720c */ /* 0x000fe20003f86270 */
[----:B------:R-:W-:Y:S01]  /*17000*/  IMAD.HI.U32 R28, R38, R29, RZ ;  /* 0x0000001d261c7227 */ /* 0x000fe200078e00ff */
[----:B------:R-:W-:-:S03]  /*17010*/  ISETP.NE.AND P3, PT, R36, RZ, PT ;  /* 0x000000ff2400720c */ /* 0x000fc60003f65270 */
[----:B------:R-:W-:-:S04]  /*17020*/  IMAD.MOV R33, RZ, RZ, -R28 ;  /* 0x000000ffff217224 */ /* 0x000fc800078e0a1c */
[----:B------:R-:W-:Y:S01]  /*17030*/  IMAD R29, R32, R33, R29 ;  /* 0x00000021201d7224 */ /* 0x000fe200078e021d */
[----:B------:R-:W-:-:S04]  /*17040*/  LOP3.LUT R33, RZ, R36, RZ, 0x33, !PT ;  /* 0x00000024ff217212 */ /* 0x000fc800078e33ff */
[----:B------:R-:W-:-:S13]  /*17050*/  ISETP.GT.U32.AND P2, PT, R30, R29, PT ;  /* 0x0000001d1e00720c */ /* 0x000fda0003f44070 */
[----:B------:R-:W-:-:S04]  /*17060*/  @!P2 IMAD.IADD R29, R29, 0x1, -R32 ;  /* 0x000000011d1da824 */ /* 0x000fc800078e0a20 */
[----:B------:R-:W-:Y:S01]  /*17070*/  IMAD.IADD R34, R29, 0x1, -R32 ;  /* 0x000000011d227824 */ /* 0x000fe200078e0a20 */
[----:B------:R-:W-:-:S04]  /*17080*/  ISETP.GT.U32.AND P0, PT, R30, R29, PT ;  /* 0x0000001d1e00720c */ /* 0x000fc80003f04070 */
[----:B------:R-:W-:-:S04]  /*17090*/  SEL R34, R34, R29, !P0 ;  /* 0x0000001d22227207 */ /* 0x000fc80004000000 */
[----:B------:R-:W-:-:S04]  /*170a0*/  @!P4 IADD3 R34, PT, PT, -R34, RZ, RZ ;  /* 0x000000ff2222c210 */ /* 0x000fc80007ffe1ff */
[----:B------:R-:W-:-:S04]  /*170b0*/  SEL R34, R33, R34, !P3 ;  /* 0x0000002221227207 */ /* 0x000fc80005800000 */
[----:B------:R-:W-:-:S04]  /*170c0*/  ISETP.GE.AND P0, PT, R34, R37, PT ;  /* 0x000000252200720c */ /* 0x000fc80003f06270 */
[----:B------:R-:W-:-:S13]  /*170d0*/  ISETP.LT.OR P0, PT, R34, 0x1, P0 ;  /* 0x000000012200780c */ /* 0x000fda0000701670 */
[----:B------:R-:W-:Y:S05]  /*170e0*/  @P0 BRA `(.L_x_299) ;  /* 0x0000000000b00947 */ /* 0x000fea0003800000 */
[----:B------:R-:W-:Y:S01]  /*170f0*/  IMAD.MOV.U32 R30, RZ, RZ, R32 ;  /* 0x000000ffff1e7224 */ /* 0x000fe200078e0020 */
[----:B------:R-:W0:Y:S01]  /*17100*/  S2UR UR6, SR_CgaCtaId ;  /* 0x00000000000679c3 */ /* 0x000e220000008800 */
[----:B------:R-:W-:Y:S01]  /*17110*/  @!P2 VIADD R28, R28, 0x1 ;  /* 0x000000011c1ca836 */ /* 0x000fe20000000000 */
[----:B------:R-:W-:Y:S01]  /*17120*/  IADD3 R34, PT, PT, R23, R34, RZ ;  /* 0x0000002217227210 */ /* 0x000fe20007ffe0ff */
[----:B------:R-:W-:Y:S01]  /*17130*/  UMOV UR5, 0x400 ;  /* 0x0000040000057882 */ /* 0x000fe20000000000 */
[----:B------:R-:W-:Y:S01]  /*17140*/  ISETP.GE.U32.AND P0, PT, R29, R30, PT ;  /* 0x0000001e1d00720c */ /* 0x000fe20003f06070 */
[----:B------:R-:W1:Y:S01]  /*17150*/  I2F.RP R40, R32 ;  /* 0x0000002000287306 */ /* 0x000e620000209400 */
[----:B------:R-:W-:-:S04]  /*17160*/  LOP3.LUT R29, R31, R36, RZ, 0x3c, !PT ;  /* 0x000000241f1d7212 */ /* 0x000fc800078e3cff */
[----:B------:R-:W-:-:S07]  /*17170*/  ISETP.GE.AND P2, PT, R29, RZ, PT ;  /* 0x000000ff1d00720c */ /* 0x000fce0003f46270 */
[----:B------:R-:W-:Y:S01]  /*17180*/  @P0 VIADD R28, R28, 0x1 ;  /* 0x000000011c1c0836 */ /* 0x000fe20000000000 */
[----:B-1----:R-:W1:Y:S05]  /*17190*/  MUFU.RCP R40, R40 ;  /* 0x0000002800287308 */ /* 0x002e6a0000001000 */
[----:B------:R-:W-:Y:S01]  /*171a0*/  @!P2 IMAD.MOV R28, RZ, RZ, -R28 ;  /* 0x000000ffff1ca224 */ /* 0x000fe200078e0a1c */
[----:B0-----:R-:W-:Y:S02]  /*171b0*/  ULEA UR14, UR6, UR5, 0x18 ;  /* 0x00000005060e7291 */ /* 0x001fe4000f8ec0ff */
[----:B------:R-:W-:Y:S02]  /*171c0*/  UIADD3 UR5, UPT, UPT, UR5, 0x5000, URZ ;  /* 0x0000500005057890 */ /* 0x000fe4000fffe0ff */
[----:B------:R-:W-:-:S02]  /*171d0*/  SEL R33, R33, R28, !P3 ;  /* 0x0000001c21217207 */ /* 0x000fc40005800000 */
[----:B------:R-:W-:-:S03]  /*171e0*/  ULEA UR5, UR6, UR5, 0x18 ;  /* 0x0000000506057291 */ /* 0x000fc6000f8ec0ff */
[----:B------:R-:W-:-:S04]  /*171f0*/  IMAD R33, R33, R0, R34 ;  /* 0x0000000021217224 */ /* 0x000fc800078e0222 */
[C---:B------:R-:W-:Y:S01]  /*17200*/  VIADD R28, R33.reuse, UR12 ;  /* 0x0000000c211c7c36 */ /* 0x040fe20008000000 */
[C---:B------:R-:W-:Y:S01]  /*17210*/  IADD3 R39, PT, PT, R33.reuse, -UR12, -R36 ;  /* 0x8000000c21277c10 */ /* 0x040fe2000fffe824 */
[C---:B------:R-:W-:Y:S01]  /*17220*/  VIADD R35, R33.reuse, -UR12 ;  /* 0x8000000c21237c36 */ /* 0x040fe20008000000 */
[----:B------:R-:W-:Y:S01]  /*17230*/  LEA R34, R33, UR14, 0x2 ;  /* 0x0000000e21227c11 */ /* 0x000fe2000f8e10ff */
[----:B-1----:R-:W-:Y:S01]  /*17240*/  VIADD R41, R40, 0xffffffe ;  /* 0x0ffffffe28297836 */ /* 0x002fe20000000000 */
[----:B------:R-:W-:Y:S02]  /*17250*/  LEA R29, R28, UR14, 0x2 ;  /* 0x0000000e1c1d7c11 */ /* 0x000fe4000f8e10ff */
[----:B------:R-:W-:Y:S02]  /*17260*/  LEA R38, R35, UR14, 0x2 ;  /* 0x0000000e23267c11 */ /* 0x000fe4000f8e10ff */
[----:B------:R-:W-:Y:S01]  /*17270*/  LEA R39, R39, UR14, 0x2 ;  /* 0x0000000e27277c11 */ /* 0x000fe2000f8e10ff */
[----:B------:R-:W-:Y:S01]  /*17280*/  IMAD R28, R36, 0x4, R29 ;  /* 0x00000004241c7824 */ /* 0x000fe200078e021d */
[----:B------:R-:W-:Y:S01]  /*17290*/  IADD3 R33, PT, PT, R33, R0, RZ ;  /* 0x0000000021217210 */ /* 0x000fe20007ffe0ff */
[----:B------:R-:W-:Y:S03]  /*172a0*/  LDS R29, [R29] ;  /* 0x000000001d1d7984 */ /* 0x000fe60000000800 */
[----:B------:R-:W-:Y:S01]  /*172b0*/  LEA R33, R33, UR5, 0x2 ;  /* 0x0000000521217c11 */ /* 0x000fe2000f8e10ff */
[----:B------:R-:W-:Y:S04]  /*172c0*/  LDS R28, [R28+0x4] ;  /* 0x000004001c1c7984 */ /* 0x000fe80000000800 */
[----:B------:R-:W0:Y:S04]  /*172d0*/  LDS R34, [R34] ;  /* 0x0000000022227984 */ /* 0x000e280000000800 */
[----:B------:R-:W-:Y:S04]  /*172e0*/  LDS R38, [R38] ;  /* 0x0000000026267984 */ /* 0x000fe80000000800 */
[----:B------:R-:W1:Y:S01]  /*172f0*/  LDS R39, [R39+-0x4] ;  /* 0xfffffc0027277984 */ /* 0x000e620000000800 */
[----:B0-----:R-:W-:-:S02]  /*17300*/  IADD3 R35, PT, PT, R34, R28, R29 ;  /* 0x0000001c22237210 */ /* 0x001fc40007ffe01d */
[----:B------:R-:W0:Y:S02]  /*17310*/  F2I.FTZ.U32.TRUNC.NTZ R29, R41 ;  /* 0x00000029001d7305 */ /* 0x000e24000021f000 */
[----:B-1----:R-:W-:-:S05]  /*17320*/  IADD3 R35, PT, PT, R39, R35, R38 ;  /* 0x0000002327237210 */ /* 0x002fca0007ffe026 */
[----:B------:R-:W-:-:S05]  /*17330*/  IMAD.HI R35, R35, 0x66666667, RZ ;  /* 0x6666666723237827 */ /* 0x000fca00078e02ff */
[----:B------:R-:W-:-:S04]  /*17340*/  SHF.R.S32.HI R28, RZ, 0x1, R35 ;  /* 0x00000001ff1c7819 */ /* 0x000fc80000011423 */
[----:B------:R-:W-:Y:S01]  /*17350*/  LEA.HI R28, R35, R28, RZ, 0x1 ;  /* 0x0000001c231c7211 */ /* 0x000fe200078f08ff */
[----:B0-----:R-:W-:-:S04]  /*17360*/  IMAD.MOV R35, RZ, RZ, -R29 ;  /* 0x000000ffff237224 */ /* 0x001fc800078e0a1d */
[----:B------:R0:W-:Y:S01]  /*17370*/  STS [R33], R28 ;  /* 0x0000001c21007388 */ /* 0x0001e20000000800 */
[----:B------:R-:W-:Y:S02]  /*17380*/  IMAD R35, R35, R32, RZ ;  /* 0x0000002023237224 */ /* 0x000fe400078e02ff */
[----:B0-----:R-:W-:-:S04]  /*17390*/  IMAD.MOV.U32 R28, RZ, RZ, RZ ;  /* 0x000000ffff1c7224 */ /* 0x001fc800078e00ff */
[----:B------:R-:W-:-:S07]  /*173a0*/  IMAD.HI.U32 R38, R29, R35, R28 ;  /* 0x000000231d267227 */ /* 0x000fce00078e001c */
.L_x_299:
[----:B------:R-:W-:Y:S05]  /*173b0*/  BSYNC.RECONVERGENT B1 ;  /* 0x0000000000017941 */ /* 0x000fea0003800200 */
.L_x_298:
[----:B------:R-:W-:-:S05]  /*173c0*/  VIADD R31, R31, UR13 ;  /* 0x0000000d1f1f7c36 */ /* 0x000fca0008000000 */
[----:B------:R-:W-:-:S13]  /*173d0*/  ISETP.GE.AND P0, PT, R31, R11, PT ;  /* 0x0000000b1f00720c */ /* 0x000fda0003f06270 */
[----:B------:R-:W-:Y:S05]  /*173e0*/  @!P0 BRA `(.L_x_300) ;  /* 0xfffffff800f48947 */ /* 0x000fea000383ffff */
.L_x_297:
[----:B0-----:R-:W-:Y:S05]  /*173f0*/  BSYNC.RECONVERGENT B0 ;  /* 0x0000000000007941 */ /* 0x001fea0003800200 */
.L_x_296:
[----:B------:R-:W-:Y:S01]  /*17400*/  BAR.SYNC.DEFER_BLOCKING 0x0 ;  /* 0x0000000000007b1d */ /* 0x000fe20000010000 */
[----:B------:R-:W-:-:S05]  /*17410*/  ISETP.GE.U32.AND P0, PT, R4, R13, PT ;  /* 0x0000000d0400720c */ /* 0x000fca0003f06070 */
[----:B------:R-:W-:Y:S08]  /*17420*/  BSSY.RECONVERGENT B0, `(.L_x_301) ;  /* 0x0000022000007945 */ /* 0x000ff00003800200 */
[----:B------:R-:W-:Y:S05]  /*17430*/  @P0 BRA `(.L_x_302) ;  /* 0x0000000000800947 */ /* 0x000fea0003800000 */
[----:B--2---:R-:W0:Y:S01]  /*17440*/  I2F.U32.RP R30, R5 ;  /* 0x00000005001e7306 */ /* 0x004e220000209000 */
[----:B------:R-:W-:Y:S01]  /*17450*/  IADD3 R31, PT, PT, RZ, -R5, RZ ;  /* 0x80000005ff1f7210 */ /* 0x000fe20007ffe0ff */
[----:B------:R-:W2:Y:S01]  /*17460*/  S2UR UR6, SR_CgaCtaId ;  /* 0x00000000000679c3 */ /* 0x000ea20000008800 */
[----:B------:R-:W-:Y:S01]  /*17470*/  ISETP.NE.U32.AND P3, PT, R5, RZ, PT ;  /* 0x000000ff0500720c */ /* 0x000fe20003f65070 */
[----:B------:R-:W-:-:S04]  /*17480*/  UMOV UR5, 0x400 ;  /* 0x0000040000057882 */ /* 0x000fc80000000000 */
[----:B0-----:R-:W1:Y:S01]  /*17490*/  MUFU.RCP R30, R30 ;  /* 0x0000001e001e7308 */ /* 0x001e620000001000 */
[----:B--2---:R-:W-:Y:S02]  /*174a0*/  ULEA UR12, UR6, UR5, 0x18 ;  /* 0x00000005060c7291 */ /* 0x004fe4000f8ec0ff */
[----:B------:R-:W-:Y:S01]  /*174b0*/  UIADD3 UR5, UPT, UPT, UR5, 0xa000, URZ ;  /* 0x0000a00005057890 */ /* 0x000fe2000fffe0ff */
[----:B-1-34-:R-:W-:-:S03]  /*174c0*/  VIADD R28, R30, 0xffffffe ;  /* 0x0ffffffe1e1c7836 */ /* 0x01afc60000000000 */
[----:B------:R-:W-:Y:S01]  /*174d0*/  ULEA UR5, UR6, UR5, 0x18 ;  /* 0x0000000506057291 */ /* 0x000fe2000f8ec0ff */
[----:B------:R0:W1:Y:S02]  /*174e0*/  F2I.FTZ.U32.TRUNC.NTZ R29, R28 ;  /* 0x0000001c001d7305 */ /* 0x000064000021f000 */
[----:B0-----:R-:W-:Y:S02]  /*174f0*/  IMAD.MOV.U32 R28, RZ, RZ, RZ ;  /* 0x000000ffff1c7224 */ /* 0x001fe400078e00ff */
[----:B-1----:R-:W-:-:S04]  /*17500*/  IMAD R31, R31, R29, RZ ;  /* 0x0000001d1f1f7224 */ /* 0x002fc800078e02ff */
        /* <DEDUP_REMOVED lines=10> */
[----:B------:R-:W-:-:S04]  /*175b0*/  IMAD.MOV R28, RZ, RZ, -R31 ;  /* 0x000000ffff1c7224 */ /* 0x000fc800078e0a1f */
[--C-:B------:R-:W-:Y:S02]  /*175c0*/  IMAD R29, R5, R28, R4.reuse ;  /* 0x0000001c051d7224 */ /* 0x100fe400078e0204 */
[----:B------:R-:W-:-:S03]  /*175d0*/  IMAD R28, R13, UR4, R4 ;  /* 0x000000040d1c7c24 */ /* 0x000fc6000f8e0204 */
[----:B------:R-:W-:Y:S02]  /*175e0*/  IADD3 R29, PT, PT, R29, -UR4, R18 ;  /* 0x800000041d1d7c10 */ /* 0x000fe4000fffe012 */
[----:B------:R-:W-:-:S03]  /*175f0*/  LEA R28, R28, UR5, 0x2 ;  /* 0x000000051c1c7c11 */ /* 0x000fc6000f8e10ff */
[----:B------:R-:W-:-:S05]  /*17600*/  IMAD R29, R31, R0, R29 ;  /* 0x000000001f1d7224 */ /* 0x000fca00078e021d */
[----:B------:R-:W-:-:S06]  /*17610*/  LEA R29, R29, UR12, 0x2 ;  /* 0x0000000c1d1d7c11 */ /* 0x000fcc000f8e10ff */
[----:B------:R-:W0:Y:S04]  /*17620*/  LDS R29, [R29] ;  /* 0x000000001d1d7984 */ /* 0x000e280000000800 */
[----:B0-----:R0:W-:Y:S02]  /*17630*/  STS [R28], R29 ;  /* 0x0000001d1c007388 */ /* 0x0011e40000000800 */
.L_x_302:
[----:B------:R-:W-:Y:S05]  /*17640*/  BSYNC.RECONVERGENT B0 ;  /* 0x0000000000007941 */ /* 0x000fea0003800200 */
.L_x_301:
[----:B------:R-:W5:Y:S01]  /*17650*/  LDCU UR5, c[0x0][0x3d4] ;  /* 0x00007a80ff0577ac */ /* 0x000f620008000800 */
[----:B------:R-:W-:Y:S01]  /*17660*/  BAR.SYNC.DEFER_BLOCKING 0x0 ;  /* 0x0000000000007b1d */ /* 0x000fe20000010000 */
[----:B------:R-:W-:-:S05]  /*17670*/  ISETP.GE.U32.AND P0, PT, R4, R5, PT ;  /* 0x000000050400720c */ /* 0x000fca0003f06070 */
[----:B------:R-:W5:Y:S01]  /*17680*/  LDCU UR6, c[0x0][0x3c0] ;  /* 0x00007800ff0677ac */ /* 0x000f620008000800 */
[----:B------:R-:W-:Y:S01]  /*17690*/  BSSY.RECONVERGENT B0, `(.L_x_303) ;  /* 0x0000070000007945 */ /* 0x000fe20003800200 */
[----:B-----5:R-:W-:-:S06]  /*176a0*/  UIMAD UR5, UR6, UR5, UR4 ;  /* 0x00000005060572a4 */ /* 0x020fcc000f8e0204 */
[----:B-1--4-:R-:W-:Y:S01]  /*176b0*/  IMAD R38, R25, UR5, RZ ;  /* 0x0000000519267c24 */ /* 0x012fe2000f8e02ff */
[----:B------:R-:W-:Y:S06]  /*176c0*/  @P0 BRA `(.L_x_304) ;  /* 0x0000000400b00947 */ /* 0x000fec0003800000 */
[----:B------:R-:W1:Y:S02]  /*176d0*/  LDCU UR12, c[0x0][0x398] ;  /* 0x00007300ff0c77ac */ /* 0x000e640008000800 */
[----:B-1----:R-:W-:-:S09]  /*176e0*/  UISETP.GE.AND UP0, UPT, UR12, URZ, UPT ;  /* 0x000000ff0c00728c */ /* 0x002fd2000bf06270 */
[----:B------:R-:W-:Y:S05]  /*176f0*/  BRA.U !UP0, `(.L_x_304) ;  /* 0x0000000508a47547 */ /* 0x000fea000b800000 */
[----:B------:R-:W1:Y:S01]  /*17700*/  LDCU UR5, c[0x0][0x390] ;  /* 0x00007200ff0577ac */ /* 0x000e620008000800 */
[----:B------:R-:W-:Y:S01]  /*17710*/  ISETP.NE.AND P2, PT, R12, RZ, PT ;  /* 0x000000ff0c00720c */ /* 0x000fe20003f45270 */
[----:B------:R-:W-:Y:S01]  /*17720*/  IMAD.IADD R39, R38, 0x1, R4 ;  /* 0x0000000126277824 */ /* 0x000fe200078e0204 */
[----:B------:R-:W-:Y:S02]  /*17730*/  UISETP.GE.U32.AND UP0, UPT, UR12, 0x7, UPT ;  /* 0x000000070c00788c */ /* 0x000fe4000bf06070 */
[----:B-1----:R-:W-:-:S06]  /*17740*/  UIADD3 UR5, UPT, UPT, -UR4, UR5, URZ ;  /* 0x0000000504057290 */ /* 0x002fcc000fffe1ff */
[----:B------:R-:W-:Y:S01]  /*17750*/  IMAD R41, R0, UR5, R4 ;  /* 0x0000000500297c24 */ /* 0x000fe2000f8e0204 */
[----:B------:R-:W-:Y:S06]  /*17760*/  BRA.U !UP0, `(.L_x_305) ;  /* 0x0000000108ac7547 */ /* 0x000fec000b800000 */
[----:B------:R-:W1:Y:S01]  /*17770*/  S2UR UR6, SR_CgaCtaId ;  /* 0x00000000000679c3 */ /* 0x000e620000008800 */
[----:B------:R-:W-:Y:S01]  /*17780*/  UMOV UR5, 0x400 ;  /* 0x0000040000057882 */ /* 0x000fe20000000000 */
[----:B---3--:R-:W-:Y:S01]  /*17790*/  VIADD R40, R36, UR12 ;  /* 0x0000000c24287c36 */ /* 0x008fe20008000000 */
[----:B-1----:R-:W-:-:S03]  /*177a0*/  ULEA UR6, UR6, UR5, 0x18 ;  /* 0x0000000506067291 */ /* 0x002fc6000f8ec0ff */
[----:B------:R-:W-:-:S09]  /*177b0*/  UMOV UR5, URZ ;  /* 0x000000ff00057c82 */ /* 0x000fd20008000000 */
.L_x_306:
[----:B------:R-:W-:Y:S01]  /*177c0*/  LEA R43, R41, UR6, 0x2 ;  /* 0x00000006292b7c11 */ /* 0x000fe2000f8e10ff */
[----:B01----:R-:W0:Y:S01]  /*177d0*/  LDC.64 R28, c[0x0][0x3c8] ;  /* 0x0000f200ff1c7b82 */ /* 0x003e220000000a00 */
[----:B------:R-:W-:Y:S01]  /*177e0*/  UIADD3 UR5, UPT, UPT, UR5, 0x8, URZ ;  /* 0x0000000805057890 */ /* 0x000fe2000fffe0ff */
[----:B------:R-:W-:Y:S02]  /*177f0*/  IMAD R41, R0, 0x8, R41 ;  /* 0x0000000800297824 */ /* 0x000fe400078e0229 */
[----:B------:R1:W3:Y:S01]  /*17800*/  LDS R45, [R43] ;  /* 0x000000002b2d7984 */ /* 0x0002e20000000800 */
[----:B------:R-:W-:Y:S02]  /*17810*/  IMAD R47, R40, 0x4, R43 ;  /* 0x00000004282f7824 */ /* 0x000fe400078e022b */
[----:B------:R-:W-:-:S03]  /*17820*/  ISETP.NE.AND P0, PT, R17, UR5, PT ;  /* 0x0000000511007c0c */ /* 0x000fc6000bf05270 */
[----:B------:R-:W-:-:S05]  /*17830*/  LEA R51, R0, R47, 0x2 ;  /* 0x0000002f00337211 */ /* 0x000fca00078e10ff */
[----:B-1----:R-:W-:Y:S02]  /*17840*/  IMAD R43, R0, 0x4, R51 ;  /* 0x00000004002b7824 */ /* 0x002fe400078e0233 */
[----:B0-----:R-:W-:-:S04]  /*17850*/  IMAD.WIDE R34, R39, 0x4, R28 ;  /* 0x0000000427227825 */ /* 0x001fc800078e021c */
[C---:B------:R-:W-:Y:S02]  /*17860*/  IMAD R39, R20.reuse, 0x8, R39 ;  /* 0x0000000814277824 */ /* 0x040fe400078e0227 */
[----:B------:R-:W-:-:S04]  /*17870*/  IMAD.WIDE R32, R20, 0x4, R34 ;  /* 0x0000000414207825 */ /* 0x000fc800078e0222 */
[----:B--2---:R-:W-:-:S04]  /*17880*/  IMAD.WIDE R30, R20, 0x4, R32 ;  /* 0x00000004141e7825 */ /* 0x004fc800078e0220 */
[----:B------:R-:W-:Y:S01]  /*17890*/  IMAD.WIDE R28, R20, 0x4, R30 ;  /* 0x00000004141c7825 */ /* 0x000fe200078e021e */
[----:B---3--:R0:W-:Y:S04]  /*178a0*/  STG.E.STRONG.SYS desc[UR10][R34.64], R45 ;  /* 0x0000002d22007986 */ /* 0x0081e8000c11590a */
        /* <DEDUP_REMOVED lines=10> */
[----:B------:R-:W-:Y:S01]  /*17950*/  IMAD.WIDE R30, R20, 0x4, R32 ;  /* 0x00000004141e7825 */ /* 0x000fe200078e0220 */
[----:B-1----:R0:W-:Y:S04]  /*17960*/  STG.E.STRONG.SYS desc[UR10][R28.64], R42 ;  /* 0x0000002a1c007986 */ /* 0x0021e8000c11590a */
[----:B------:R-:W1:Y:S01]  /*17970*/  LDS R47, [R45+0x4] ;  /* 0x000004002d2f7984 */ /* 0x000e620000000800 */
[----:B0-----:R-:W-:Y:S01]  /*17980*/  LEA R42, R0, R53, 0x2 ;  /* 0x00000035002a7211 */ /* 0x001fe200078e10ff */
[----:B------:R-:W-:-:S02]  /*17990*/  IMAD.WIDE R28, R20, 0x4, R30 ;  /* 0x00000004141c7825 */ /* 0x000fc400078e021e */
        /* <DEDUP_REMOVED lines=8> */
.L_x_305:
[----:B------:R-:W-:Y:S05]  /*17a20*/  @!P2 BRA `(.L_x_304) ;  /* 0x0000000000d8a947 */ /* 0x000fea0003800000 */
[----:B------:R-:W-:Y:S02]  /*17a30*/  ISETP.GE.U32.AND P0, PT, R21, 0x3, PT ;  /* 0x000000031500780c */ /* 0x000fe40003f06070 */
[----:B------:R-:W-:-:S11]  /*17a40*/  ISETP.NE.AND P2, PT, R14, RZ, PT ;  /* 0x000000ff0e00720c */ /* 0x000fd60003f45270 */
[----:B------:R-:W-:Y:S05]  /*17a50*/  @!P0 BRA `(.L_x_307) ;  /* 0x00000000005c8947 */ /* 0x000fea0003800000 */
[----:B------:R-:W4:Y:S01]  /*17a60*/  S2UR UR6, SR_CgaCtaId ;  /* 0x00000000000679c3 */ /* 0x000f220000008800 */
[----:B------:R-:W-:Y:S01]  /*17a70*/  UMOV UR5, 0x400 ;  /* 0x0000040000057882 */ /* 0x000fe20000000000 */
[----:B-1-3--:R-:W-:-:S06]  /*17a80*/  VIADD R45, R36, UR12 ;  /* 0x0000000c242d7c36 */ /* 0x00afcc0008000000 */
[----:B0-----:R-:W0:Y:S01]  /*17a90*/  LDC.64 R28, c[0x0][0x3c8] ;  /* 0x0000f200ff1c7b82 */ /* 0x001e220000000a00 */
[----:B----4-:R-:W-:-:S06]  /*17aa0*/  ULEA UR5, UR6, UR5, 0x18 ;  /* 0x0000000506057291 */ /* 0x010fcc000f8ec0ff */
[----:B------:R-:W-:Y:S01]  /*17ab0*/  LEA R32, R41, UR5, 0x2 ;  /* 0x0000000529207c11 */ /* 0x000fe2000f8e10ff */
[----:B------:R-:W-:Y:S02]  /*17ac0*/  IMAD R41, R0, 0x4, R41 ;  /* 0x0000000400297824 */ /* 0x000fe400078e0229 */
[----:B0-----:R-:W-:Y:S02]  /*17ad0*/  IMAD.WIDE R28, R39, 0x4, R28 ;  /* 0x00000004271c7825 */ /* 0x001fe400078e021c */
[----:B------:R0:W1:Y:S02]  /*17ae0*/  LDS R43, [R32] ;  /* 0x00000000202b7984 */ /* 0x0000640000000800 */
[----:B------:R-:W-:Y:S02]  /*17af0*/  IMAD R45, R45, 0x4, R32 ;  /* 0x000000042d2d7824 */ /* 0x000fe400078e0220 */
[----:B--2---:R-:W-:-:S03]  /*17b00*/  IMAD.WIDE R30, R20, 0x4, R28 ;  /* 0x00000004141e7825 */ /* 0x004fc600078e021c */
[----:B------:R-:W-:Y:S01]  /*17b10*/  LEA R49, R0, R45, 0x2 ;  /* 0x0000002d00317211 */ /* 0x000fe200078e10ff */
[C---:B------:R-:W-:Y:S02]  /*17b20*/  IMAD R39, R20.reuse, 0x4, R39 ;  /* 0x0000000414277824 */ /* 0x040fe400078e0227 */
        /* <DEDUP_REMOVED lines=10> */
.L_x_307:
[----:B------:R-:W-:Y:S05]  /*17bd0*/  @!P2 BRA `(.L_x_304) ;  /* 0x00000000006ca947 */ /* 0x000fea0003800000 */
[----:B------:R-:W-:Y:S02]  /*17be0*/  ISETP.NE.AND P0, PT, R22, RZ, PT ;  /* 0x000000ff1600720c */ /* 0x000fe40003f05270 */
[----:B------:R-:W-:-:S11]  /*17bf0*/  ISETP.NE.AND P2, PT, R24, RZ, PT ;  /* 0x000000ff1800720c */ /* 0x000fd60003f45270 */
[----:B------:R-:W-:Y:S05]  /*17c00*/  @!P0 BRA `(.L_x_308) ;  /* 0x00000000003c8947 */ /* 0x000fea0003800000 */
[----:B------:R-:W5:Y:S01]  /*17c10*/  S2UR UR6, SR_CgaCtaId ;  /* 0x00000000000679c3 */ /* 0x000f620000008800 */
[----:B------:R-:W-:Y:S01]  /*17c20*/  UMOV UR5, 0x400 ;  /* 0x0000040000057882 */ /* 0x000fe20000000000 */
[----:B--2---:R-:W-:-:S06]  /*17c30*/  VIADD R31, R36, UR12 ;  /* 0x0000000c241f7c36 */ /* 0x004fcc0008000000 */
[----:B01-3--:R-:W0:Y:S01]  /*17c40*/  LDC.64 R28, c[0x0][0x3c8] ;  /* 0x0000f200ff1c7b82 */ /* 0x00be220000000a00 */
[----:B-----5:R-:W-:-:S06]  /*17c50*/  ULEA UR5, UR6, UR5, 0x18 ;  /* 0x0000000506057291 */ /* 0x020fcc000f8ec0ff */
[----:B------:R-:W-:Y:S01]  /*17c60*/  LEA R32, R41, UR5, 0x2 ;  /* 0x0000000529207c11 */ /* 0x000fe2000f8e10ff */
[----:B------:R-:W-:Y:S02]  /*17c70*/  IMAD R41, R0, 0x2, R41 ;  /* 0x0000000200297824 */ /* 0x000fe400078e0229 */
[----:B0-----:R-:W-:Y:S01]  /*17c80*/  IMAD.WIDE R28, R39, 0x4, R28 ;  /* 0x00000004271c7825 */ /* 0x001fe200078e021c */
[----:B----4-:R-:W-:Y:S01]  /*17c90*/  LEA R35, R31, R32, 0x2 ;  /* 0x000000201f237211 */ /* 0x010fe200078e10ff */
[----:B------:R-:W0:Y:S02]  /*17ca0*/  LDS R33, [R32] ;  /* 0x0000000020217984 */ /* 0x000e240000000800 */
[C---:B------:R-:W-:Y:S02]  /*17cb0*/  IMAD R39, R20.reuse, 0x2, R39 ;  /* 0x0000000214277824 */ /* 0x040fe400078e0227 */
[----:B------:R-:W-:Y:S01]  /*17cc0*/  IMAD.WIDE R30, R20, 0x4, R28 ;  /* 0x00000004141e7825 */ /* 0x000fe200078e021c */
[----:B0-----:R-:W-:Y:S04]  /*17cd0*/  STG.E.STRONG.SYS desc[UR10][R28.64], R33 ;  /* 0x000000211c007986 */ /* 0x001fe8000c11590a */
[----:B------:R-:W0:Y:S04]  /*17ce0*/  LDS R35, [R35+0x4] ;  /* 0x0000040023237984 */ /* 0x000e280000000800 */
[----:B0-----:R0:W-:Y:S02]  /*17cf0*/  STG.E.STRONG.SYS desc[UR10][R30.64], R35 ;  /* 0x000000231e007986 */ /* 0x0011e4000c11590a */
.L_x_308:
[----:B------:R-:W-:Y:S05]  /*17d00*/  @P2 BRA `(.L_x_304) ;  /* 0x0000000000202947 */ /* 0x000fea0003800000 */
[----:B------:R-:W5:Y:S01]  /*17d10*/  S2UR UR6, SR_CgaCtaId ;  /* 0x00000000000679c3 */ /* 0x000f620000008800 */
[----:B------:R-:W-:-:S07]  /*17d20*/  UMOV UR5, 0x400 ;  /* 0x0000040000057882 */ /* 0x000fce0000000000 */
[----:B01-3--:R-:W0:Y:S01]  /*17d30*/  LDC.64 R28, c[0x0][0x3c8] ;  /* 0x0000f200ff1c7b82 */ /* 0x00be220000000a00 */
[----:B-----5:R-:W-:-:S06]  /*17d40*/  ULEA UR5, UR6, UR5, 0x18 ;  /* 0x0000000506057291 */ /* 0x020fcc000f8ec0ff */
[----:B------:R-:W-:Y:S01]  /*17d50*/  LEA R41, R41, UR5, 0x2 ;  /* 0x0000000529297c11 */ /* 0x000fe2000f8e10ff */
[----:B0-----:R-:W-:-:S05]  /*17d60*/  IMAD.WIDE R28, R39, 0x4, R28 ;  /* 0x00000004271c7825 */ /* 0x001fca00078e021c */
[----:B------:R-:W0:Y:S04]  /*17d70*/  LDS R41, [R41] ;  /* 0x0000000029297984 */ /* 0x000e280000000800 */
[----:B0-----:R0:W-:Y:S02]  /*17d80*/  STG.E.STRONG.SYS desc[UR10][R28.64], R41 ;  /* 0x000000291c007986 */ /* 0x0011e4000c11590a */
.L_x_304:
[----:B------:R-:W-:Y:S05]  /*17d90*/  BSYNC.RECONVERGENT B0 ;  /* 0x0000000000007941 */ /* 0x000fea0003800200 */
.L_x_303:
[----:B------:R-:W-:Y:S01]  /*17da0*/  BAR.SYNC.DEFER_BLOCKING 0x0 ;  /* 0x0000000000007b1d */ /* 0x000fe20000010000 */
[----:B------:R-:W-:-:S05]  /*17db0*/  ISETP.GE.U32.AND P0, PT, R4, R37, PT ;  /* 0x000000250400720c */ /* 0x000fca0003f06070 */
[----:B------:R-:W-:Y:S08]  /*17dc0*/  BSSY.RECONVERGENT B0, `(.L_x_309) ;  /* 0x000006d000007945 */ /* 0x000ff00003800200 */
[----:B------:R-:W-:Y:S05]  /*17dd0*/  @P0 BRA `(.L_x_310) ;  /* 0x0000000400ac0947 */ /* 0x000fea0003800000 */
[----:B------:R-:W5:Y:S02]  /*17de0*/  LDCU UR12, c[0x0][0x398] ;  /* 0x00007300ff0c77ac */ /* 0x000f640008000800 */
[----:B-----5:R-:W-:-:S09]  /*17df0*/  UISETP.GE.AND UP0, UPT, UR12, URZ, UPT ;  /* 0x000000ff0c00728c */ /* 0x020fd2000bf06270 */
[----:B------:R-:W-:Y:S05]  /*17e00*/  BRA.U !UP0, `(.L_x_310) ;  /* 0x0000000508a07547 */ /* 0x000fea000b800000 */
[----:B------:R-:W-:Y:S01]  /*17e10*/  UISETP.GE.U32.AND UP0, UPT, UR12, 0x7, UPT ;  /* 0x000000070c00788c */ /* 0x000fe2000bf06070 */
[----:B------:R-:W-:Y:S01]  /*17e20*/  ISETP.NE.AND P2, PT, R12, RZ, PT ;  /* 0x000000ff0c00720c */ /* 0x000fe20003f45270 */
[----:B------:R-:W-:Y:S02]  /*17e30*/  IMAD.IADD R37, R15, 0x1, R38 ;  /* 0x000000010f257824 */ /* 0x000fe400078e0226 */
[----:B------:R-:W-:-:S05]  /*17e40*/  IMAD.MOV.U32 R39, RZ, RZ, R19 ;  /* 0x000000ffff277224 */ /* 0x000fca00078e0013 */
[----:B------:R-:W-:Y:S05]  /*17e50*/  BRA.U !UP0, `(.L_x_311) ;  /* 0x0000000108b07547 */ /* 0x000fea000b800000 */
[----:B------:R-:W5:Y:S01]  /*17e60*/  S2UR UR6, SR_CgaCtaId ;  /* 0x00000000000679c3 */ /* 0x000f620000008800 */
[----:B------:R-:W-:Y:S01]  /*17e70*/  UMOV UR5, 0x400 ;  /* 0x0000040000057882 */ /* 0x000fe20000000000 */
[----:B------:R-:W-:Y:S01]  /*17e80*/  MOV R39, R19 ;  /* 0x0000001300277202 */ /* 0x000fe20000000f00 */
[----:B------:R-:W-:Y:S01]  /*17e90*/  VIADD R38, R36, UR12 ;  /* 0x0000000c24267c36 */ /* 0x000fe20008000000 */
[----:B-----5:R-:W-:-:S03]  /*17ea0*/  ULEA UR6, UR6, UR5, 0x18 ;  /* 0x0000000506067291 */ /* 0x020fc6000f8ec0ff */
[----:B------:R-:W-:-:S09]  /*17eb0*/  UMOV UR5, URZ ;  /* 0x000000ff00057c82 */ /* 0x000fd20008000000 */
.L_x_312:
[----:B0-----:R-:W-:Y:S01]  /*17ec0*/  LEA R41, R39, UR6, 0x2 ;  /* 0x0000000627297c11 */ /* 0x001fe2000f8e10ff */
[----:B-1-3--:R-:W4:Y:S01]  /*17ed0*/  LDC.64 R28, c[0x0][0x3c8] ;  /* 0x0000f200ff1c7b82 */ /* 0x00af220000000a00 */
[----:B------:R-:W-:Y:S01]  /*17ee0*/  UIADD3 UR5, UPT, UPT, UR5, 0x8, URZ ;  /* 0x0000000805057890 */ /* 0x000fe2000fffe0ff */
[----:B------:R-:W-:Y:S02]  /*17ef0*/  IMAD R39, R0, 0x8, R39 ;  /* 0x0000000800277824 */ /* 0x000fe400078e0227 */
[----:B------:R0:W1:Y:S01]  /*17f00*/  LDS R43, [R41] ;  /* 0x00000000292b7984 */ /* 0x0000620000000800 */
[----:B------:R-:W-:Y:S02]  /*17f10*/  IMAD R45, R38, 0x4, R41 ;  /* 0x00000004262d7824 */ /* 0x000fe400078e0229 */
[----:B------:R-:W-:Y:S02]  /*17f20*/  ISETP.NE.AND P0, PT, R17, UR5, PT ;  /* 0x0000000511007c0c */ /* 0x000fe4000bf05270 */
[----:B------:R-:W-:-:S04]  /*17f30*/  IMAD R49, R0, 0x4, R45 ;  /* 0x0000000400317824 */ /* 0x000fc800078e022d */
[----:B0-----:R-:W-:Y:S02]  /*17f40*/  IMAD R41, R0, 0x4, R49 ;  /* 0x0000000400297824 */ /* 0x001fe400078e0231 */
[----:B----4-:R-:W-:Y:S01]  /*17f50*/  IMAD.WIDE R34, R37, 0x4, R28 ;  /* 0x0000000425227825 */ /* 0x010fe200078e021c */
[----:B------:R-:W-:-:S03]  /*17f60*/  LEA R37, R20, R37, 0x3 ;  /* 0x0000002514257211 */ /* 0x000fc600078e18ff */
[----:B------:R-:W-:-:S04]  /*17f70*/  IMAD.WIDE R32, R20, 0x4, R34 ;  /* 0x0000000414207825 */ /* 0x000fc800078e0222 */
[----:B--2---:R-:W-:-:S04]  /*17f80*/  IMAD.WIDE R30, R20, 0x4, R32 ;  /* 0x00000004141e7825 */ /* 0x004fc800078e0220 */
[----:B------:R-:W-:Y:S01]  /*17f90*/  IMAD.WIDE R28, R20, 0x4, R30 ;  /* 0x00000004141c7825 */ /* 0x000fe200078e021e */
[----:B-1----:R0:W-:Y:S04]  /*17fa0*/  STG.E.STRONG.SYS desc[UR10][R34.64], R43 ;  /* 0x0000002b22007986 */ /* 0x0021e8000c11590a */
[----:B------:R-:W1:Y:S01]  /*17fb0*/  LDS R47, [R45+0x4] ;  /* 0x000004002d2f7984 */ /* 0x000e620000000800 */
[----:B0-----:R-:W-:Y:S01]  /*17fc0*/  LEA R43, R0, R41, 0x2 ;  /* 0x00000029002b7211 */ /* 0x001fe200078e10ff */
[----:B------:R-:W-:Y:S02]  /*17fd0*/  IMAD.WIDE R34, R20, 0x4, R28 ;  /* 0x0000000414227825 */ /* 0x000fe400078e021c */
[----:B-1----:R0:W-:Y:S04]  /*17fe0*/  STG.E.STRONG.SYS desc[UR10][R32.64], R47 ;  /* 0x0000002f20007986 */ /* 0x0021e8000c11590a */
[----:B------:R-:W1:Y:S01]  /*17ff0*/  LDS R51, [R49+0x4] ;  /* 0x0000040031337984 */ /* 0x000e620000000800 */
[----:B0-----:R-:W-:-:S02]  /*18000*/  IMAD R47, R0, 0x4, R43 ;  /* 0x00000004002f7824 */ /* 0x001fc400078e022b */
[----:B------:R-:W-:Y:S01]  /*18010*/  IMAD.WIDE R32, R20, 0x4, R34 ;  /* 0x0000000414207825 */ /* 0x000fe200078e0222 */
        /* <DEDUP_REMOVED lines=16> */
.L_x_311:
[----:B------:R-:W-:Y:S05]  /*18120*/  @!P2 BRA `(.L_x_310) ;  /* 0x0000000000d8a947 */ /* 0x000fea0003800000 */
[----:B------:R-:W-:Y:S02]  /*18130*/  ISETP.GE.U32.AND P0, PT, R21, 0x3, PT ;  /* 0x000000031500780c */ /* 0x000fe40003f06070 */
[----:B------:R-:W-:-:S11]  /*18140*/  ISETP.NE.AND P2, PT, R14, RZ, PT ;  /* 0x000000ff0e00720c */ /* 0x000fd60003f45270 */
[----:B------:R-:W-:Y:S05]  /*18150*/  @!P0 BRA `(.L_x_313) ;  /* 0x00000000005c8947 */ /* 0x000fea0003800000 */
[----:B------:R-:W5:Y:S01]  /*18160*/  S2UR UR6, SR_CgaCtaId ;  /* 0x00000000000679c3 */ /* 0x000f620000008800 */
[----:B------:R-:W-:Y:S01]  /*18170*/  UMOV UR5, 0x400 ;  /* 0x0000040000057882 */ /* 0x000fe20000000000 */
[----:B0--3--:R-:W-:-:S06]  /*18180*/  VIADD R43, R36, UR12 ;  /* 0x0000000c242b7c36 */ /* 0x009fcc0008000000 */
[----:B-1----:R-:W4:Y:S01]  /*18190*/  LDC.64 R28, c[0x0][0x3c8] ;  /* 0x0000f200ff1c7b82 */ /* 0x002f220000000a00 */
[----:B-----5:R-:W-:-:S06]  /*181a0*/  ULEA UR5, UR6, UR5, 0x18 ;  /* 0x0000000506057291 */ /* 0x020fcc000f8ec0ff */
[----:B--2---:R-:W-:Y:S01]  /*181b0*/  LEA R30, R39, UR5, 0x2 ;  /* 0x00000005271e7c11 */ /* 0x004fe2000f8e10ff */
[----:B------:R-:W-:Y:S02]  /*181c0*/  IMAD R39, R0, 0x4, R39 ;  /* 0x0000000400277824 */ /* 0x000fe400078e0227 */
[----:B----4-:R-:W-:Y:S01]  /*181d0*/  IMAD.WIDE R34, R37, 0x4, R28 ;  /* 0x0000000425227825 */ /* 0x010fe200078e021c */
[C---:B------:R-:W-:Y:S01]  /*181e0*/  LEA R37, R20.reuse, R37, 0x2 ;  /* 0x0000002514257211 */ /* 0x040fe200078e10ff */
[----:B------:R0:W1:Y:S02]  /*181f0*/  LDS R41, [R30] ;  /* 0x000000001e297984 */ /* 0x0000640000000800 */
[----:B------:R-:W-:Y:S02]  /*18200*/  IMAD R43, R43, 0x4, R30 ;  /* 0x000000042b2b7824 */ /* 0x000fe400078e021e */
        /* <DEDUP_REMOVED lines=12> */
.L_x_313:
[----:B------:R-:W-:Y:S05]  /*182d0*/  @!P2 BRA `(.L_x_310) ;  /* 0x00000000006ca947 */ /* 0x000fea0003800000 */
[----:B------:R-:W-:Y:S02]  /*182e0*/  ISETP.NE.AND P0, PT, R22, RZ, PT ;  /* 0x000000ff1600720c */ /* 0x000fe40003f05270 */
[----:B------:R-:W-:-:S11]  /*182f0*/  ISETP.NE.AND P2, PT, R24, RZ, PT ;  /* 0x000000ff1800720c */ /* 0x000fd60003f45270 */
[----:B------:R-:W-:Y:S05]  /*18300*/  @!P0 BRA `(.L_x_314) ;  /* 0x00000000003c8947 */ /* 0x000fea0003800000 */
[----:B------:R-:W5:Y:S01]  /*18310*/  S2UR UR6, SR_CgaCtaId ;  /* 0x00000000000679c3 */ /* 0x000f620000008800 */
[----:B------:R-:W-:Y:S01]  /*18320*/  UMOV UR5, 0x400 ;  /* 0x0000040000057882 */ /* 0x000fe20000000000 */
[----:B0--34-:R-:W-:-:S06]  /*18330*/  VIADD R35, R36, UR12 ;  /* 0x0000000c24237c36 */ /* 0x019fcc0008000000 */
[----:B-1----:R-:W2:Y:S01]  /*18340*/  LDC.64 R28, c[0x0][0x3c8] ;  /* 0x0000f200ff1c7b82 */ /* 0x002ea20000000a00 */
[----:B-----5:R-:W-:-:S06]  /*18350*/  ULEA UR5, UR6, UR5, 0x18 ;  /* 0x0000000506057291 */ /* 0x020fcc000f8ec0ff */
[----:B------:R-:W-:Y:S01]  /*18360*/  LEA R32, R39, UR5, 0x2 ;  /* 0x0000000527207c11 */ /* 0x000fe2000f8e10ff */
[----:B--2---:R-:W-:Y:S01]  /*18370*/  IMAD.WIDE R30, R37, 0x4, R28 ;  /* 0x00000004251e7825 */ /* 0x004fe200078e021c */
[----:B------:R-:W-:-:S03]  /*18380*/  LEA R39, R0, R39, 0x1 ;  /* 0x0000002700277211 */ /* 0x000fc600078e08ff */
[----:B------:R-:W0:Y:S01]  /*18390*/  LDS R33, [R32] ;  /* 0x0000000020217984 */ /* 0x000e220000000800 */
[----:B------:R-:W-:Y:S02]  /*183a0*/  IMAD R35, R35, 0x4, R32 ;  /* 0x0000000423237824 */ /* 0x000fe400078e0220 */
[----:B------:R-:W-:-:S04]  /*183b0*/  IMAD.WIDE R28, R20, 0x4, R30 ;  /* 0x00000004141c7825 */ /* 0x000fc800078e021e */
[----:B------:R-:W-:Y:S01]  /*183c0*/  IMAD R37, R20, 0x2, R37 ;  /* 0x0000000214257824 */ /* 0x000fe200078e0225 */
[----:B0-----:R-:W-:Y:S04]  /*183d0*/  STG.E.STRONG.SYS desc[UR10][R30.64], R33 ;  /* 0x000000211e007986 */ /* 0x001fe8000c11590a */
[----:B------:R-:W0:Y:S04]  /*183e0*/  LDS R35, [R35+0x4] ;  /* 0x0000040023237984 */ /* 0x000e280000000800 */
[----:B0-----:R0:W-:Y:S02]  /*183f0*/  STG.E.STRONG.SYS desc[UR10][R28.64], R35 ;  /* 0x000000231c007986 */ /* 0x0011e4000c11590a */
.L_x_314:
[----:B------:R-:W-:Y:S05]  /*18400*/  @P2 BRA `(.L_x_310) ;  /* 0x0000000000202947 */ /* 0x000fea0003800000 */
[----:B------:R-:W5:Y:S01]  /*18410*/  S2UR UR6, SR_CgaCtaId ;  /* 0x00000000000679c3 */ /* 0x000f620000008800 */
[----:B------:R-:W-:-:S07]  /*18420*/  UMOV UR5, 0x400 ;  /* 0x0000040000057882 */ /* 0x000fce0000000000 */
[----:B01-3--:R-:W0:Y:S01]  /*18430*/  LDC.64 R28, c[0x0][0x3c8] ;  /* 0x0000f200ff1c7b82 */ /* 0x00be220000000a00 */
[----:B-----5:R-:W-:-:S06]  /*18440*/  ULEA UR5, UR6, UR5, 0x18 ;  /* 0x0000000506057291 */ /* 0x020fcc000f8ec0ff */
[----:B--2---:R-:W-:Y:S01]  /*18450*/  LEA R30, R39, UR5, 0x2 ;  /* 0x00000005271e7c11 */ /* 0x004fe2000f8e10ff */
[----:B0-----:R-:W-:-:S04]  /*18460*/  IMAD.WIDE R28, R37, 0x4, R28 ;  /* 0x00000004251c7825 */ /* 0x001fc800078e021c */
[----:B------:R-:W0:Y:S04]  /*18470*/  LDS R31, [R30] ;  /* 0x000000001e1f7984 */ /* 0x000e280000000800 */
[----:B0-----:R0:W-:Y:S02]  /*18480*/  STG.E.STRONG.SYS desc[UR10][R28.64], R31 ;  /* 0x0000001f1c007986 */ /* 0x0011e4000c11590a */
.L_x_310:
[----:B------:R-:W-:Y:S05]  /*18490*/  BSYNC.RECONVERGENT B0 ;  /* 0x0000000000007941 */ /* 0x000fea0003800200 */
.L_x_309:
        /* <DEDUP_REMOVED lines=8> */
[----:B01----:R-:W-:Y:S02]  /*18520*/  IMAD.MOV.U32 R29, RZ, RZ, R10 ;  /* 0x000000ffff1d7224 */ /* 0x003fe400078e000a */
[----:B---3--:R-:W-:-:S07]  /*18530*/  IMAD.MOV.U32 R28, RZ, RZ, R7 ;  /* 0x000000ffff1c7224 */ /* 0x008fce00078e0007 */
.L_x_320:
[----:B0---4-:R-:W0:Y:S01]  /*18540*/  LDC R35, c[0x0][0x3b8] ;  /* 0x0000ee00ff237b82 */ /* 0x011e220000000800 */
[----:B------:R-:W-:Y:S01]  /*18550*/  ISETP.GE.AND P0, PT, R9, R0, PT ;  /* 0x000000000900720c */ /* 0x000fe20003f06270 */
[----:B------:R-:W-:Y:S01]  /*18560*/  BSSY.RECONVERGENT B1, `(.L_x_317) ;  /* 0x0000013000017945 */ /* 0x000fe20003800200 */
[----:B0-----:R-:W-:-:S05]  /*18570*/  IMAD.IADD R28, R28, 0x1, R35 ;  /* 0x000000011c1c7824 */ /* 0x001fca00078e0223 */
[----:B------:R-:W-:-:S06]  /*18580*/  ISETP.GE.AND P2, PT, R28, UR7, PT ;  /* 0x000000071c007c0c */ /* 0x000fcc000bf46270 */
[----:B------:R-:W-:Y:S07]  /*18590*/  @P0 BRA `(.L_x_318) ;  /* 0x00000000003c0947 */ /* 0x000fee0003800000 */
[----:B------:R-:W0:Y:S01]  /*185a0*/  S2R R33, SR_CgaCtaId ;  /* 0x0000000000217919 */ /* 0x000e220000008800 */
[----:B--2---:R-:W-:Y:S02]  /*185b0*/  MOV R31, 0x400 ;  /* 0x00000400001f7802 */ /* 0x004fe40000000f00 */
[----:B------:R-:W-:-:S03]  /*185c0*/  MOV R30, R9 ;  /* 0x00000009001e7202 */ /* 0x000fc60000000f00 */
[----:B------:R-:W-:Y:S01]  /*185d0*/  VIADD R32, R31, 0x5000 ;  /* 0x000050001f207836 */ /* 0x000fe20000000000 */
[----:B0-----:R-:W-:-:S04]  /*185e0*/  LEA R38, R33, R31, 0x18 ;  /* 0x0000001f21267211 */ /* 0x001fc800078ec0ff */
[----:B------:R-:W-:-:S07]  /*185f0*/  LEA R36, R33, R32, 0x18 ;  /* 0x0000002021247211 */ /* 0x000fce00078ec0ff */
.L_x_319:
        /* <DEDUP_REMOVED lines=9> */
.L_x_318:
[----:B------:R-:W-:Y:S05]  /*18690*/  BSYNC.RECONVERGENT B1 ;  /* 0x0000000000017941 */ /* 0x000fea0003800200 */
.L_x_317:
[----:B------:R-:W-:Y:S01]  /*186a0*/  IMAD R29, R0, R35, R29 ;  /* 0x00000023001d7224 */ /* 0x000fe200078e021d */
[----:B------:R-:W-:Y:S06]  /*186b0*/  @!P2 BRA `(.L_x_320) ;  /* 0xfffffffc00a0a947 */ /* 0x000fec000383ffff */
.L_x_316:
[----:B------:R-:W-:Y:S05]  /*186c0*/  BSYNC.RECONVERGENT B0 ;  /* 0x0000000000007941 */ /* 0x000fea0003800200 */
.L_x_315:
[----:B------:R-:W5:Y:S01]  /*186d0*/  LDCU UR6, c[0x0][0x3d4] ;  /* 0x00007a80ff0677ac */ /* 0x000f620008000800 */
[----:B------:R-:W-:-:S04]  /*186e0*/  UIADD3 UR4, UPT, UPT, UR4, 0x1, URZ ;  /* 0x0000000104047890 */ /* 0x000fc8000fffe0ff */
[----:B-----5:R-:W-:Y:S01]  /*186f0*/  UISETP.NE.AND UP0, UPT, UR4, UR6, UPT ;  /* 0x000000060400728c */ /* 0x020fe2000bf05270 */
[----:B------:R-:W-:Y:S08]  /*18700*/  BAR.SYNC.DEFER_BLOCKING 0x0 ;  /* 0x0000000000007b1d */ /* 0x000ff00000010000 */
[----:B------:R-:W-:Y:S05]  /*18710*/  BRA.U UP0, `(.L_x_321) ;  /* 0xffffffd500ac7547 */ /* 0x000fea000b83ffff */
.L_x_285:
[----:B------:R-:W5:Y:S01]  /*18720*/  LDC R15, c[0x0][0x38c] ;  /* 0x0000e300ff0f7b82 */ /* 0x000f620000000800 */
[----:B------:R-:W2:Y:S01]  /*18730*/  LDCU UR4, c[0x0][0x390] ;  /* 0x00007200ff0477ac */ /* 0x000ea20008000800 */
[----:B------:R-:W-:Y:S01]  /*18740*/  BSSY.RECONVERGENT B0, `(.L_x_322) ;  /* 0x0000040000007945 */ /* 0x000fe20003800200 */
[----:B------:R-:W0:Y:S01]  /*18750*/  LDCU UR12, c[0x0][0x3a4] ;  /* 0x00007480ff0c77ac */ /* 0x000e220008000800 */
[----:B------:R-:W0:Y:S01]  /*18760*/  LDCU UR13, c[0x0][0x398] ;  /* 0x00007300ff0d77ac */ /* 0x000e220008000800 */
[----:B--2---:R-:W-:-:S05]  /*18770*/  MOV R16, UR4 ;  /* 0x0000000400107c02 */ /* 0x004fca0008000f00 */
[----:B-----5:R-:W-:-:S05]  /*18780*/  IMAD R11, R15, R16, RZ ;  /* 0x000000100f0b7224 */ /* 0x020fca00078e02ff */
[----:B------:R-:W-:-:S13]  /*18790*/  ISETP.GE.AND P0, PT, R4, R11, PT ;  /* 0x0000000b0400720c */ /* 0x000fda0003f06270 */
[----:B0-----:R-:W-:Y:S05]  /*187a0*/  @P0 BRA `(.L_x_323) ;  /* 0x0000000000e40947 */ /* 0x001fea0003800000 */
[----:B---3--:R-:W-:Y:S01]  /*187b0*/  IABS R25, R15 ;  /* 0x0000000f00197213 */ /* 0x008fe20000000000 */
[----:B------:R-:W0:Y:S01]  /*187c0*/  LDC R17, c[0x0][0x3dc] ;  /* 0x0000f700ff117b82 */ /* 0x000e220000000800 */
[----:B------:R-:W2:Y:S02]  /*187d0*/  LDCU UR4, c[0x0][0x3a4] ;  /* 0x00007480ff0477ac */ /* 0x000ea40008000800 */
[----:B------:R-:W3:Y:S05]  /*187e0*/  I2F.RP R6, R25 ;  /* 0x0000001900067306 */ /* 0x000eea0000209400 */
[----:B------:R-:W5:Y:S08]  /*187f0*/  LDC R31, c[0x0][0x38c] ;  /* 0x0000e300ff1f7b82 */ /* 0x000f700000000800 */
[----:B------:R-:W0:Y:S01]  /*18800*/  LDC R19, c[0x0][0x360] ;  /* 0x0000d800ff137b82 */ /* 0x000e220000000800 */
[----:B---3--:R-:W3:Y:S07]  /*18810*/  MUFU.RCP R6, R6 ;  /* 0x0000000600067308 */ /* 0x008eee0000001000 */
[----:B------:R-:W1:Y:S01]  /*18820*/  LDC R16, c[0x0][0x390] ;  /* 0x0000e400ff107b82 */ /* 0x000e620000000800 */
[----:B-----5:R-:W-:-:S02]  /*18830*/  ISETP.NE.AND P1, PT, R31, RZ, PT ;  /* 0x000000ff1f00720c */ /* 0x020fc40003f25270 */
[----:B------:R-:W-:Y:S01]  /*18840*/  IABS R33, R31 ;  /* 0x0000001f00217213 */ /* 0x000fe20000000000 */
[----:B---3--:R-:W-:Y:S02]  /*18850*/  VIADD R12, R6, 0xffffffe ;  /* 0x0ffffffe060c7836 */ /* 0x008fe40000000000 */
[----:B--2---:R-:W-:Y:S02]  /*18860*/  IMAD R6, RZ, RZ, -UR4 ;  /* 0x80000004ff067e24 */ /* 0x004fe4000f8e02ff */
[----:B------:R2:W3:Y:S02]  /*18870*/  F2I.FTZ.U32.TRUNC.NTZ R13, R12 ;  /* 0x0000000c000d7305 */ /* 0x0004e4000021f000 */
[----:B0-----:R-:W-:Y:S02]  /*18880*/  IMAD R23, R6, UR6, R17 ;  /* 0x0000000606177c24 */ /* 0x001fe4000f8e0211 */
[----:B------:R-:W-:Y:S02]  /*18890*/  IMAD.MOV.U32 R6, RZ, RZ, R4 ;  /* 0x000000ffff067224 */ /* 0x000fe400078e0004 */
[----:B--2---:R-:W-:-:S02]  /*188a0*/  IMAD.MOV.U32 R12, RZ, RZ, RZ ;  /* 0x000000ffff0c7224 */ /* 0x004fc400078e00ff */
[----:B---3--:R-:W-:-:S04]  /*188b0*/  IMAD.MOV R8, RZ, RZ, -R13 ;  /* 0x000000ffff087224 */ /* 0x008fc800078e0a0d */
[----:B-1--4-:R-:W-:-:S04]  /*188c0*/  IMAD R21, R8, R25, RZ ;  /* 0x0000001908157224 */ /* 0x012fc800078e02ff */
[----:B------:R-:W-:Y:S01]  /*188d0*/  IMAD.HI.U32 R29, R13, R21, R12 ;  /* 0x000000150d1d7227 */ /* 0x000fe200078e000c */
[----:B------:R-:W-:-:S07]  /*188e0*/  IADD3 R21, PT, PT, R15, -UR6, RZ ;  /* 0x800000060f157c10 */ /* 0x000fce000fffe0ff */
.L_x_326:
[----:B------:R-:W-:Y:S01]  /*188f0*/  IABS R10, R6 ;  /* 0x00000006000a7213 */ /* 0x000fe20000000000 */
[----:B------:R-:W-:Y:S04]  /*18900*/  BSSY.RECONVERGENT B1, `(.L_x_324) ;  /* 0x0000022000017945 */ /* 0x000fe80003800200 */
[----:B------:R-:W-:-:S04]  /*18910*/  IMAD.HI.U32 R8, R29, R10, RZ ;  /* 0x0000000a1d087227 */ /* 0x000fc800078e00ff */
[----:B0-----:R-:W-:-:S04]  /*18920*/  IMAD.MOV R13, RZ, RZ, -R8 ;  /* 0x000000ffff0d7224 */ /* 0x001fc800078e0a08 */
        /* <DEDUP_REMOVED lines=16> */
[----:B------:R-:W-:-:S11]  /*18a30*/  ISETP.GE.AND P2, PT, R6, R11, PT ;  /* 0x0000000b0600720c */ /* 0x000fd60003f46270 */
[----:B------:R-:W-:Y:S05]  /*18a40*/  @P0 BRA `(.L_x_325) ;  /* 0x0000000000340947 */ /* 0x000fea0003800000 */
[----:B------:R-:W0:Y:S01]  /*18a50*/  S2UR UR5, SR_CgaCtaId ;  /* 0x00000000000579c3 */ /* 0x000e220000008800 */
[----:B------:R-:W-:Y:S01]  /*18a60*/  IADD3 R13, PT, PT, R5, R15, RZ ;  /* 0x0000000f050d7210 */ /* 0x000fe20007ffe0ff */
[----:B------:R-:W-:Y:S01]  /*18a70*/  VIADD R8, R14, UR13 ;  /* 0x0000000d0e087c36 */ /* 0x000fe20008000000 */
[----:B------:R-:W-:-:S03]  /*18a80*/  UMOV UR4, 0x400 ;  /* 0x0000040000047882 */ /* 0x000fc60000000000 */
[----:B------:R-:W-:Y:S02]  /*18a90*/  IMAD R8, R13, R0, R8 ;  /* 0x000000000d087224 */ /* 0x000fe400078e0208 */
[----:B------:R-:W1:Y:S01]  /*18aa0*/  LDC.64 R12, c[0x0][0x380] ;  /* 0x0000e000ff0c7b82 */ /* 0x000e620000000a00 */
[----:B0-----:R-:W-:-:S06]  /*18ab0*/  ULEA UR4, UR5, UR4, 0x18 ;  /* 0x0000000405047291 */ /* 0x001fcc000f8ec0ff */
[----:B------:R-:W-:Y:S01]  /*18ac0*/  LEA R10, R8, UR4, 0x2 ;  /* 0x00000004080a7c11 */ /* 0x000fe2000f8e10ff */
[----:B------:R-:W-:-:S04]  /*18ad0*/  IMAD.IADD R8, R23, 0x1, R14 ;  /* 0x0000000117087824 */ /* 0x000fc800078e020e */
[----:B------:R-:W0:Y:S01]  /*18ae0*/  LDS R17, [R10+0x4] ;  /* 0x000004000a117984 */ /* 0x000e220000000800 */
[----:B------:R-:W-:-:S04]  /*18af0*/  IMAD R15, R15, UR12, R8 ;  /* 0x0000000c0f0f7c24 */ /* 0x000fc8000f8e0208 */
[----:B-1----:R-:W-:-:S05]  /*18b00*/  IMAD.WIDE R12, R15, 0x4, R12 ;  /* 0x000000040f0c7825 */ /* 0x002fca00078e020c */
[----:B0-----:R0:W-:Y:S02]  /*18b10*/  STG.E.STRONG.SYS desc[UR10][R12.64], R17 ;  /* 0x000000110c007986 */ /* 0x0011e4000c11590a */
.L_x_325:
[----:B------:R-:W-:Y:S05]  /*18b20*/  BSYNC.RECONVERGENT B1 ;  /* 0x0000000000017941 */ /* 0x000fea0003800200 */
.L_x_324:
[----:B------:R-:W-:Y:S05]  /*18b30*/  @!P2 BRA `(.L_x_326) ;  /* 0xfffffffc006ca947 */ /* 0x000fea000383ffff */
.L_x_323:
[----:B------:R-:W-:Y:S05]  /*18b40*/  BSYNC.RECONVERGENT B0 ;  /* 0x0000000000007941 */ /* 0x000fea0003800200 */
.L_x_322:
[----:B------:R-:W-:Y:S01]  /*18b50*/  BAR.SYNC.DEFER_BLOCKING 0x0 ;  /* 0x0000000000007b1d */ /* 0x000fe20000010000 */
[----:B------:R-:W-:-:S05]  /*18b60*/  ISETP.NE.AND P0, PT, R4, RZ, PT ;  /* 0x000000ff0400720c */ /* 0x000fca0003f05270 */
[----:B------:R-:W-:Y:S08]  /*18b70*/  BSSY.RECONVERGENT B0, `(.L_x_327) ;  /* 0x0000005000007945 */ /* 0x000ff00003800200 */
[----:B------:R-:W-:Y:S05]  /*18b80*/  @P0 BRA `(.L_x_328) ;  /* 0x00000000000c0947 */ /* 0x000fea0003800000 */
[----:B------:R-:W0:Y:S02]  /*18b90*/  LDG.E.STRONG.SYS R6, desc[UR10][R26.64+0x4] ;  /* 0x0000040a1a067981 */ /* 0x000e24000c1f5900 */
[----:B0-----:R-:W-:-:S05]  /*18ba0*/  VIADD R13, R6, 0x1 ;  /* 0x00000001060d7836 */ /* 0x001fca0000000000 */
[----:B------:R2:W-:Y:S02]  /*18bb0*/  STG.E.STRONG.SYS desc[UR10][R26.64+0x4], R13 ;  /* 0x0000040d1a007986 */ /* 0x0005e4000c11590a */
.L_x_328:
[----:B------:R-:W-:Y:S05]  /*18bc0*/  BSYNC.RECONVERGENT B0 ;  /* 0x0000000000007941 */ /* 0x000fea0003800200 */
.L_x_327:
[----:B------:R-:W5:Y:S02]  /*18bd0*/  LDCU UR4, c[0x0][0x3a8] ;  /* 0x00007500ff0477ac */ /* 0x000f640008000800 */
[----:B-----5:R-:W-:Y:S02]  /*18be0*/  UISETP.GE.AND UP0, UPT, UR4, 0x3, UPT ;  /* 0x000000030400788c */ /* 0x020fe4000bf06270 */
[----:B------:R-:W-:Y:S01]  /*18bf0*/  UIADD3 UR16, UPT, UPT, UR4, -0x1, URZ ;  /* 0xffffffff04107890 */ /* 0x000fe2000fffe0ff */
[----:B------:R-:W-:Y:S06]  /*18c00*/  BAR.SYNC.DEFER_BLOCKING 0x0 ;  /* 0x0000000000007b1d */ /* 0x000fec0000010000 */
[----:B------:R-:W-:Y:S05]  /*18c10*/  BRA.U !UP0, `(.L_x_329) ;  /* 0x0000002908c47547 */ /* 0x000fea000b800000 */
[----:B-1--4-:R-:W1:Y:S01]  /*18c20*/  LDC R21, c[0x0][0x398] ;  /* 0x0000e600ff157b82 */ /* 0x012e620000000800 */
[----:B------:R-:W4:Y:S01]  /*18c30*/  LDCU UR6, c[0x0][0x3b0] ;  /* 0x00007600ff0677ac */ /* 0x000f220008000800 */
[C---:B------:R-:W-:Y:S01]  /*18c40*/  LOP3.LUT R6, R5.reuse, 0xf, RZ, 0xc0, !PT ;  /* 0x0000000f05067812 */ /* 0x040fe200078ec0ff */
[C---:B------:R-:W-:Y:S01]  /*18c50*/  IMAD.IADD R19, R5.reuse, 0x1, R7 ;  /* 0x0000000105137824 */ /* 0x040fe200078e0207 */
[C---:B0-2---:R-:W-:Y:S01]  /*18c60*/  IADD3 R13, PT, PT, R5.reuse, R4, RZ ;  /* 0x00000004050d7210 */ /* 0x045fe20007ffe0ff */
[----:B------:R-:W0:Y:S01]  /*18c70*/  LDCU UR4, c[0x0][0x3a4] ;  /* 0x00007480ff0477ac */ /* 0x000e220008000800 */
[C---:B------:R-:W-:Y:S01]  /*18c80*/  LOP3.LUT R14, R5.reuse, 0x7, RZ, 0xc0, !PT ;  /* 0x00000007050e7812 */ /* 0x040fe200078ec0ff */
[----:B------:R-:W-:Y:S01]  /*18c90*/  VIADD R8, R6, 0xffffffff ;  /* 0xffffffff06087836 */ /* 0x000fe20000000000 */
[C---:B------:R-:W-:Y:S01]  /*18ca0*/  LOP3.LUT R15, R5.reuse, 0xfffffff0, RZ, 0xc0, !PT ;  /* 0xfffffff0050f7812 */ /* 0x040fe200078ec0ff */
[----:B------:R-:W0:Y:S01]  /*18cb0*/  LDCU UR5, c[0x0][0x3d4] ;  /* 0x00007a80ff0577ac */ /* 0x000e220008000800 */
[----:B------:R-:W-:Y:S01]  /*18cc0*/  IMAD.IADD R10, R4, 0x1, R0 ;  /* 0x00000001040a7824 */ /* 0x000fe200078e0200 */
[----:B------:R-:W-:Y:S01]  /*18cd0*/  LOP3.LUT R17, R5, 0xfffffff8, RZ, 0xc0, !PT ;  /* 0xfffffff805117812 */ /* 0x000fe200078ec0ff */
[----:B------:R-:W-:Y:S01]  /*18ce0*/  IMAD R12, R7, R0, RZ ;  /* 0x00000000070c7224 */ /* 0x000fe200078e02ff */
[----:B------:R-:W-:Y:S01]  /*18cf0*/  ISETP.GE.U32.AND P1, PT, R8, 0x7, PT ;  /* 0x000000070800780c */ /* 0x000fe20003f26070 */
[-C--:B------:R-:W-:Y:S01]  /*18d00*/  IMAD R8, R0, R16.reuse, R13 ;  /* 0x0000001000087224 */ /* 0x080fe200078e020d */
[----:B------:R-:W2:Y:S01]  /*18d10*/  LDCU UR15, c[0x0][0x360] ;  /* 0x00006c00ff0f77ac */ /* 0x000ea20008000800 */
[C---:B------:R-:W-:Y:S01]  /*18d20*/  IMAD R13, R5.reuse, R16, RZ ;  /* 0x00000010050d7224 */ /* 0x040fe200078e02ff */
[----:B------:R-:W-:Y:S01]  /*18d30*/  LOP3.LUT R16, R5, 0x3, RZ, 0xc0, !PT ;  /* 0x0000000305107812 */ /* 0x000fe200078ec0ff */
[----:B------:R-:W-:Y:S01]  /*18d40*/  IMAD R19, R19, R0, R5 ;  /* 0x0000000013137224 */ /* 0x000fe200078e0205 */
[----:B------:R-:W-:Y:S01]  /*18d50*/  UMOV UR14, 0x1 ;  /* 0x00000001000e7882 */ /* 0x000fe20000000000 */
[----:B----4-:R-:W-:-:S02]  /*18d60*/  VIADD R18, R5, UR6 ;  /* 0x0000000605127c36 */ /* 0x010fc40008000000 */
[----:B---3--:R-:W-:Y:S02]  /*18d70*/  VIADD R20, R14, 0xffffffff ;  /* 0xffffffff0e147836 */ /* 0x008fe40000000000 */
[----:B-1----:R-:W-:Y:S02]  /*18d80*/  IMAD R21, R0, R21, R21 ;  /* 0x0000001500157224 */ /* 0x002fe400078e0215 */
[----:B------:R-:W-:Y:S01]  /*18d90*/  IMAD R22, R5, R18, RZ ;  /* 0x0000001205167224 */ /* 0x000fe200078e02ff */
[----:B0-2---:R-:W-:-:S12]  /*18da0*/  UIMAD UR12, UR4, UR5, UR5 ;  /* 0x00000005040c72a4 */ /* 0x005fd8000f8e0205 */
.L_x_374:
[----:B0-----:R-:W0:Y:S01]  /*18db0*/  LDCU UR4, c[0x0][0x38c] ;  /* 0x00007180ff0477ac */ /* 0x001e220008000800 */
[----:B------:R-:W-:Y:S02]  /*18dc0*/  ISETP.NE.AND P0, PT, R4, RZ, PT ;  /* 0x000000ff0400720c */ /* 0x000fe40003f05270 */
[----:B01-3--:R-:W-:-:S11]  /*18dd0*/  MOV R34, UR4 ;  /* 0x0000000400227c02 */ /* 0x00bfd60008000f00 */
[----:B--2-4-:R-:W-:Y:S05]  /*18de0*/  @P0 BRA `(.L_x_330) ;  /* 0x0000000000180947 */ /* 0x014fea0003800000 */
[----:B------:R-:W0:Y:S02]  /*18df0*/  LDC R23, c[0x0][0x3a8] ;  /* 0x0000ea00ff177b82 */ /* 0x000e240000000800 */
[----:B0-----:R-:W-:-:S07]  /*18e00*/  VIADDMNMX R24, R2, UR14, R23, PT ;  /* 0x0000000e02187c46 */ /* 0x001fce000b800117 */
.L_x_331:
[----:B------:R-:W2:Y:S01]  /*18e10*/  LDG.E.STRONG.SYS R23, desc[UR10][R26.64] ;  /* 0x0000000a1a177981 */ /* 0x000ea2000c1f5900 */
[----:B------:R-:W-:Y:S05]  /*18e20*/  YIELD ;  /* 0x0000000000007946 */ /* 0x000fea0003800000 */
[----:B--2---:R-:W-:-:S13]  /*18e30*/  ISETP.GE.AND P0, PT, R23, R24, PT ;  /* 0x000000181700720c */ /* 0x004fda0003f06270 */
[----:B------:R-:W-:Y:S05]  /*18e40*/  @!P0 BRA `(.L_x_331) ;  /* 0xfffffffc00f08947 */ /* 0x000fea000383ffff */
.L_x_330:
        /* <DEDUP_REMOVED lines=9> */
[----:B------:R-:W-:Y:S02]  /*18ee0*/  IMAD.MOV.U32 R23, RZ, RZ, R19 ;  /* 0x000000ffff177224 */ /* 0x000fe400078e0013 */
[----:B------:R-:W-:Y:S02]  /*18ef0*/  IMAD.MOV.U32 R25, RZ, RZ, R7 ;  /* 0x000000ffff197224 */ /* 0x000fe400078e0007 */
[----:B0-----:R-:W-:-:S07]  /*18f00*/  IMAD R35, R7, UR4, R24 ;  /* 0x0000000407237c24 */ /* 0x001fce000f8e0218 */
.L_x_341:
        /* <DEDUP_REMOVED lines=9> */
[----:B------:R-:W-:Y:S01]  /*18fa0*/  IADD3 R28, PT, PT, -R9, R34, RZ ;  /* 0x00000022091c7210 */ /* 0x000fe20007ffe1ff */
[----:B------:R-:W-:Y:S01]  /*18fb0*/  BSSY.RECONVERGENT B2, `(.L_x_336) ;  /* 0x0000029000027945 */ /* 0x000fe20003800200 */
[----:B------:R-:W-:Y:S01]  /*18fc0*/  PLOP3.LUT P0, PT, PT, PT, PT, 0x80, 0x8 ;  /* 0x000000000008781c */ /* 0x000fe20003f0f070 */
[----:B------:R-:W-:Y:S01]  /*18fd0*/  IMAD.MOV.U32 R38, RZ, RZ, R9 ;  /* 0x000000ffff267224 */ /* 0x000fe200078e0009 */
[----:B------:R-:W-:-:S13]  /*18fe0*/  ISETP.GT.AND P3, PT, R28, 0x60, PT ;  /* 0x000000601c00780c */ /* 0x000fda0003f64270 */
[----:B------:R-:W-:Y:S05]  /*18ff0*/  @!P3 BRA `(.L_x_337) ;  /* 0x000000000090b947 */ /* 0x000fea0003800000 */
[----:B------:R-:W0:Y:S01]  /*19000*/  S2R R28, SR_CgaCtaId ;  /* 0x00000000001c7919 */ /* 0x000e220000008800 */
[----:B------:R-:W-:Y:S01]  /*19010*/  MOV R37, 0x400 ;  /* 0x0000040000257802 */ /* 0x000fe20000000f00 */
[----:B------:R-:W-:Y:S01]  /*19020*/  VIADD R39, R34, 0xffffffa0 ;  /* 0xffffffa022277836 */ /* 0x000fe20000000000 */
[----:B------:R-:W-:Y:S02]  /*19030*/  PLOP3.LUT P0, PT, PT, PT, PT, 0x8, 0x80 ;  /* 0x000000000080781c */ /* 0x000fe40003f0e170 */
[----:B0-----:R-:W-:-:S11]  /*19040*/  LEA R37, R28, R37, 0x18 ;  /* 0x000000251c257211 */ /* 0x001fd600078ec0ff */
.L_x_338:
[----:B-1----:R-:W0:Y:S01]  /*19050*/  LDC.64 R28, c[0x0][0x380] ;  /* 0x0000e000ff1c7b82 */ /* 0x002e220000000a00 */
[----:B------:R-:W-:-:S04]  /*19060*/  IMAD.IADD R31, R38, 0x1, R35 ;  /* 0x00000001261f7824 */ /* 0x000fc800078e0223 */
[----:B0-----:R-:W-:-:S05]  /*19070*/  IMAD.WIDE R30, R31, 0x4, R28 ;  /* 0x000000041f1e7825 */ /* 0x001fca00078e021c */
[----:B------:R-:W2:Y:S01]  /*19080*/  LDG.E.STRONG.SYS R40, desc[UR10][R30.64] ;  /* 0x0000000a1e287981 */ /* 0x000ea2000c1f5900 */
[C---:B------:R-:W-:Y:S01]  /*19090*/  VIADD R42, R38.reuse, 0x20 ;  /* 0x00000020262a7836 */ /* 0x040fe20000000000 */
[----:B------:R-:W-:-:S03]  /*190a0*/  IADD3 R32, PT, PT, R38, R23, RZ ;  /* 0x0000001726207210 */ /* 0x000fc60007ffe0ff */
[----:B------:R-:W-:Y:S02]  /*190b0*/  IMAD.IADD R33, R42, 0x1, R35 ;  /* 0x000000012a217824 */ /* 0x000fe400078e0223 */
[----:B------:R-:W-:Y:S02]  /*190c0*/  IMAD R41, R32, 0x4, R37 ;  /* 0x0000000420297824 */ /* 0x000fe400078e0225 */
[----:B------:R-:W-:-:S04]  /*190d0*/  IMAD.WIDE R32, R33, 0x4, R28 ;  /* 0x0000000421207825 */ /* 0x000fc800078e021c */
[----:B------:R-:W-:Y:S01]  /*190e0*/  VIADD R44, R38, 0x40 ;  /* 0x00000040262c7836 */ /* 0x000fe20000000000 */
[----:B--2---:R0:W-:Y:S04]  /*190f0*/  STS [R41], R40 ;  /* 0x0000002829007388 */ /* 0x0041e80000000800 */
[----:B------:R-:W2:Y:S01]  /*19100*/  LDG.E.STRONG.SYS R32, desc[UR10][R32.64] ;  /* 0x0000000a20207981 */ /* 0x000ea2000c1f5900 */
[----:B------:R-:W-:Y:S01]  /*19110*/  IADD3 R45, PT, PT, R44, R35, RZ ;  /* 0x000000232c2d7210 */ /* 0x000fe20007ffe0ff */
[----:B------:R-:W-:-:S04]  /*19120*/  IMAD.IADD R42, R42, 0x1, R23 ;  /* 0x000000012a2a7824 */ /* 0x000fc800078e0217 */
[----:B------:R-:W-:Y:S02]  /*19130*/  IMAD R43, R42, 0x4, R37 ;  /* 0x000000042a2b7824 */ /* 0x000fe400078e0225 */
[----:B------:R-:W-:-:S04]  /*19140*/  IMAD.WIDE R30, R45, 0x4, R28 ;  /* 0x000000042d1e7825 */ /* 0x000fc800078e021c */
[----:B------:R-:W-:Y:S01]  /*19150*/  VIADD R42, R38, 0x60 ;  /* 0x00000060262a7836 */ /* 0x000fe20000000000 */
[----:B--2---:R1:W-:Y:S04]  /*19160*/  STS [R43], R32 ;  /* 0x000000202b007388 */ /* 0x0043e80000000800 */
[----:B------:R-:W2:Y:S01]  /*19170*/  LDG.E.STRONG.SYS R30, desc[UR10][R30.64] ;  /* 0x0000000a1e1e7981 */ /* 0x000ea2000c1f5900 */
[----:B------:R-:W-:Y:S02]  /*19180*/  IMAD.IADD R44, R44, 0x1, R23 ;  /* 0x000000012c2c7824 */ /* 0x000fe400078e0217 */
[----:B0-----:R-:W-:-:S03]  /*19190*/  IMAD.IADD R41, R42, 0x1, R35 ;  /* 0x000000012a297824 */ /* 0x001fc600078e0223 */
[----:B------:R-:W-:Y:S01]  /*191a0*/  LEA R33, R44, R37, 0x2 ;  /* 0x000000252c217211 */ /* 0x000fe200078e10ff */
[----:B------:R-:W-:-:S04]  /*191b0*/  IMAD.WIDE R28, R41, 0x4, R28 ;  /* 0x00000004291c7825 */ /* 0x000fc800078e021c */
        /* <DEDUP_REMOVED lines=8> */
.L_x_337:
[----:B------:R-:W-:Y:S05]  /*19240*/  BSYNC.RECONVERGENT B2 ;  /* 0x0000000000027941 */ /* 0x000fea0003800200 */
.L_x_336:
        /* <DEDUP_REMOVED lines=19> */
[----:B------:R-:W-:Y:S02]  /*19380*/  PLOP3.LUT P0, PT, PT, PT, PT, 0x8, 0x80 ;  /* 0x000000000080781c */ /* 0x000fe40003f0e170 */
[----:B------:R-:W-:Y:S02]  /*19390*/  IADD3 R38, PT, PT, R38, 0x40, RZ ;  /* 0x0000004026267810 */ /* 0x000fe40007ffe0ff */
[----:B------:R-:W-:-:S05]  /*193a0*/  LEA R31, R40, UR4, 0x2 ;  /* 0x00000004281f7c11 */ /* 0x000fca000f8e10ff */
[----:B--2---:R0:W-:Y:S04]  /*193b0*/  STS [R31], R28 ;  /* 0x0000001c1f007388 */ /* 0x0041e80000000800 */
.L_x_340:
[----:B------:R-:W-:Y:S05]  /*193c0*/  BSYNC.RECONVERGENT B2 ;  /* 0x0000000000027941 */ /* 0x000fea0003800200 */
.L_x_339:
[----:B------:R-:W-:-:S13]  /*193d0*/  ISETP.LT.OR P0, PT, R38, R34, P0 ;  /* 0x000000222600720c */ /* 0x000fda0000701670 */
[----:B------:R-:W-:Y:S05]  /*193e0*/  @!P0 BRA `(.L_x_335) ;  /* 0x0000000000288947 */ /* 0x000fea0003800000 */
[----:B0-----:R-:W0:Y:S01]  /*193f0*/  LDC.64 R28, c[0x0][0x380] ;  /* 0x0000e000ff1c7b82 */ /* 0x001e220000000a00 */
[----:B------:R-:W-:-:S04]  /*19400*/  IMAD.IADD R31, R38, 0x1, R35 ;  /* 0x00000001261f7824 */ /* 0x000fc800078e0223 */
        /* <DEDUP_REMOVED lines=8> */
.L_x_335:
[----:B------:R-:W-:Y:S05]  /*19490*/  BSYNC.RECONVERGENT B0 ;  /* 0x0000000000007941 */ /* 0x000fea0003800200 */
.L_x_334:
[----:B------:R-:W2:Y:S01]  /*194a0*/  LDCU UR4, c[0x0][0x3a4] ;  /* 0x00007480ff0477ac */ /* 0x000ea20008000800 */
[----:B------:R-:W-:Y:S02]  /*194b0*/  IMAD R23, R0, R36, R23 ;  /* 0x0000002400177224 */ /* 0x000fe400078e0217 */
[----:B--2---:R-:W-:Y:S01]  /*194c0*/  IMAD R35, R36, UR4, R35 ;  /* 0x0000000424237c24 */ /* 0x004fe2000f8e0223 */
[----:B------:R-:W-:Y:S06]  /*194d0*/  @!P2 BRA `(.L_x_341) ;  /* 0xfffffff8008ca947 */ /* 0x000fec000383ffff */
.L_x_333:
[----:B------:R-:W-:Y:S05]  /*194e0*/  BSYNC.RECONVERGENT B1 ;  /* 0x0000000000017941 */ /* 0x000fea0003800200 */
.L_x_332:
[----:B------:R-:W2:Y:S02]  /*194f0*/  LDCU UR4, c[0x0][0x3d4] ;  /* 0x00007a80ff0477ac */ /* 0x000ea40008000800 */
[----:B--2---:R-:W-:Y:S01]  /*19500*/  UISETP.GE.AND UP0, UPT, UR4, 0x1, UPT ;  /* 0x000000010400788c */ /* 0x004fe2000bf06270 */
[----:B------:R-:W-:Y:S08]  /*19510*/  BAR.SYNC.DEFER_BLOCKING 0x0 ;  /* 0x0000000000007b1d */ /* 0x000ff00000010000 */
[----:B------:R-:W-:Y:S05]  /*19520*/  BRA.U !UP0, `(.L_x_342) ;  /* 0x0000001d087c7547 */ /* 0x000fea000b800000 */
[C---:B------:R-:W-:Y:S01]  /*19530*/  IMAD R25, R34.reuse, UR14, -R34 ;  /* 0x0000000e22197c24 */ /* 0x040fe2000f8e0a22 */
[----:B------:R-:W-:Y:S01]  /*19540*/  UMOV UR4, URZ ;  /* 0x000000ff00047c82 */ /* 0x000fe20008000000 */
[----:B------:R-:W-:Y:S01]  /*19550*/  IMAD R23, R34, UR14, R4 ;  /* 0x0000000e22177c24 */ /* 0x000fe2000f8e0204 */
[----:B------:R-:W-:Y:S01]  /*19560*/  UMOV UR5, URZ ;  /* 0x000000ff00057c82 */ /* 0x000fe20008000000 */
[----:B------:R-:W-:-:S07]  /*19570*/  IMAD.IADD R25, R10, 0x1, R25 ;  /* 0x000000010a197824 */ /* 0x000fce00078e0219 */
.L_x_368:
[----:B--2---:R-:W2:Y:S01]  /*19580*/  S2R R36, SR_CgaCtaId ;  /* 0x0000000000247919 */ /* 0x004ea20000008800 */
[C---:B------:R-:W-:Y:S01]  /*19590*/  ISETP.GE.U32.AND P0, PT, R4.reuse, R13, PT ;  /* 0x0000000d0400720c */ /* 0x040fe20003f06070 */
[----:B0-----:R-:W-:Y:S01]  /*195a0*/  IMAD R38, R13, UR5, R4 ;  /* 0x000000050d267c24 */ /* 0x001fe2000f8e0204 */
[----:B------:R-:W-:Y:S01]  /*195b0*/  MOV R37, 0x400 ;  /* 0x0000040000257802 */ /* 0x000fe20000000f00 */
[----:B------:R-:W-:Y:S01]  /*195c0*/  BSSY.RECONVERGENT B0, `(.L_x_343) ;  /* 0x0000020000007945 */ /* 0x000fe20003800200 */
[----:B------:R-:W-:-:S03]  /*195d0*/  ISETP.GE.U32.AND P4, PT, R4, R0, PT ;  /* 0x000000000400720c */ /* 0x000fc60003f86070 */
[----:B---3--:R-:W-:-:S05]  /*195e0*/  VIADD R29, R37, 0xa000 ;  /* 0x0000a000251d7836 */ /* 0x008fca0000000000 */
[----:B--2---:R-:W-:-:S04]  /*195f0*/  LEA R29, R36, R29, 0x18 ;  /* 0x0000001d241d7211 */ /* 0x004fc800078ec0ff */
[----:B------:R-:W-:Y:S01]  /*19600*/  LEA R38, R38, R29, 0x2 ;  /* 0x0000001d26267211 */ /* 0x000fe200078e10ff */
[----:B-1--4-:R-:W-:Y:S06]  /*19610*/  @P0 BRA `(.L_x_344) ;  /* 0x0000000000680947 */ /* 0x012fec0003800000 */
[----:B0-----:R-:W0:Y:S01]  /*19620*/  I2F.U32.RP R30, R5 ;  /* 0x00000005001e7306 */ /* 0x001e220000209000 */
[----:B-1----:R-:W-:Y:S01]  /*19630*/  IMAD.MOV R31, RZ, RZ, -R5 ;  /* 0x000000ffff1f7224 */ /* 0x002fe200078e0a05 */
[----:B------:R-:W-:-:S06]  /*19640*/  ISETP.NE.U32.AND P3, PT, R5, RZ, PT ;  /* 0x000000ff0500720c */ /* 0x000fcc0003f65070 */
[----:B0-----:R-:W0:Y:S02]  /*19650*/  MUFU.RCP R30, R30 ;  /* 0x0000001e001e7308 */ /* 0x001e240000001000 */
[----:B0-----:R-:W-:Y:S01]  /*19660*/  VIADD R28, R30, 0xffffffe ;  /* 0x0ffffffe1e1c7836 */ /* 0x001fe20000000000 */
[----:B------:R-:W-:-:S05]  /*19670*/  LEA R30, R36, R37, 0x18 ;  /* 0x00000025241e7211 */ /* 0x000fca00078ec0ff */
[----:B------:R0:W1:Y:S02]  /*19680*/  F2I.FTZ.U32.TRUNC.NTZ R29, R28 ;  /* 0x0000001c001d7305 */ /* 0x000064000021f000 */
[----:B0-----:R-:W-:Y:S02]  /*19690*/  IMAD.MOV.U32 R28, RZ, RZ, RZ ;  /* 0x000000ffff1c7224 */ /* 0x001fe400078e00ff */
[----:B-1----:R-:W-:-:S04]  /*196a0*/  IMAD R31, R31, R29, RZ ;  /* 0x0000001d1f1f7224 */ /* 0x002fc800078e02ff */
[----:B------:R-:W-:Y:S02]  /*196b0*/  IMAD.HI.U32 R31, R29, R31, R28 ;  /* 0x0000001f1d1f7227 */ /* 0x000fe400078e001c */
[----:B------:R-:W0:Y:S04]  /*196c0*/  LDS R28, [R38] ;  /* 0x00000000261c7984 */ /* 0x000e280000000800 */
[----:B------:R-:W-:-:S04]  /*196d0*/  IMAD.HI.U32 R32, R31, R4, RZ ;  /* 0x000000041f207227 */ /* 0x000fc800078e00ff */
[----:B------:R-:W-:-:S04]  /*196e0*/  IMAD.MOV R29, RZ, RZ, -R32 ;  /* 0x000000ffff1d7224 */ /* 0x000fc800078e0a20 */
[----:B------:R-:W-:-:S05]  /*196f0*/  IMAD R34, R5, R29, R4 ;  /* 0x0000001d05227224 */ /* 0x000fca00078e0204 */
[----:B------:R-:W-:-:S13]  /*19700*/  ISETP.GE.U32.AND P0, PT, R34, R5, PT ;  /* 0x000000052200720c */ /* 0x000fda0003f06070 */
[----:B------:R-:W-:Y:S01]  /*19710*/  @P0 IADD3 R34, PT, PT, -R5, R34, RZ ;  /* 0x0000002205220210 */ /* 0x000fe20007ffe1ff */
[----:B------:R-:W-:-:S03]  /*19720*/  @P0 VIADD R32, R32, 0x1 ;  /* 0x0000000120200836 */ /* 0x000fc60000000000 */
[----:B------:R-:W-:-:S13]  /*19730*/  ISETP.GE.U32.AND P2, PT, R34, R5, PT ;  /* 0x000000052200720c */ /* 0x000fda0003f46070 */
[----:B------:R-:W-:Y:S01]  /*19740*/  @P2 VIADD R32, R32, 0x1 ;  /* 0x0000000120202836 */ /* 0x000fe20000000000 */
[----:B------:R-:W-:-:S05]  /*19750*/  @!P3 LOP3.LUT R32, RZ, R5, RZ, 0x33, !PT ;  /* 0x00000005ff20b212 */ /* 0x000fca00078e33ff */
[--C-:B------:R-:W-:Y:S02]  /*19760*/  IMAD.MOV R29, RZ, RZ, -R32.reuse ;  /* 0x000000ffff1d7224 */ /* 0x100fe400078e0a20 */
[C---:B------:R-:W-:Y:S02]  /*19770*/  IMAD.IADD R32, R5.reuse, 0x1, R32 ;  /* 0x0000000105207824 */ /* 0x040fe400078e0220 */
[----:B------:R-:W-:-:S04]  /*19780*/  IMAD R29, R5, R29, R4 ;  /* 0x0000001d051d7224 */ /* 0x000fc800078e0204 */
[----:B------:R-:W-:-:S05]  /*19790*/  IMAD R29, R32, R0, R29 ;  /* 0x00000000201d7224 */ /* 0x000fca00078e021d */
[----:B------:R-:W-:-:S05]  /*197a0*/  LEA R29, R29, R30, 0x2 ;  /* 0x0000001e1d1d7211 */ /* 0x000fca00078e10ff */
[----:B0-----:R2:W-:Y:S02]  /*197b0*/  STS [R29], R28 ;  /* 0x0000001c1d007388 */ /* 0x0015e40000000800 */
.L_x_344:
[----:B------:R-:W-:Y:S05]  /*197c0*/  BSYNC.RECONVERGENT B0 ;  /* 0x0000000000007941 */ /* 0x000fea0003800200 */
.L_x_343:
[----:B------:R-:W-:Y:S04]  /*197d0*/  BSSY.RECONVERGENT B0, `(.L_x_345) ;  /* 0x00000b1000007945 */ /* 0x000fe80003800200 */
[----:B------:R-:W-:Y:S05]  /*197e0*/  @P4 BRA `(.L_x_346) ;  /* 0x0000000800bc4947 */ /* 0x000fea0003800000 */
[----:B------:R-:W3:Y:S02]  /*197f0*/  LDCU UR17, c[0x0][0x398] ;  /* 0x00007300ff1177ac */ /* 0x000ee40008000800 */
[----:B---3--:R-:W-:-:S09]  /*19800*/  UISETP.GE.AND UP0, UPT, UR17, URZ, UPT ;  /* 0x000000ff1100728c */ /* 0x008fd2000bf06270 */
[----:B------:R-:W-:Y:S05]  /*19810*/  BRA.U !UP0, `(.L_x_346) ;  /* 0x0000000908b07547 */ /* 0x000fea000b800000 */
[----:B------:R-:W3:Y:S01]  /*19820*/  LDCU UR6, c[0x0][0x3d4] ;  /* 0x00007a80ff0677ac */ /* 0x000ee20008000800 */
[----:B------:R-:W-:Y:S01]  /*19830*/  VIADD R39, R23, UR4 ;  /* 0x0000000417277c36 */ /* 0x000fe20008000000 */
[----:B------:R-:W-:Y:S01]  /*19840*/  ISETP.NE.AND P2, PT, R6, RZ, PT ;  /* 0x000000ff0600720c */ /* 0x000fe20003f45270 */
[----:B------:R-:W-:Y:S01]  /*19850*/  IMAD.MOV.U32 R43, RZ, RZ, R4 ;  /* 0x000000ffff2b7224 */ /* 0x000fe200078e0004 */
[----:B------:R-:W3:Y:S01]  /*19860*/  LDCU UR13, c[0x0][0x3bc] ;  /* 0x00007780ff0d77ac */ /* 0x000ee20008000800 */
[----:B------:R-:W-:Y:S02]  /*19870*/  UISETP.GE.U32.AND UP0, UPT, UR17, 0xf, UPT ;  /* 0x0000000f1100788c */ /* 0x000fe4000bf06070 */
[----:B---3--:R-:W-:-:S06]  /*19880*/  UIMAD UR6, UR13, UR6, UR5 ;  /* 0x000000060d0672a4 */ /* 0x008fcc000f8e0205 */
[----:B------:R-:W-:Y:S01]  /*19890*/  IMAD R39, R22, UR6, R39 ;  /* 0x0000000616277c24 */ /* 0x000fe2000f8e0227 */
[----:B------:R-:W-:Y:S06]  /*198a0*/  BRA.U !UP0, `(.L_x_347) ;  /* 0x00000005082c7547 */ /* 0x000fec000b800000 */
[----:B------:R-:W3:Y:S01]  /*198b0*/  LDC R40, c[0x0][0x38c] ;  /* 0x0000e300ff287b82 */ /* 0x000ee20000000800 */
[----:B------:R-:W-:Y:S01]  /*198c0*/  IMAD.MOV.U32 R43, RZ, RZ, R4 ;  /* 0x000000ffff2b7224 */ /* 0x000fe200078e0004 */
[----:B------:R-:W-:Y:S01]  /*198d0*/  LEA R41, R36, R37, 0x18 ;  /* 0x0000002524297211 */ /* 0x000fe200078ec0ff */
[----:B------:R-:W-:Y:S01]  /*198e0*/  UMOV UR6, URZ ;  /* 0x000000ff00067c82 */ /* 0x000fe20008000000 */
[----:B---3--:R-:W-:-:S07]  /*198f0*/  VIADD R40, R40, UR17 ;  /* 0x0000001128287c36 */ /* 0x008fce0008000000 */
.L_x_348:
[----:B0123--:R-:W0:Y:S02]  /*19900*/  LDC.64 R28, c[0x0][0x3c8] ;  /* 0x0000f200ff1c7b82 */ /* 0x00fe240000000a00 */
[----:B0-----:R-:W-:-:S05]  /*19910*/  IMAD.WIDE R28, R39, 0x4, R28 ;  /* 0x00000004271c7825 */ /* 0x001fca00078e021c */
[----:B------:R-:W2:Y:S01]  /*19920*/  LDG.E.STRONG.SYS R42, desc[UR10][R28.64] ;  /* 0x0000000a1c2a7981 */ /* 0x000ea2000c1f5900 */
[----:B------:R-:W-:Y:S01]  /*19930*/  LEA R45, R43, R41, 0x2 ;  /* 0x000000292b2d7211 */ /* 0x000fe200078e10ff */
        /* <DEDUP_REMOVED lines=58> */
[----:B------:R-:W2:Y:S01]  /*19ce0*/  LDG.E.STRONG.SYS R34, desc[UR10][R34.64] ;  /* 0x0000000a22227981 */ /* 0x000ea2000c1f5900 */
[C---:B------:R-:W-:Y:S01]  /*19cf0*/  LEA R29, R0.reuse, R49, 0x2 ;  /* 0x00000031001d7211 */ /* 0x040fe200078e10ff */
[----:B------:R-:W-:Y:S01]  /*19d00*/  UIADD3 UR6, UPT, UPT, UR6, 0x10, URZ ;  /* 0x0000001006067890 */ /* 0x000fe2000fffe0ff */
[----:B------:R-:W-:Y:S02]  /*19d10*/  IMAD R43, R0, 0x10, R43 ;  /* 0x00000010002b7824 */ /* 0x000fe400078e022b */
[----:B------:R-:W-:-:S03]  /*19d20*/  IMAD R39, R18, 0x10, R39 ;  /* 0x0000001012277824 */ /* 0x000fc600078e0227 */
[----:B------:R-:W-:Y:S01]  /*19d30*/  ISETP.NE.AND P0, PT, R15, UR6, PT ;  /* 0x000000060f007c0c */ /* 0x000fe2000bf05270 */
[----:B--2---:R3:W-:-:S12]  /*19d40*/  STS [R29+0x4], R34 ;  /* 0x000004221d007388 */ /* 0x0047d80000000800 */
[----:B------:R-:W-:Y:S05]  /*19d50*/  @P0 BRA `(.L_x_348) ;  /* 0xfffffff800e80947 */ /* 0x000fea000383ffff */
.L_x_347:
[----:B------:R-:W-:Y:S05]  /*19d60*/  @!P2 BRA `(.L_x_346) ;  /* 0x00000004005ca947 */ /* 0x000fea0003800000 */
[----:B------:R-:W-:Y:S01]  /*19d70*/  ISETP.NE.AND P0, PT, R14, RZ, PT ;  /* 0x000000ff0e00720c */ /* 0x000fe20003f05270 */
[----:B------:R-:W-:-:S12]  /*19d80*/  @!P1 BRA `(.L_x_349) ;  /* 0x0000000000989947 */ /* 0x000fd80003800000 */
[----:B0123--:R-:W0:Y:S02]  /*19d90*/  LDC.64 R28, c[0x0][0x3c8] ;  /* 0x0000f200ff1c7b82 */ /* 0x00fe240000000a00 */
[----:B0-----:R-:W-:-:S05]  /*19da0*/  IMAD.WIDE R28, R39, 0x4, R28 ;  /* 0x00000004271c7825 */ /* 0x001fca00078e021c */
[----:B------:R-:W2:Y:S01]  /*19db0*/  LDG.E.STRONG.SYS R34, desc[UR10][R28.64] ;  /* 0x0000000a1c227981 */ /* 0x000ea2000c1f5900 */
[----:B------:R-:W-:Y:S01]  /*19dc0*/  LEA R30, R36, R37, 0x18 ;  /* 0x00000025241e7211 */ /* 0x000fe200078ec0ff */
[----:B------:R-:W-:-:S04]  /*19dd0*/  IMAD.WIDE R32, R18, 0x4, R28 ;  /* 0x0000000412207825 */ /* 0x000fc800078e021c */
[----:B------:R-:W-:Y:S02]  /*19de0*/  IMAD R35, R43, 0x4, R30 ;  /* 0x000000042b237824 */ /* 0x000fe400078e021e */
[----:B------:R-:W0:Y:S03]  /*19df0*/  LDC R30, c[0x0][0x38c] ;  /* 0x0000e300ff1e7b82 */ /* 0x000e260000000800 */
[----:B--2---:R1:W-:Y:S04]  /*19e00*/  STS [R35], R34 ;  /* 0x0000002223007388 */ /* 0x0043e80000000800 */
[----:B------:R-:W2:Y:S01]  /*19e10*/  LDG.E.STRONG.SYS R40, desc[UR10][R32.64] ;  /* 0x0000000a20287981 */ /* 0x000ea2000c1f5900 */
[----:B0-----:R-:W-:-:S05]  /*19e20*/  VIADD R30, R30, UR17 ;  /* 0x000000111e1e7c36 */ /* 0x001fca0008000000 */
[----:B------:R-:W-:Y:S01]  /*19e30*/  LEA R41, R30, R35, 0x2 ;  /* 0x000000231e297211 */ /* 0x000fe200078e10ff */
[----:B------:R-:W-:-:S04]  /*19e40*/  IMAD.WIDE R30, R18, 0x4, R32 ;  /* 0x00000004121e7825 */ /* 0x000fc800078e0220 */
[----:B--2---:R0:W-:Y:S04]  /*19e50*/  STS [R41+0x4], R40 ;  /* 0x0000042829007388 */ /* 0x0041e80000000800 */
[----:B------:R-:W2:Y:S01]  /*19e60*/  LDG.E.STRONG.SYS R42, desc[UR10][R30.64] ;  /* 0x0000000a1e2a7981 */ /* 0x000ea2000c1f5900 */
[----:B------:R-:W-:Y:S02]  /*19e70*/  IMAD R45, R0, 0x4, R41 ;  /* 0x00000004002d7824 */ /* 0x000fe400078e0229 */
[----:B------:R-:W-:-:S03]  /*19e80*/  IMAD.WIDE R28, R18, 0x4, R30 ;  /* 0x00000004121c7825 */ /* 0x000fc600078e021e */
[----:B--2---:R2:W-:Y:S04]  /*19e90*/  STS [R45+0x4], R42 ;  /* 0x0000042a2d007388 */ /* 0x0045e80000000800 */
        /* <DEDUP_REMOVED lines=8> */
[----:B0-----:R-:W3:Y:S01]  /*19f20*/  LDG.E.STRONG.SYS R40, desc[UR10][R32.64] ;  /* 0x0000000a20287981 */ /* 0x001ee2000c1f5900 */
[----:B------:R-:W-:Y:S02]  /*19f30*/  IMAD R41, R0, 0x4, R49 ;  /* 0x0000000400297824 */ /* 0x000fe400078e0231 */
[----:B------:R-:W-:-:S03]  /*19f40*/  IMAD.WIDE R30, R18, 0x4, R32 ;  /* 0x00000004121e7825 */ /* 0x000fc600078e0220 */
[----:B---3--:R4:W-:Y:S04]  /*19f50*/  STS [R41+0x4], R40 ;  /* 0x0000042829007388 */ /* 0x0089e80000000800 */
[----:B--2---:R-:W2:Y:S01]  /*19f60*/  LDG.E.STRONG.SYS R42, desc[UR10][R30.64] ;  /* 0x0000000a1e2a7981 */ /* 0x004ea2000c1f5900 */
[----:B------:R-:W-:Y:S01]  /*19f70*/  LEA R45, R0, R41, 0x2 ;  /* 0x00000029002d7211 */ /* 0x000fe200078e10ff */
[----:B------:R-:W-:-:S04]  /*19f80*/  IMAD.WIDE R28, R18, 0x4, R30 ;  /* 0x00000004121c7825 */ /* 0x000fc800078e021e */
[----:B--2---:R4:W-:Y:S04]  /*19f90*/  STS [R45+0x4], R42 ;  /* 0x0000042a2d007388 */ /* 0x0049e80000000800 */
[----:B------:R-:W2:Y:S01]  /*19fa0*/  LDG.E.STRONG.SYS R28, desc[UR10][R28.64] ;  /* 0x0000000a1c1c7981 */ /* 0x000ea2000c1f5900 */
[C---:B------:R-:W-:Y:S02]  /*19fb0*/  IMAD R35, R0.reuse, 0x4, R45 ;  /* 0x0000000400237824 */ /* 0x040fe400078e022d */
[----:B------:R-:W-:Y:S02]  /*19fc0*/  IMAD R43, R0, 0x8, R43 ;  /* 0x00000008002b7824 */ /* 0x000fe400078e022b */
[----:B------:R-:W-:Y:S01]  /*19fd0*/  IMAD R39, R18, 0x8, R39 ;  /* 0x0000000812277824 */ /* 0x000fe200078e0227 */
[----:B--2---:R4:W-:Y:S06]  /*19fe0*/  STS [R35+0x4], R28 ;  /* 0x0000041c23007388 */ /* 0x0049ec0000000800 */
.L_x_349:
[----:B------:R-:W-:Y:S05]  /*19ff0*/  @!P0 BRA `(.L_x_346) ;  /* 0x0000000000b88947 */ /* 0x000fea0003800000 */
[----:B------:R-:W-:Y:S02]  /*1a000*/  ISETP.GE.U32.AND P0, PT, R20, 0x3, PT ;  /* 0x000000031400780c */ /* 0x000fe40003f06070 */
[----:B------:R-:W-:-:S11]  /*1a010*/  ISETP.NE.AND P2, PT, R16, RZ, PT ;  /* 0x000000ff1000720c */ /* 0x000fd60003f45270 */
[----:B------:R-:W-:Y:S05]  /*1a020*/  @!P0 BRA `(.L_x_350) ;  /* 0x0000000000588947 */ /* 0x000fea0003800000 */
[----:B01234-:R-:W0:Y:S02]  /*1a030*/  LDC.64 R28, c[0x0][0x3c8] ;  /* 0x0000f200ff1c7b82 */ /* 0x01fe240000000a00 */
        /* <DEDUP_REMOVED lines=8> */
[----:B0-----:R-:W-:-:S05]  /*1a0c0*/  IADD3 R30, PT, PT, R30, UR17, RZ ;  /* 0x000000111e1e7c10 */ /* 0x001fca000fffe0ff */
        /* <DEDUP_REMOVED lines=8> */
[----:B------:R-:W-:Y:S01]  /*1a150*/  IMAD R33, R0, 0x4, R45 ;  /* 0x0000000400217824 */ /* 0x000fe200078e022d */
[----:B------:R-:W-:Y:S01]  /*1a160*/  LEA R39, R18, R39, 0x2 ;  /* 0x0000002712277211 */ /* 0x000fe200078e10ff */
[----:B------:R-:W-:-:S03]  /*1a170*/  IMAD R43, R0, 0x4, R43 ;  /* 0x00000004002b7824 */ /* 0x000fc600078e022b */
[----:B--2---:R1:W-:Y:S04]  /*1a180*/  STS [R33+0x4], R28 ;  /* 0x0000041c21007388 */ /* 0x0043e80000000800 */
.L_x_350:
[----:B------:R-:W-:Y:S05]  /*1a190*/  @!P2 BRA `(.L_x_346) ;  /* 0x000000000050a947 */ /* 0x000fea0003800000 */
[----:B01234-:R-:W0:Y:S02]  /*1a1a0*/  LDC.64 R28, c[0x0][0x3c8] ;  /* 0x0000f200ff1c7b82 */ /* 0x01fe240000000a00 */
[----:B0-----:R-:W-:-:S05]  /*1a1b0*/  IMAD.WIDE R28, R39, 0x4, R28 ;  /* 0x00000004271c7825 */ /* 0x001fca00078e021c */
[----:B------:R-:W2:Y:S01]  /*1a1c0*/  LDG.E.STRONG.SYS R30, desc[UR10][R28.64] ;  /* 0x0000000a1c1e7981 */ /* 0x000ea2000c1f5900 */
[----:B------:R-:W-:Y:S02]  /*1a1d0*/  LEA R32, R36, R37, 0x18 ;  /* 0x0000002524207211 */ /* 0x000fe400078ec0ff */
[----:B------:R-:W-:-:S03]  /*1a1e0*/  ISETP.NE.AND P0, PT, R16, 0x1, PT ;  /* 0x000000011000780c */ /* 0x000fc60003f05270 */
[----:B------:R-:W-:-:S05]  /*1a1f0*/  IMAD R31, R43, 0x4, R32 ;  /* 0x000000042b1f7824 */ /* 0x000fca00078e0220 */
[----:B--2---:R0:W-:Y:S05]  /*1a200*/  STS [R31], R30 ;  /* 0x0000001e1f007388 */ /* 0x0041ea0000000800 */
[----:B------:R-:W-:Y:S05]  /*1a210*/  @!P0 BRA `(.L_x_346) ;  /* 0x0000000000308947 */ /* 0x000fea0003800000 */
[----:B------:R-:W-:Y:S01]  /*1a220*/  IMAD.WIDE R28, R18, 0x4, R28 ;  /* 0x00000004121c7825 */ /* 0x000fe200078e021c */
[----:B------:R-:W1:Y:S04]  /*1a230*/  LDC R32, c[0x0][0x38c] ;  /* 0x0000e300ff207b82 */ /* 0x000e680000000800 */
[----:B0-----:R-:W2:Y:S01]  /*1a240*/  LDG.E.STRONG.SYS R30, desc[UR10][R28.64] ;  /* 0x0000000a1c1e7981 */ /* 0x001ea2000c1f5900 */
[----:B------:R-:W-:Y:S01]  /*1a250*/  ISETP.NE.AND P0, PT, R16, 0x2, PT ;  /* 0x000000021000780c */ /* 0x000fe20003f05270 */
[----:B-1----:R-:W-:-:S04]  /*1a260*/  VIADD R32, R32, UR17 ;  /* 0x0000001120207c36 */ /* 0x002fc80008000000 */
[----:B------:R-:W-:-:S05]  /*1a270*/  IMAD R31, R32, 0x4, R31 ;  /* 0x00000004201f7824 */ /* 0x000fca00078e021f */
[----:B--2---:R0:W-:Y:S03]  /*1a280*/  STS [R31+0x4], R30 ;  /* 0x0000041e1f007388 */ /* 0x0041e60000000800 */
[----:B------:R-:W-:Y:S05]  /*1a290*/  @!P0 BRA `(.L_x_346) ;  /* 0x0000000000108947 */ /* 0x000fea0003800000 */
[----:B------:R-:W-:-:S06]  /*1a2a0*/  IMAD.WIDE R28, R18, 0x4, R28 ;  /* 0x00000004121c7825 */ /* 0x000fcc00078e021c */
[----:B------:R-:W2:Y:S01]  /*1a2b0*/  LDG.E.STRONG.SYS R28, desc[UR10][R28.64] ;  /* 0x0000000a1c1c7981 */ /* 0x000ea2000c1f5900 */
[----:B0-----:R-:W-:-:S05]  /*1a2c0*/  IMAD R31, R0, 0x4, R31 ;  /* 0x00000004001f7824 */ /* 0x001fca00078e021f */
[----:B--2---:R0:W-:Y:S02]  /*1a2d0*/  STS [R31+0x4], R28 ;  /* 0x0000041c1f007388 */ /* 0x0041e40000000800 */
.L_x_346:
[----:B------:R-:W-:Y:S05]  /*1a2e0*/  BSYNC.RECONVERGENT B0 ;  /* 0x0000000000007941 */ /* 0x000fea0003800200 */
.L_x_345:
[----:B------:R-:W-:Y:S01]  /*1a2f0*/  BAR.SYNC.DEFER_BLOCKING 0x0 ;  /* 0x0000000000007b1d */ /* 0x000fe20000010000 */
[C---:B------:R-:W-:Y:S02]  /*1a300*/  ISETP.GE.AND P2, PT, R4.reuse, R11, PT ;  /* 0x0000000b0400720c */ /* 0x040fe40003f46270 */
[----:B------:R-:W-:-:S03]  /*1a310*/  ISETP.GE.U32.AND P0, PT, R4, R13, PT ;  /* 0x0000000d0400720c */ /* 0x000fc60003f06070 */
[----:B------:R-:W0:Y:S01]  /*1a320*/  LDCU UR17, c[0x0][0x38c] ;  /* 0x00007180ff1177ac */ /* 0x000e220008000800 */
[----:B------:R-:W-:Y:S01]  /*1a330*/  BSSY.RECONVERGENT B0, `(.L_x_351) ;  /* 0x000003e000007945 */ /* 0x000fe20003800200 */
[----:B------:R-:W0:Y:S06]  /*1a340*/  LDCU UR6, c[0x0][0x398] ;  /* 0x00007300ff0677ac */ /* 0x000e2c0008000800 */
[----:B------:R-:W-:Y:S05]  /*1a350*/  @P2 BRA `(.L_x_352) ;  /* 0x0000000000ec2947 */ /* 0x000fea0003800000 */
[----:B01----:R-:W0:Y:S01]  /*1a360*/  LDC R31, c[0x0][0x38c] ;  /* 0x0000e300ff1f7b82 */ /* 0x003e220000000800 */
[----:B----4-:R-:W-:Y:S01]  /*1a370*/  VIADD R35, R37, 0x5000 ;  /* 0x0000500025237836 */ /* 0x010fe20000000000 */
[----:B------:R-:W-:Y:S01]  /*1a380*/  LEA R37, R36, R37, 0x18 ;  /* 0x0000002524257211 */ /* 0x000fe200078ec0ff */
[----:B--2---:R-:W-:-:S03]  /*1a390*/  IMAD.MOV.U32 R28, RZ, RZ, RZ ;  /* 0x000000ffff1c7224 */ /* 0x004fc600078e00ff */
[----:B------:R-:W-:Y:S02]  /*1a3a0*/  LEA R36, R36, R35, 0x18 ;  /* 0x0000002324247211 */ /* 0x000fe400078ec0ff */
[----:B0-----:R-:W-:Y:S02]  /*1a3b0*/  IABS R30, R31 ;  /* 0x0000001f001e7213 */ /* 0x001fe40000000000 */
[----:B------:R-:W-:Y:S02]  /*1a3c0*/  ISETP.NE.AND P2, PT, R31, RZ, PT ;  /* 0x000000ff1f00720c */ /* 0x000fe40003f45270 */
[----:B------:R-:W0:Y:S08]  /*1a3d0*/  I2F.RP R32, R30 ;  /* 0x0000001e00207306 */ /* 0x000e300000209400 */
[----:B0-----:R-:W3:Y:S02]  /*1a3e0*/  MUFU.RCP R32, R32 ;  /* 0x0000002000207308 */ /* 0x001ee40000001000 */
[----:B---3--:R-:W-:Y:S01]  /*1a3f0*/  IADD3 R29, PT, PT, R32, 0xffffffe, RZ ;  /* 0x0ffffffe201d7810 */ /* 0x008fe20007ffe0ff */
[----:B------:R-:W-:-:S05]  /*1a400*/  IMAD.MOV.U32 R32, RZ, RZ, R4 ;  /* 0x000000ffff207224 */ /* 0x000fca00078e0004 */
[----:B------:R-:W0:Y:S02]  /*1a410*/  F2I.FTZ.U32.TRUNC.NTZ R29, R29 ;  /* 0x0000001d001d7305 */ /* 0x000e24000021f000 */
[----:B0-----:R-:W-:-:S04]  /*1a420*/  IMAD.MOV R33, RZ, RZ, -R29 ;  /* 0x000000ffff217224 */ /* 0x001fc800078e0a1d */
[----:B------:R-:W-:-:S04]  /*1a430*/  IMAD R33, R33, R30, RZ ;  /* 0x0000001e21217224 */ /* 0x000fc800078e02ff */
[----:B------:R-:W-:Y:S01]  /*1a440*/  IMAD.HI.U32 R28, R29, R33, R28 ;  /* 0x000000211d1c7227 */ /* 0x000fe200078e001c */
[----:B------:R-:W-:-:S07]  /*1a450*/  LOP3.LUT R29, RZ, R31, RZ, 0x33, !PT ;  /* 0x0000001fff1d7212 */ /* 0x000fce00078e33ff */
.L_x_353:
[----:B0-----:R-:W0:Y:S01]  /*1a460*/  LDC R35, c[0x0][0x38c] ;  /* 0x0000e300ff237b82 */ /* 0x001e220000000800 */
[----:B------:R-:W-:-:S05]  /*1a470*/  IABS R33, R32 ;  /* 0x0000002000217213 */ /* 0x000fca0000000000 */
[----:B------:R-:W-:-:S05]  /*1a480*/  IMAD.HI.U32 R31, R28, R33, RZ ;  /* 0x000000211c1f7227 */ /* 0x000fca00078e00ff */
[----:B------:R-:W-:Y:S02]  /*1a490*/  IADD3 R34, PT, PT, -R31, RZ, RZ ;  /* 0x000000ff1f227210 */ /* 0x000fe40007ffe1ff */
[----:B0-----:R-:W-:-:S05]  /*1a4a0*/  IABS R40, R35 ;  /* 0x0000002300287213 */ /* 0x001fca0000000000 */
[----:B------:R-:W-:-:S05]  /*1a4b0*/  IMAD R33, R40, R34, R33 ;  /* 0x0000002228217224 */ /* 0x000fca00078e0221 */
[----:B------:R-:W-:-:S13]  /*1a4c0*/  ISETP.GT.U32.AND P4, PT, R30, R33, PT ;  /* 0x000000211e00720c */ /* 0x000fda0003f84070 */
[----:B------:R-:W-:Y:S02]  /*1a4d0*/  @!P4 IMAD.IADD R33, R33, 0x1, -R40 ;  /* 0x000000012121c824 */ /* 0x000fe400078e0a28 */
[----:B------:R-:W-:-:S03]  /*1a4e0*/  @!P4 VIADD R31, R31, 0x1 ;  /* 0x000000011f1fc836 */ /* 0x000fc60000000000 */
[----:B------:R-:W-:Y:S02]  /*1a4f0*/  ISETP.GE.U32.AND P3, PT, R33, R30, PT ;  /* 0x0000001e2100720c */ /* 0x000fe40003f66070 */
[----:B------:R-:W-:-:S04]  /*1a500*/  LOP3.LUT R33, R32, R35, RZ, 0x3c, !PT ;  /* 0x0000002320217212 */ /* 0x000fc800078e3cff */
[----:B------:R-:W-:-:S07]  /*1a510*/  ISETP.GE.AND P5, PT, R33, RZ, PT ;  /* 0x000000ff2100720c */ /* 0x000fce0003fa6270 */
[----:B------:R-:W-:-:S06]  /*1a520*/  @P3 VIADD R31, R31, 0x1 ;  /* 0x000000011f1f3836 */ /* 0x000fcc0000000000 */
[----:B------:R-:W-:-:S05]  /*1a530*/  @!P5 IMAD.MOV R31, RZ, RZ, -R31 ;  /* 0x000000ffff1fd224 */ /* 0x000fca00078e0a1f */
[----:B------:R-:W-:-:S04]  /*1a540*/  SEL R31, R29, R31, !P2 ;  /* 0x0000001f1d1f7207 */ /* 0x000fc80005000000 */
[----:B------:R-:W-:-:S05]  /*1a550*/  IADD3 R33, PT, PT, -R31, RZ, RZ ;  /* 0x000000ff1f217210 */ /* 0x000fca0007ffe1ff */
[----:B------:R-:W-:Y:S02]  /*1a560*/  IMAD R34, R35, R33, R32 ;  /* 0x0000002123227224 */ /* 0x000fe400078e0220 */
[----:B------:R-:W-:Y:S02]  /*1a570*/  VIADD R32, R32, UR15 ;  /* 0x0000000f20207c36 */ /* 0x000fe40008000000 */
[----:B------:R-:W-:-:S03]  /*1a580*/  IMAD.IADD R34, R21, 0x1, R34 ;  /* 0x0000000115227824 */ /* 0x000fc600078e0222 */
[----:B------:R-:W-:Y:S01]  /*1a590*/  ISETP.GE.AND P3, PT, R32, R11, PT ;  /* 0x0000000b2000720c */ /* 0x000fe20003f66270 */
[----:B------:R-:W-:-:S04]  /*1a5a0*/  IMAD R34, R31, R0, R34 ;  /* 0x000000001f227224 */ /* 0x000fc800078e0222 */
[C---:B------:R-:W-:Y:S01]  /*1a5b0*/  VIADD R40, R34.reuse, UR6 ;  /* 0x0000000622287c36 */ /* 0x040fe20008000000 */
[C---:B------:R-:W-:Y:S01]  /*1a5c0*/  IADD3 R44, PT, PT, R34.reuse, -UR6, -R35 ;  /* 0x80000006222c7c10 */ /* 0x040fe2000fffe823 */
[----:B------:R-:W-:Y:S02]  /*1a5d0*/  VIADD R42, R34, -UR6 ;  /* 0x80000006222a7c36 */ /* 0x000fe40008000000 */
[--C-:B------:R-:W-:Y:S02]  /*1a5e0*/  IMAD R40, R40, 0x4, R37.reuse ;  /* 0x0000000428287824 */ /* 0x100fe400078e0225 */
[--C-:B------:R-:W-:Y:S02]  /*1a5f0*/  IMAD R42, R42, 0x4, R37.reuse ;  /* 0x000000042a2a7824 */ /* 0x100fe400078e0225 */
[--C-:B------:R-:W-:Y:S01]  /*1a600*/  IMAD R44, R44, 0x4, R37.reuse ;  /* 0x000000042c2c7824 */ /* 0x100fe200078e0225 */
[----:B------:R-:W-:Y:S01]  /*1a610*/  LEA R33, R35, R40, 0x2 ;  /* 0x0000002823217211 */ /* 0x000fe200078e10ff */
[----:B------:R-:W-:Y:S01]  /*1a620*/  IMAD R35, R34, 0x4, R37 ;  /* 0x0000000422237824 */ /* 0x000fe200078e0225 */
[----:B------:R-:W-:Y:S04]  /*1a630*/  LDS R40, [R40] ;  /* 0x0000000028287984 */ /* 0x000fe80000000800 */
[----:B------:R-:W-:Y:S04]  /*1a640*/  LDS R33, [R33+0x4] ;  /* 0x0000040021217984 */ /* 0x000fe80000000800 */
[----:B------:R-:W0:Y:S04]  /*1a650*/  LDS R35, [R35] ;  /* 0x0000000023237984 */ /* 0x000e280000000800 */
[----:B------:R-:W-:Y:S04]  /*1a660*/  LDS R42, [R42] ;  /* 0x000000002a2a7984 */ /* 0x000fe80000000800 */
[----:B------:R-:W1:Y:S01]  /*1a670*/  LDS R44, [R44+-0x4] ;  /* 0xfffffc002c2c7984 */ /* 0x000e620000000800 */
[----:B0-----:R-:W-:-:S04]  /*1a680*/  IADD3 R31, PT, PT, R35, R33, R40 ;  /* 0x00000021231f7210 */ /* 0x001fc80007ffe028 */
[----:B-1----:R-:W-:-:S05]  /*1a690*/  IADD3 R31, PT, PT, R44, R31, R42 ;  /* 0x0000001f2c1f7210 */ /* 0x002fca0007ffe02a */
[----:B------:R-:W-:-:S04]  /*1a6a0*/  IMAD.HI R39, R31, 0x66666667, RZ ;  /* 0x666666671f277827 */ /* 0x000fc800078e02ff */
[----:B------:R-:W-:Y:S01]  /*1a6b0*/  IMAD.IADD R31, R34, 0x1, R0 ;  /* 0x00000001221f7824 */ /* 0x000fe200078e0200 */
[----:B------:R-:W-:-:S04]  /*1a6c0*/  SHF.R.S32.HI R34, RZ, 0x1, R39 ;  /* 0x00000001ff227819 */ /* 0x000fc80000011427 */
[----:B------:R-:W-:Y:S02]  /*1a6d0*/  LEA R31, R31, R36, 0x2 ;  /* 0x000000241f1f7211 */ /* 0x000fe400078e10ff */
[----:B------:R-:W-:-:S05]  /*1a6e0*/  LEA.HI R34, R39, R34, RZ, 0x1 ;  /* 0x0000002227227211 */ /* 0x000fca00078f08ff */
[----:B------:R0:W-:Y:S01]  /*1a6f0*/  STS [R31+0x4], R34 ;  /* 0x000004221f007388 */ /* 0x0001e20000000800 */
[----:B------:R-:W-:Y:S05]  /*1a700*/  @!P3 BRA `(.L_x_353) ;  /* 0xfffffffc0054b947 */ /* 0x000fea000383ffff */
.L_x_352:
[----:B0-----:R-:W-:Y:S05]  /*1a710*/  BSYNC.RECONVERGENT B0 ;  /* 0x0000000000007941 */ /* 0x001fea0003800200 */
.L_x_351:
[----:B------:R-:W-:Y:S06]  /*1a720*/  BAR.SYNC.DEFER_BLOCKING 0x0 ;  /* 0x0000000000007b1d */ /* 0x000fec0000010000 */
[----:B------:R-:W-:Y:S04]  /*1a730*/  BSSY.RECONVERGENT B0, `(.L_x_354) ;  /* 0x0000020000007945 */ /* 0x000fe80003800200 */
[----:B------:R-:W-:Y:S05]  /*1a740*/  @P0 BRA `(.L_x_355) ;  /* 0x0000000000780947 */ /* 0x000fea0003800000 */
[----:B------:R-:W0:Y:S01]  /*1a750*/  I2F.U32.RP R30, R5 ;  /* 0x00000005001e7306 */ /* 0x000e220000209000 */
[----:B-1----:R-:W-:Y:S01]  /*1a760*/  IMAD.MOV R31, RZ, RZ, -R5 ;  /* 0x000000ffff1f7224 */ /* 0x002fe200078e0a05 */
[----:B------:R-:W-:Y:S01]  /*1a770*/  ISETP.NE.U32.AND P3, PT, R5, RZ, PT ;  /* 0x000000ff0500720c */ /* 0x000fe20003f65070 */
[----:B------:R-:W1:Y:S01]  /*1a780*/  S2UR UR13, SR_CgaCtaId ;  /* 0x00000000000d79c3 */ /* 0x000e620000008800 */
[----:B------:R-:W5:Y:S04]  /*1a790*/  LDCU UR6, c[0x0][0x38c] ;  /* 0x00007180ff0677ac */ /* 0x000f680008000800 */
[----:B0-----:R-:W2:Y:S02]  /*1a7a0*/  MUFU.RCP R30, R30 ;  /* 0x0000001e001e7308 */ /* 0x001ea40000001000 */
[----:B--2-4-:R-:W-:-:S06]  /*1a7b0*/  VIADD R28, R30, 0xffffffe ;  /* 0x0ffffffe1e1c7836 */ /* 0x014fcc0000000000 */
[----:B---3--:R0:W2:Y:S02]  /*1a7c0*/  F2I.FTZ.U32.TRUNC.NTZ R29, R28 ;  /* 0x0000001c001d7305 */ /* 0x0080a4000021f000 */
[----:B0-----:R-:W-:Y:S02]  /*1a7d0*/  IMAD.MOV.U32 R28, RZ, RZ, RZ ;  /* 0x000000ffff1c7224 */ /* 0x001fe400078e00ff */
[----:B--2---:R-:W-:-:S04]  /*1a7e0*/  IMAD R31, R31, R29, RZ ;  /* 0x0000001d1f1f7224 */ /* 0x004fc800078e02ff */
        /* <DEDUP_REMOVED lines=9> */
[----:B------:R-:W-:-:S04]  /*1a880*/  @!P3 LOP3.LUT R32, RZ, R5, RZ, 0x33, !PT ;  /* 0x00000005ff20b212 */ /* 0x000fc800078e33ff */
[----:B------:R-:W-:Y:S01]  /*1a890*/  IADD3 R29, PT, PT, R5, R32, RZ ;  /* 0x00000020051d7210 */ /* 0x000fe20007ffe0ff */
[----:B------:R-:W-:-:S04]  /*1a8a0*/  IMAD.MOV R28, RZ, RZ, -R32 ;  /* 0x000000ffff1c7224 */ /* 0x000fc800078e0a20 */
[----:B------:R-:W-:-:S04]  /*1a8b0*/  IMAD R28, R5, R28, R4 ;  /* 0x0000001c051c7224 */ /* 0x000fc800078e0204 */
[----:B-----5:R-:W-:Y:S01]  /*1a8c0*/  VIADD R28, R28, UR6 ;  /* 0x000000061c1c7c36 */ /* 0x020fe20008000000 */
[----:B------:R-:W-:Y:S02]  /*1a8d0*/  UMOV UR6, 0x400 ;  /* 0x0000040000067882 */ /* 0x000fe40000000000 */
[----:B-1----:R-:W-:Y:S01]  /*1a8e0*/  ULEA UR6, UR13, UR6, 0x18 ;  /* 0x000000060d067291 */ /* 0x002fe2000f8ec0ff */
[----:B------:R-:W-:-:S05]  /*1a8f0*/  IMAD R28, R29, R0, R28 ;  /* 0x000000001d1c7224 */ /* 0x000fca00078e021c */
[----:B------:R-:W-:-:S05]  /*1a900*/  LEA R28, R28, UR6, 0x2 ;  /* 0x000000061c1c7c11 */ /* 0x000fca000f8e10ff */
[----:B------:R-:W0:Y:S04]  /*1a910*/  LDS R29, [R28] ;  /* 0x000000001c1d7984 */ /* 0x000e280000000800 */
[----:B0-----:R0:W-:Y:S02]  /*1a920*/  STS [R38], R29 ;  /* 0x0000001d26007388 */ /* 0x0011e40000000800 */
.L_x_355:
[----:B------:R-:W-:Y:S05]  /*1a930*/  BSYNC.RECONVERGENT B0 ;  /* 0x0000000000007941 */ /* 0x000fea0003800200 */
.L_x_354:
[----:B------:R-:W-:Y:S01]  /*1a940*/  BAR.SYNC.DEFER_BLOCKING 0x0 ;  /* 0x0000000000007b1d */ /* 0x000fe20000010000 */
[----:B------:R-:W-:-:S05]  /*1a950*/  ISETP.GE.U32.AND P0, PT, R4, UR17, PT ;  /* 0x0000001104007c0c */ /* 0x000fca000bf06070 */
[----:B------:R-:W-:Y:S08]  /*1a960*/  BSSY.RECONVERGENT B0, `(.L_x_356) ;  /* 0x0000071000007945 */ /* 0x000ff00003800200 */
[----:B------:R-:W-:Y:S05]  /*1a970*/  @P0 BRA `(.L_x_357) ;  /* 0x0000000400bc0947 */ /* 0x000fea0003800000 */
[----:B------:R-:W5:Y:S02]  /*1a980*/  LDC R36, c[0x0][0x398] ;  /* 0x0000e600ff247b82 */ /* 0x000f640000000800 */
[----:B-----5:R-:W-:-:S13]  /*1a990*/  ISETP.GE.AND P0, PT, R36, RZ, PT ;  /* 0x000000ff2400720c */ /* 0x020fda0003f06270 */
[----:B------:R-:W-:Y:S05]  /*1a9a0*/  @!P0 BRA `(.L_x_357) ;  /* 0x0000000400b08947 */ /* 0x000fea0003800000 */
[----:B------:R-:W5:Y:S01]  /*1a9b0*/  LDCU UR6, c[0x0][0x3d4] ;  /* 0x00007a80ff0677ac */ /* 0x000f620008000800 */
[----:B------:R-:W-:Y:S01]  /*1a9c0*/  ISETP.GE.U32.AND P0, PT, R36, 0x7, PT ;  /* 0x000000072400780c */ /* 0x000fe20003f06070 */
[----:B------:R-:W-:Y:S01]  /*1a9d0*/  VIADD R37, R25, UR4 ;  /* 0x0000000419257c36 */ /* 0x000fe20008000000 */
[----:B------:R-:W-:Y:S01]  /*1a9e0*/  ISETP.NE.AND P2, PT, R14, RZ, PT ;  /* 0x000000ff0e00720c */ /* 0x000fe20003f45270 */
[----:B------:R-:W5:Y:S01]  /*1a9f0*/  LDCU UR13, c[0x0][0x3c0] ;  /* 0x00007800ff0d77ac */ /* 0x000f620008000800 */
[----:B------:R-:W-:Y:S01]  /*1aa00*/  IMAD.MOV.U32 R39, RZ, RZ, R8 ;  /* 0x000000ffff277224 */ /* 0x000fe200078e0008 */
[----:B-----5:R-:W-:-:S06]  /*1aa10*/  UIMAD UR6, UR13, UR6, UR5 ;  /* 0x000000060d0672a4 */ /* 0x020fcc000f8e0205 */
[----:B------:R-:W-:Y:S02]  /*1aa20*/  IMAD R37, R22, UR6, R37 ;  /* 0x0000000616257c24 */ /* 0x000fe4000f8e0225 */
[----:B------:R-:W-:Y:S05]  /*1aa30*/  @!P0 BRA `(.L_x_358) ;  /* 0x0000000000b08947 */ /* 0x000fea0003800000 */
[----:B------:R-:W5:Y:S01]  /*1aa40*/  S2UR UR13, SR_CgaCtaId ;  /* 0x00000000000d79c3 */ /* 0x000f620000008800 */
[----:B------:R-:W-:Y:S01]  /*1aa50*/  UMOV UR6, 0x400 ;  /* 0x0000040000067882 */ /* 0x000fe20000000000 */
[----:B------:R-:W-:Y:S01]  /*1aa60*/  IMAD.MOV.U32 R39, RZ, RZ, R8 ;  /* 0x000000ffff277224 */ /* 0x000fe200078e0008 */
[----:B0-----:R-:W-:Y:S01]  /*1aa70*/  IADD3 R38, PT, PT, R36, UR17, RZ ;  /* 0x0000001124267c10 */ /* 0x001fe2000fffe0ff */
[----:B-----5:R-:W-:-:S03]  /*1aa80*/  ULEA UR13, UR13, UR6, 0x18 ;  /* 0x000000060d0d7291 */ /* 0x020fc6000f8ec0ff */
[----:B------:R-:W-:-:S09]  /*1aa90*/  UMOV UR6, URZ ;  /* 0x000000ff00067c82 */ /* 0x000fd20008000000 */
.L_x_359:
[----:B-1--4-:R-:W-:Y:S01]  /*1aaa0*/  LEA R41, R39, UR13, 0x2 ;  /* 0x0000000d27297c11 */ /* 0x012fe2000f8e10ff */
[----:B0-23--:R-:W0:Y:S01]  /*1aab0*/  LDC.64 R28, c[0x0][0x3c8] ;  /* 0x0000f200ff1c7b82 */ /* 0x00de220000000a00 */
[----:B------:R-:W-:Y:S01]  /*1aac0*/  UIADD3 UR6, UPT, UPT, UR6, 0x8, URZ ;  /* 0x0000000806067890 */ /* 0x000fe2000fffe0ff */
[----:B------:R-:W-:Y:S02]  /*1aad0*/  IMAD R39, R0, 0x8, R39 ;  /* 0x0000000800277824 */ /* 0x000fe400078e0227 */
[----:B------:R1:W2:Y:S01]  /*1aae0*/  LDS R43, [R41] ;  /* 0x00000000292b7984 */ /* 0x0002a20000000800 */
[----:B------:R-:W-:Y:S02]  /*1aaf0*/  IMAD R45, R38, 0x4, R41 ;  /* 0x00000004262d7824 */ /* 0x000fe400078e0229 */
[----:B------:R-:W-:Y:S02]  /*1ab00*/  ISETP.NE.AND P0, PT, R17, UR6, PT ;  /* 0x0000000611007c0c */ /* 0x000fe4000bf05270 */
        /* <DEDUP_REMOVED lines=31> */
.L_x_358:
[----:B------:R-:W-:Y:S05]  /*1ad00*/  @!P2 BRA `(.L_x_357) ;  /* 0x0000000000d8a947 */ /* 0x000fea0003800000 */
[----:B------:R-:W-:Y:S02]  /*1ad10*/  ISETP.GE.U32.AND P0, PT, R20, 0x3, PT ;  /* 0x000000031400780c */ /* 0x000fe40003f06070 */
[----:B------:R-:W-:-:S11]  /*1ad20*/  ISETP.NE.AND P2, PT, R16, RZ, PT ;  /* 0x000000ff1000720c */ /* 0x000fd60003f45270 */
[----:B------:R-:W-:Y:S05]  /*1ad30*/  @!P0 BRA `(.L_x_360) ;  /* 0x00000000005c8947 */ /* 0x000fea0003800000 */
[----:B------:R-:W5:Y:S01]  /*1ad40*/  S2UR UR13, SR_CgaCtaId ;  /* 0x00000000000d79c3 */ /* 0x000f620000008800 */
[----:B------:R-:W-:Y:S01]  /*1ad50*/  UMOV UR6, 0x400 ;  /* 0x0000040000067882 */ /* 0x000fe20000000000 */
[----:B0-----:R-:W-:-:S06]  /*1ad60*/  IADD3 R43, PT, PT, R36, UR17, RZ ;  /* 0x00000011242b7c10 */ /* 0x001fcc000fffe0ff */
[----:B-1234-:R-:W0:Y:S01]  /*1ad70*/  LDC.64 R28, c[0x0][0x3c8] ;  /* 0x0000f200ff1c7b82 */ /* 0x01ee220000000a00 */
[----:B-----5:R-:W-:-:S06]  /*1ad80*/  ULEA UR6, UR13, UR6, 0x18 ;  /* 0x000000060d067291 */ /* 0x020fcc000f8ec0ff */
[----:B------:R-:W-:Y:S01]  /*1ad90*/  LEA R30, R39, UR6, 0x2 ;  /* 0x00000006271e7c11 */ /* 0x000fe2000f8e10ff */
[----:B0-----:R-:W-:Y:S01]  /*1ada0*/  IMAD.WIDE R34, R37, 0x4, R28 ;  /* 0x0000000425227825 */ /* 0x001fe200078e021c */
[----:B------:R-:W-:-:S03]  /*1adb0*/  LEA R39, R0, R39, 0x2 ;  /* 0x0000002700277211 */ /* 0x000fc600078e10ff */
[----:B------:R0:W1:Y:S01]  /*1adc0*/  LDS R41, [R30] ;  /* 0x000000001e297984 */ /* 0x0000620000000800 */
[----:B------:R-:W-:Y:S02]  /*1add0*/  IMAD R43, R43, 0x4, R30 ;  /* 0x000000042b2b7824 */ /* 0x000fe400078e021e */
[----:B------:R-:W-:-:S04]  /*1ade0*/  IMAD.WIDE R32, R18, 0x4, R34 ;  /* 0x0000000412207825 */ /* 0x000fc800078e0222 */
[----:B------:R-:W-:Y:S02]  /*1adf0*/  IMAD R47, R0, 0x4, R43 ;  /* 0x00000004002f7824 */ /* 0x000fe400078e022b */
[----:B0-----:R-:W-:-:S04]  /*1ae00*/  IMAD.WIDE R30, R18, 0x4, R32 ;  /* 0x00000004121e7825 */ /* 0x001fc800078e0220 */
[----:B------:R-:W-:Y:S02]  /*1ae10*/  IMAD R38, R0, 0x4, R47 ;  /* 0x0000000400267824 */ /* 0x000fe400078e022f */
[----:B------:R-:W-:-:S04]  /*1ae20*/  IMAD.WIDE R28, R18, 0x4, R30 ;  /* 0x00000004121c7825 */ /* 0x000fc800078e021e */
[----:B------:R-:W-:Y:S01]  /*1ae30*/  IMAD R37, R18, 0x4, R37 ;  /* 0x0000000412257824 */ /* 0x000fe200078e0225 */
[----:B-1----:R-:W-:Y:S04]  /*1ae40*/  STG.E.STRONG.SYS desc[UR10][R34.64], R41 ;  /* 0x0000002922007986 */ /* 0x002fe8000c11590a */
[----:B------:R-:W0:Y:S04]  /*1ae50*/  LDS R45, [R43+0x4] ;  /* 0x000004002b2d7984 */ /* 0x000e280000000800 */
[----:B0-----:R-:W-:Y:S04]  /*1ae60*/  STG.E.STRONG.SYS desc[UR10][R32.64], R45 ;  /* 0x0000002d20007986 */ /* 0x001fe8000c11590a */
[----:B------:R-:W0:Y:S04]  /*1ae70*/  LDS R49, [R47+0x4] ;  /* 0x000004002f317984 */ /* 0x000e280000000800 */
[----:B0-----:R-:W-:Y:S04]  /*1ae80*/  STG.E.STRONG.SYS desc[UR10][R30.64], R49 ;  /* 0x000000311e007986 */ /* 0x001fe8000c11590a */
[----:B------:R-:W0:Y:S04]  /*1ae90*/  LDS R51, [R38+0x4] ;  /* 0x0000040026337984 */ /* 0x000e280000000800 */
[----:B0-----:R0:W-:Y:S02]  /*1aea0*/  STG.E.STRONG.SYS desc[UR10][R28.64], R51 ;  /* 0x000000331c007986 */ /* 0x0011e4000c11590a */
.L_x_360:
[----:B------:R-:W-:Y:S05]  /*1aeb0*/  @!P2 BRA `(.L_x_357) ;  /* 0x00000000006ca947 */ /* 0x000fea0003800000 */
[C---:B------:R-:W-:Y:S02]  /*1aec0*/  LOP3.LUT P0, RZ, R36.reuse, 0x3, RZ, 0xc0, !PT ;  /* 0x0000000324ff7812 */ /* 0x040fe4000780c0ff */
[----:B------:R-:W-:-:S11]  /*1aed0*/  LOP3.LUT P2, RZ, R36, 0x1, RZ, 0xc0, !PT ;  /* 0x0000000124ff7812 */ /* 0x000fd6000784c0ff */
[----:B------:R-:W-:Y:S05]  /*1aee0*/  @!P0 BRA `(.L_x_361) ;  /* 0x00000000003c8947 */ /* 0x000fea0003800000 */
[----:B------:R-:W5:Y:S01]  /*1aef0*/  S2UR UR13, SR_CgaCtaId ;  /* 0x00000000000d79c3 */ /* 0x000f620000008800 */
[----:B------:R-:W-:Y:S01]  /*1af00*/  UMOV UR6, 0x400 ;  /* 0x0000040000067882 */ /* 0x000fe20000000000 */
[----:B-1--4-:R-:W-:-:S06]  /*1af10*/  VIADD R35, R36, UR17 ;  /* 0x0000001124237c36 */ /* 0x012fcc0008000000 */
[----:B0-23--:R-:W0:Y:S01]  /*1af20*/  LDC.64 R28, c[0x0][0x3c8] ;  /* 0x0000f200ff1c7b82 */ /* 0x00de220000000a00 */
[----:B-----5:R-:W-:-:S06]  /*1af30*/  ULEA UR6, UR13, UR6, 0x18 ;  /* 0x000000060d067291 */ /* 0x020fcc000f8ec0ff */
[----:B------:R-:W-:Y:S01]  /*1af40*/  LEA R32, R39, UR6, 0x2 ;  /* 0x0000000627207c11 */ /* 0x000fe2000f8e10ff */
[----:B------:R-:W-:Y:S02]  /*1af50*/  IMAD R39, R0, 0x2, R39 ;  /* 0x0000000200277824 */ /* 0x000fe400078e0227 */
[----:B0-----:R-:W-:Y:S02]  /*1af60*/  IMAD.WIDE R30, R37, 0x4, R28 ;  /* 0x00000004251e7825 */ /* 0x001fe400078e021c */
[----:B------:R-:W0:Y:S02]  /*1af70*/  LDS R33, [R32] ;  /* 0x0000000020217984 */ /* 0x000e240000000800 */
[----:B------:R-:W-:Y:S02]  /*1af80*/  IMAD R35, R35, 0x4, R32 ;  /* 0x0000000423237824 */ /* 0x000fe400078e0220 */
[----:B------:R-:W-:-:S04]  /*1af90*/  IMAD.WIDE R28, R18, 0x4, R30 ;  /* 0x00000004121c7825 */ /* 0x000fc800078e021e */
[----:B------:R-:W-:Y:S01]  /*1afa0*/  IMAD R37, R18, 0x2, R37 ;  /* 0x0000000212257824 */ /* 0x000fe200078e0225 */
[----:B0-----:R-:W-:Y:S04]  /*1afb0*/  STG.E.STRONG.SYS desc[UR10][R30.64], R33 ;  /* 0x000000211e007986 */ /* 0x001fe8000c11590a */
[----:B------:R-:W0:Y:S04]  /*1afc0*/  LDS R35, [R35+0x4] ;  /* 0x0000040023237984 */ /* 0x000e280000000800 */
[----:B0-----:R0:W-:Y:S02]  /*1afd0*/  STG.E.STRONG.SYS desc[UR10][R28.64], R35 ;  /* 0x000000231c007986 */ /* 0x0011e4000c11590a */
.L_x_361:
[----:B------:R-:W-:Y:S05]  /*1afe0*/  @P2 BRA `(.L_x_357) ;  /* 0x0000000000202947 */ /* 0x000fea0003800000 */
[----:B------:R-:W5:Y:S01]  /*1aff0*/  S2UR UR13, SR_CgaCtaId ;  /* 0x00000000000d79c3 */ /* 0x000f620000008800 */
[----:B------:R-:W-:-:S07]  /*1b000*/  UMOV UR6, 0x400 ;  /* 0x0000040000067882 */ /* 0x000fce0000000000 */
[----:B01234-:R-:W0:Y:S01]  /*1b010*/  LDC.64 R28, c[0x0][0x3c8] ;  /* 0x0000f200ff1c7b82 */ /* 0x01fe220000000a00 */
[----:B-----5:R-:W-:-:S06]  /*1b020*/  ULEA UR6, UR13, UR6, 0x18 ;  /* 0x000000060d067291 */ /* 0x020fcc000f8ec0ff */
[----:B------:R-:W-:Y:S01]  /*1b030*/  LEA R30, R39, UR6, 0x2 ;  /* 0x00000006271e7c11 */ /* 0x000fe2000f8e10ff */
[----:B0-----:R-:W-:-:S04]  /*1b040*/  IMAD.WIDE R28, R37, 0x4, R28 ;  /* 0x00000004251c7825 */ /* 0x001fc800078e021c */
[----:B------:R-:W0:Y:S04]  /*1b050*/  LDS R31, [R30] ;  /* 0x000000001e1f7984 */ /* 0x000e280000000800 */
[----:B0-----:R0:W-:Y:S02]  /*1b060*/  STG.E.STRONG.SYS desc[UR10][R28.64], R31 ;  /* 0x0000001f1c007986 */ /* 0x0011e4000c11590a */
.L_x_357:
[----:B------:R-:W-:Y:S05]  /*1b070*/  BSYNC.RECONVERGENT B0 ;  /* 0x0000000000007941 */ /* 0x000fea0003800200 */
.L_x_356:
        /* <DEDUP_REMOVED lines=8> */
[----:B0-23--:R-:W-:Y:S01]  /*1b100*/  MOV R29, R12 ;  /* 0x0000000c001d7202 */ /* 0x00dfe20000000f00 */
[----:B-1--4-:R-:W-:-:S07]  /*1b110*/  IMAD.MOV.U32 R28, RZ, RZ, R7 ;  /* 0x000000ffff1c7224 */ /* 0x012fce00078e0007 */
.L_x_367:
[----:B0-----:R-:W0:Y:S01]  /*1b120*/  LDC R35, c[0x0][0x3b8] ;  /* 0x0000ee00ff237b82 */ /* 0x001e220000000800 */
[----:B------:R-:W-:Y:S01]  /*1b130*/  ISETP.GE.AND P0, PT, R9, R0, PT ;  /* 0x000000000900720c */ /* 0x000fe20003f06270 */
[----:B------:R-:W-:Y:S01]  /*1b140*/  BSSY.RECONVERGENT B1, `(.L_x_364) ;  /* 0x0000013000017945 */ /* 0x000fe20003800200 */
[----:B0-----:R-:W-:-:S05]  /*1b150*/  IMAD.IADD R28, R28, 0x1, R35 ;  /* 0x000000011c1c7824 */ /* 0x001fca00078e0223 */
        /* <DEDUP_REMOVED lines=8> */
.L_x_366:
[C---:B------:R-:W-:Y:S01]  /*1b1e0*/  IADD3 R31, PT, PT, R30.reuse, R29, RZ ;  /* 0x0000001d1e1f7210 */ /* 0x040fe20007ffe0ff */
[----:B------:R-:W-:-:S04]  /*1b1f0*/  VIADD R30, R30, 0x20 ;  /* 0x000000201e1e7836 */ /* 0x000fc80000000000 */
[C---:B0-----:R-:W-:Y:S01]  /*1b200*/  IMAD R32, R31.reuse, 0x4, R36 ;  /* 0x000000041f207824 */ /* 0x041fe200078e0224 */
[----:B------:R-:W-:Y:S01]  /*1b210*/  ISETP.GE.AND P0, PT, R30, R0, PT ;  /* 0x000000001e00720c */ /* 0x000fe20003f06270 */
[----:B------:R-:W-:-:S03]  /*1b220*/  IMAD R34, R31, 0x4, R38 ;  /* 0x000000041f227824 */ /* 0x000fc600078e0226 */
[----:B------:R-:W0:Y:S04]  /*1b230*/  LDS R33, [R32] ;  /* 0x0000000020217984 */ /* 0x000e280000000800 */
[----:B0-----:R0:W-:Y:S04]  /*1b240*/  STS [R34], R33 ;  /* 0x0000002122007388 */ /* 0x0011e80000000800 */
[----:B------:R0:W-:Y:S01]  /*1b250*/  STS [R32], RZ ;  /* 0x000000ff20007388 */ /* 0x0001e20000000800 */
[----:B------:R-:W-:Y:S05]  /*1b260*/  @!P0 BRA `(.L_x_366) ;  /* 0xfffffffc00dc8947 */ /* 0x000fea000383ffff */
.L_x_365:
[----:B------:R-:W-:Y:S05]  /*1b270*/  BSYNC.RECONVERGENT B1 ;  /* 0x0000000000017941 */ /* 0x000fea0003800200 */
.L_x_364:
[----:B------:R-:W-:Y:S01]  /*1b280*/  IMAD R29, R0, R35, R29 ;  /* 0x00000023001d7224 */ /* 0x000fe200078e021d */
[----:B------:R-:W-:Y:S06]  /*1b290*/  @!P2 BRA `(.L_x_367) ;  /* 0xfffffffc00a0a947 */ /* 0x000fec000383ffff */
.L_x_363:
[----:B------:R-:W-:Y:S05]  /*1b2a0*/  BSYNC.RECONVERGENT B0 ;  /* 0x0000000000007941 */ /* 0x000fea0003800200 */
.L_x_362:
[----:B------:R-:W5:Y:S01]  /*1b2b0*/  LDCU UR13, c[0x0][0x3d4] ;  /* 0x00007a80ff0d77ac */ /* 0x000f620008000800 */
[----:B------:R-:W-:Y:S02]  /*1b2c0*/  UIADD3 UR6, UPT, UPT, UR5, 0x1, URZ ;  /* 0x0000000105067890 */ /* 0x000fe4000fffe0ff */
[----:B------:R-:W-:-:S05]  /*1b2d0*/  ULOP3.LUT UR4, URZ, UR5, URZ, 0x33, !UPT ;  /* 0x00000005ff047292 */ /* 0x000fca000f8e33ff */
[----:B------:R-:W-:Y:S01]  /*1b2e0*/  UMOV UR5, UR6 ;  /* 0x0000000600057c82 */ /* 0x000fe20008000000 */
[----:B-----5:R-:W-:Y:S01]  /*1b2f0*/  UISETP.NE.AND UP0, UPT, UR6, UR13, UPT ;  /* 0x0000000d0600728c */ /* 0x020fe2000bf05270 */
[----:B------:R-:W-:Y:S08]  /*1b300*/  BAR.SYNC.DEFER_BLOCKING 0x0 ;  /* 0x0000000000007b1d */ /* 0x000ff00000010000 */
[----:B------:R-:W-:Y:S05]  /*1b310*/  BRA.U UP0, `(.L_x_368) ;  /* 0xffffffe100987547 */ /* 0x000fea000b83ffff */
.L_x_342:
[----:B------:R-:W-:Y:S01]  /*1b320*/  ISETP.GE.AND P0, PT, R4, R11, PT ;  /* 0x0000000b0400720c */ /* 0x000fe20003f06270 */
[----:B------:R-:W0:Y:S01]  /*1b330*/  LDCU UR4, c[0x0][0x3a4] ;  /* 0x00007480ff0477ac */ /* 0x000e220008000800 */
[----:B------:R-:W-:Y:S01]  /*1b340*/  BSSY.RECONVERGENT B0, `(.L_x_369) ;  /* 0x0000032000007945 */ /* 0x000fe20003800200 */
[----:B------:R-:W0:Y:S10]  /*1b350*/  LDCU UR5, c[0x0][0x398] ;  /* 0x00007300ff0577ac */ /* 0x000e340008000800 */
[----:B------:R-:W-:Y:S05]  /*1b360*/  @P0 BRA `(.L_x_370) ;  /* 0x0000000000bc0947 */ /* 0x000fea0003800000 */
[----:B01----:R-:W0:Y:S01]  /*1b370*/  LDC R31, c[0x0][0x38c] ;  /* 0x0000e300ff1f7b82 */ /* 0x003e220000000800 */
[----:B------:R-:W1:Y:S01]  /*1b380*/  S2R R37, SR_CgaCtaId ;  /* 0x0000000000257919 */ /* 0x000e620000008800 */
[----:B------:R-:W-:Y:S01]  /*1b390*/  MOV R30, 0x400 ;  /* 0x00000400001e7802 */ /* 0x000fe20000000f00 */
[----:B------:R-:W-:Y:S01]  /*1b3a0*/  IMAD.MOV.U32 R32, RZ, RZ, R4 ;  /* 0x000000ffff207224 */ /* 0x000fe200078e0004 */
[-C--:B0-----:R-:W-:Y:S02]  /*1b3b0*/  IABS R23, R31.reuse ;  /* 0x0000001f00177213 */ /* 0x081fe40000000000 */
[----:B------:R-:W-:Y:S02]  /*1b3c0*/  ISETP.NE.AND P4, PT, R31, RZ, PT ;  /* 0x000000ff1f00720c */ /* 0x000fe40003f85270 */
[----:B------:R-:W0:Y:S01]  /*1b3d0*/  I2F.RP R25, R23 ;  /* 0x0000001700197306 */ /* 0x000e220000209400 */
[----:B------:R-:W-:Y:S02]  /*1b3e0*/  LOP3.LUT R31, RZ, R31, RZ, 0x33, !PT ;  /* 0x0000001fff1f7212 */ /* 0x000fe400078e33ff */
[----:B-1----:R-:W-:-:S05]  /*1b3f0*/  LEA R30, R37, R30, 0x18 ;  /* 0x0000001e251e7211 */ /* 0x002fca00078ec0ff */
[----:B0-----:R-:W0:Y:S02]  /*1b400*/  MUFU.RCP R25, R25 ;  /* 0x0000001900197308 */ /* 0x001e240000001000 */
[----:B0-----:R-:W-:-:S06]  /*1b410*/  VIADD R33, R25, 0xffffffe ;  /* 0x0ffffffe19217836 */ /* 0x001fcc0000000000 */
[----:B--23--:R-:W4:Y:S02]  /*1b420*/  F2I.FTZ.U32.TRUNC.NTZ R29, R33 ;  /* 0x00000021001d7305 */ /* 0x00cf24000021f000 */
[----:B----4-:R-:W-:-:S05]  /*1b430*/  IADD3 R28, PT, PT, RZ, -R29, RZ ;  /* 0x8000001dff1c7210 */ /* 0x010fca0007ffe0ff */
[----:B------:R-:W-:Y:S02]  /*1b440*/  IMAD R35, R28, R23, RZ ;  /* 0x000000171c237224 */ /* 0x000fe400078e02ff */
[----:B------:R-:W-:-:S04]  /*1b450*/  IMAD.MOV.U32 R28, RZ, RZ, RZ ;  /* 0x000000ffff1c7224 */ /* 0x000fc800078e00ff */
[----:B------:R-:W-:-:S04]  /*1b460*/  IMAD.HI.U32 R28, R29, R35, R28 ;  /* 0x000000231d1c7227 */ /* 0x000fc800078e001c */
[----:B------:R-:W-:-:S07]  /*1b470*/  VIADD R29, R24, -UR12 ;  /* 0x8000000c181d7c36 */ /* 0x000fce0008000000 */
.L_x_371:
[----:B0-----:R-:W0:Y:S01]  /*1b480*/  LDC R33, c[0x0][0x38c] ;  /* 0x0000e300ff217b82 */ /* 0x001e220000000800 */
[----:B------:R-:W-:-:S05]  /*1b490*/  IABS R25, R32 ;  /* 0x0000002000197213 */ /* 0x000fca0000000000 */
        /* <DEDUP_REMOVED lines=12> */
[----:B------:R-:W-:-:S05]  /*1b560*/  SEL R34, R31, R24, !P4 ;  /* 0x000000181f227207 */ /* 0x000fca0006000000 */
[----:B------:R-:W-:-:S04]  /*1b570*/  IMAD.MOV R25, RZ, RZ, -R34 ;  /* 0x000000ffff197224 */ /* 0x000fc800078e0a22 */
[----:B------:R-:W-:Y:S01]  /*1b580*/  IMAD R36, R33, R25, R32 ;  /* 0x0000001921247224 */ /* 0x000fe200078e0220 */
[----:B------:R-:W-:Y:S01]  /*1b590*/  IADD3 R25, PT, PT, R5, R34, RZ ;  /* 0x0000002205197210 */ /* 0x000fe20007ffe0ff */
[----:B------:R-:W-:Y:S02]  /*1b5a0*/  VIADD R32, R32, UR15 ;  /* 0x0000000f20207c36 */ /* 0x000fe40008000000 */
[----:B------:R-:W-:Y:S02]  /*1b5b0*/  VIADD R24, R36, UR5 ;  /* 0x0000000524187c36 */ /* 0x000fe40008000000 */
[----:B------:R-:W-:Y:S01]  /*1b5c0*/  IMAD.IADD R33, R29, 0x1, R36 ;  /* 0x000000011d217824 */ /* 0x000fe200078e0224 */
[----:B------:R-:W-:Y:S01]  /*1b5d0*/  ISETP.GE.AND P0, PT, R32, R11, PT ;  /* 0x0000000b2000720c */ /* 0x000fe20003f06270 */
[----:B------:R-:W-:Y:S02]  /*1b5e0*/  IMAD R25, R25, R0, R24 ;  /* 0x0000000019197224 */ /* 0x000fe400078e0218 */
[----:B------:R-:W-:-:S02]  /*1b5f0*/  IMAD R33, R34, UR4, R33 ;  /* 0x0000000422217c24 */ /* 0x000fc4000f8e0221 */
[----:B------:R-:W-:Y:S02]  /*1b600*/  IMAD R35, R25, 0x4, R30 ;  /* 0x0000000419237824 */ /* 0x000fe400078e021e */
[----:B------:R-:W0:Y:S04]  /*1b610*/  LDC.64 R24, c[0x0][0x380] ;  /* 0x0000e000ff187b82 */ /* 0x000e280000000a00 */
[----:B------:R-:W1:Y:S01]  /*1b620*/  LDS R35, [R35+0x4] ;  /* 0x0000040023237984 */ /* 0x000e620000000800 */
[----:B0-----:R-:W-:-:S05]  /*1b630*/  IMAD.WIDE R24, R33, 0x4, R24 ;  /* 0x0000000421187825 */ /* 0x001fca00078e0218 */
[----:B-1----:R0:W-:Y:S01]  /*1b640*/  STG.E.STRONG.SYS desc[UR10][R24.64], R35 ;  /* 0x0000002318007986 */ /* 0x0021e2000c11590a */
[----:B------:R-:W-:Y:S05]  /*1b650*/  @!P0 BRA `(.L_x_371) ;  /* 0xfffffffc00888947 */ /* 0x000fea000383ffff */
.L_x_370:
[----:B0-----:R-:W-:Y:S05]  /*1b660*/  BSYNC.RECONVERGENT B0 ;  /* 0x0000000000007941 */ /* 0x001fea0003800200 */
.L_x_369:
[----:B------:R-:W-:Y:S01]  /*1b670*/  BAR.SYNC.DEFER_BLOCKING 0x0 ;  /* 0x0000000000007b1d */ /* 0x000fe20000010000 */
[----:B------:R-:W-:-:S05]  /*1b680*/  ISETP.NE.AND P0, PT, R4, RZ, PT ;  /* 0x000000ff0400720c */ /* 0x000fca0003f05270 */
[----:B------:R-:W-:Y:S08]  /*1b690*/  BSSY.RECONVERGENT B0, `(.L_x_372) ;  /* 0x0000005000007945 */ /* 0x000ff00003800200 */
[----:B------:R-:W-:Y:S05]  /*1b6a0*/  @P0 BRA `(.L_x_373) ;  /* 0x00000000000c0947 */ /* 0x000fea0003800000 */
[----:B------:R-:W5:Y:S02]  /*1b6b0*/  LDG.E.STRONG.SYS R23, desc[UR10][R26.64+0x4] ;  /* 0x0000040a1a177981 */ /* 0x000f64000c1f5900 */
[----:B-----5:R-:W-:-:S05]  /*1b6c0*/  IADD3 R23, PT, PT, R23, 0x1, RZ ;  /* 0x0000000117177810 */ /* 0x020fca0007ffe0ff */
[----:B------:R0:W-:Y:S02]  /*1b6d0*/  STG.E.STRONG.SYS desc[UR10][R26.64+0x4], R23 ;  /* 0x000004171a007986 */ /* 0x0001e4000c11590a */
.L_x_373:
[----:B------:R-:W-:Y:S05]  /*1b6e0*/  BSYNC.RECONVERGENT B0 ;  /* 0x0000000000007941 */ /* 0x000fea0003800200 */
.L_x_372:
[----:B------:R-:W-:Y:S01]  /*1b6f0*/  BAR.SYNC.DEFER_BLOCKING 0x0 ;  /* 0x0000000000007b1d */ /* 0x000fe20000010000 */
[----:B------:R-:W-:-:S04]  /*1b700*/  UIADD3 UR14, UPT, UPT, UR14, 0x1, URZ ;  /* 0x000000010e0e7890 */ /* 0x000fc8000fffe0ff */
[----:B------:R-:W-:-:S09]  /*1b710*/  UISETP.NE.AND UP0, UPT, UR14, UR16, UPT ;  /* 0x000000100e00728c */ /* 0x000fd2000bf05270 */
[----:B------:R-:W-:Y:S05]  /*1b720*/  BRA.U UP0, `(.L_x_374) ;  /* 0xffffffd500a07547 */ /* 0x000fea000b83ffff */
.L_x_329:
[----:B------:R-:W-:Y:S05]  /*1b730*/  @P0 BRA `(.L_x_375) ;  /* 0x0000000000180947 */ /* 0x000fea0003800000 */
[----:B0-2---:R-:W0:Y:S02]  /*1b740*/  LDC R13, c[0x0][0x3a8] ;  /* 0x0000ea00ff0d7b82 */ /* 0x005e240000000800 */
[----:B0-----:R-:W-:-:S07]  /*1b750*/  VIADDMNMX R13, R2, UR16, R13, PT ;  /* 0x00000010020d7c46 */ /* 0x001fce000b80010d */
.L_x_376:
[----:B------:R-:W2:Y:S01]  /*1b760*/  LDG.E.STRONG.SYS R2, desc[UR10][R26.64] ;  /* 0x0000000a1a027981 */ /* 0x000ea2000c1f5900 */
[----:B------:R-:W-:Y:S05]  /*1b770*/  YIELD ;  /* 0x0000000000007946 */ /* 0x000fea0003800000 */
[----:B--2---:R-:W-:-:S13]  /*1b780*/  ISETP.GE.AND P0, PT, R2, R13, PT ;  /* 0x0000000d0200720c */ /* 0x004fda0003f06270 */
[----:B------:R-:W-:Y:S05]  /*1b790*/  @!P0 BRA `(.L_x_376) ;  /* 0xfffffffc00f08947 */ /* 0x000fea000383ffff */
.L_x_375:
[----:B------:R-:W1:Y:S02]  /*1b7a0*/  LDCU UR4, c[0x0][0x3d4] ;  /* 0x00007a80ff0477ac */ /* 0x000e640008000800 */
[----:B-1234-:R-:W-:Y:S01]  /*1b7b0*/  IMAD.U32 R28, RZ, RZ, UR4 ;  /* 0x00000004ff1c7e24 */ /* 0x01efe2000f8e00ff */
[----:B------:R-:W-:Y:S05]  /*1b7c0*/  WARPSYNC.ALL ;  /* 0x0000000000007948 */ /* 0x000fea0003800000 */
[----:B------:R-:W-:Y:S01]  /*1b7d0*/  ISETP.GE.AND P0, PT, R28, 0x1, PT ;  /* 0x000000011c00780c */ /* 0x000fe20003f06270 */
[----:B------:R-:W1:Y:S02]  /*1b7e0*/  LDCU UR5, c[0x0][0x3a8] ;  /* 0x00007500ff0577ac */ /* 0x000e640008000800 */
[----:B-1----:R-:W-:Y:S01]  /*1b7f0*/  UIADD3 UR5, UPT, UPT, UR5, -0x1, URZ ;  /* 0xffffffff05057890 */ /* 0x002fe2000fffe0ff */
[----:B------:R-:W-:Y:S09]  /*1b800*/  BAR.SYNC.DEFER_BLOCKING 0x0 ;  /* 0x0000000000007b1d */ /* 0x000ff20000010000 */
[----:B------:R-:W-:Y:S05]  /*1b810*/  @!P0 BRA `(.L_x_377) ;  /* 0x0000003400b48947 */ /* 0x000fea0003800000 */
[----:B------:R-:W1:Y:S01]  /*1b820*/  LDC R21, c[0x0][0x38c] ;  /* 0x0000e300ff157b82 */ /* 0x000e620000000800 */
[----:B------:R-:W2:Y:S01]  /*1b830*/  LDCU UR6, c[0x0][0x3a4] ;  /* 0x00007480ff0677ac */ /* 0x000ea20008000800 */
[----:B------:R-:W-:Y:S01]  /*1b840*/  IMAD.IADD R14, R4, 0x1, R3 ;  /* 0x00000001040e7824 */ /* 0x000fe200078e0203 */
[C---:B------:R-:W-:Y:S01]  /*1b850*/  LOP3.LUT R6, R5.reuse, 0xf, RZ, 0xc0, !PT ;  /* 0x0000000f05067812 */ /* 0x040fe200078ec0ff */
[C---:B0-----:R-:W-:Y:S01]  /*1b860*/  IMAD.IADD R17, R5.reuse, 0x1, R4 ;  /* 0x0000000105117824 */ /* 0x041fe200078e0204 */
[----:B------:R-:W0:Y:S01]  /*1b870*/  LDCU UR12, c[0x0][0x3b0] ;  /* 0x00007600ff0c77ac */ /* 0x000e220008000800 */
[----:B------:R-:W-:Y:S01]  /*1b880*/  LOP3.LUT R8, R5, 0x7, RZ, 0xc0, !PT ;  /* 0x0000000705087812 */ /* 0x000fe200078ec0ff */
[----:B------:R-:W-:Y:S01]  /*1b890*/  IMAD R2, R7, R0, RZ ;  /* 0x0000000007027224 */ /* 0x000fe200078e02ff */
[----:B------:R-:W3:Y:S01]  /*1b8a0*/  LDC R23, c[0x0][0x398] ;  /* 0x0000e600ff177b82 */ /* 0x000ee20000000800 */
[----:B------:R-:W4:Y:S01]  /*1b8b0*/  LDCU UR4, c[0x0][0x390] ;  /* 0x00007200ff0477ac */ /* 0x000f220008000800 */
[C---:B------:R-:W-:Y:S01]  /*1b8c0*/  LOP3.LUT R10, R5.reuse, 0xfffffff0, RZ, 0xc0, !PT ;  /* 0xfffffff0050a7812 */ /* 0x040fe200078ec0ff */
[----:B------:R-:W-:Y:S01]  /*1b8d0*/  IMAD.MOV.U32 R15, RZ, RZ, RZ ;  /* 0x000000ffff0f7224 */ /* 0x000fe200078e00ff */
[C---:B------:R-:W-:Y:S01]  /*1b8e0*/  LOP3.LUT R12, R5.reuse, 0x3, RZ, 0xc0, !PT ;  /* 0x00000003050c7812 */ /* 0x040fe200078ec0ff */
[----:B------:R-:W-:Y:S01]  /*1b8f0*/  VIADD R18, R6, 0xffffffff ;  /* 0xffffffff06127836 */ /* 0x000fe20000000000 */
[----:B------:R-:W-:Y:S01]  /*1b900*/  LOP3.LUT R13, R5, 0xfffffff8, RZ, 0xc0, !PT ;  /* 0xfffffff8050d7812 */ /* 0x000fe200078ec0ff */
[----:B------:R-:W-:Y:S01]  /*1b910*/  VIADD R19, R8, 0xffffffff ;  /* 0xffffffff08137836 */ /* 0x000fe20000000000 */
[----:B------:R-:W1:Y:S01]  /*1b920*/  LDCU UR13, c[0x0][0x360] ;  /* 0x00006c00ff0d77ac */ /* 0x000e620008000800 */
[----:B--2---:R-:W-:Y:S01]  /*1b930*/  IMAD R20, R3, UR6, R14 ;  /* 0x0000000603147c24 */ /* 0x004fe2000f8e020e */
[----:B0-----:R-:W-:-:S03]  /*1b940*/  IADD3 R16, PT, PT, R5, UR12, RZ ;  /* 0x0000000c05107c10 */ /* 0x001fc6000fffe0ff */
[C---:B-1----:R-:W-:Y:S02]  /*1b950*/  IMAD R20, R21.reuse, UR5, R20 ;  /* 0x0000000515147c24 */ /* 0x042fe4000f8e0214 */
[----:B------:R-:W-:Y:S02]  /*1b960*/  IMAD R21, R21, UR5, R4 ;  /* 0x0000000515157c24 */ /* 0x000fe4000f8e0204 */
[C---:B----4-:R-:W-:Y:S02]  /*1b970*/  IMAD R14, R0.reuse, UR4, R17 ;  /* 0x00000004000e7c24 */ /* 0x050fe4000f8e0211 */
[C---:B------:R-:W-:Y:S02]  /*1b980*/  IMAD R17, R5.reuse, UR4, RZ ;  /* 0x0000000405117c24 */ /* 0x040fe4000f8e02ff */
[----:B---3--:R-:W-:Y:S02]  /*1b990*/  IMAD R22, R0, R23, R23 ;  /* 0x0000001700167224 */ /* 0x008fe400078e0217 */
[----:B------:R-:W-:-:S07]  /*1b9a0*/  IMAD R24, R5, R16, RZ ;  /* 0x0000001005187224 */ /* 0x000fce00078e02ff */
.L_x_411:
[----:B-1----:R-:W0:Y:S01]  /*1b9b0*/  LDC R31, c[0x0][0x3a8] ;  /* 0x0000ea00ff1f7b82 */ /* 0x002e220000000800 */
[----:B------:R-:W-:Y:S01]  /*1b9c0*/  ISETP.GE.U32.AND P1, PT, R4, R17, PT ;  /* 0x000000110400720c */ /* 0x000fe20003f26070 */
[----:B------:R-:W1:Y:S01]  /*1b9d0*/  LDCU UR14, c[0x0][0x3a4] ;  /* 0x00007480ff0e77ac */ /* 0x000e620008000800 */
[----:B------:R-:W-:Y:S01]  /*1b9e0*/  BSSY.RECONVERGENT B0, `(.L_x_378) ;  /* 0x0000023000007945 */ /* 0x000fe20003800200 */
[----:B------:R-:W2:Y:S10]  /*1b9f0*/  LDCU UR15, c[0x0][0x398] ;  /* 0x00007300ff0f77ac */ /* 0x000eb40008000800 */
[----:B------:R-:W-:Y:S05]  /*1ba00*/  @P1 BRA `(.L_x_379) ;  /* 0x0000000000801947 */ /* 0x000fea0003800000 */
[----:B------:R-:W3:Y:S01]  /*1ba10*/  I2F.U32.RP R23, R5 ;  /* 0x0000000500177306 */ /* 0x000ee20000209000 */
[----:B------:R-:W-:Y:S01]  /*1ba20*/  IMAD.MOV R25, RZ, RZ, -R5 ;  /* 0x000000ffff197224 */ /* 0x000fe200078e0a05 */
[----:B------:R-:W4:Y:S01]  /*1ba30*/  S2UR UR12, SR_CgaCtaId ;  /* 0x00000000000c79c3 */ /* 0x000f220000008800 */
[----:B------:R-:W-:Y:S01]  /*1ba40*/  UMOV UR4, 0x400 ;  /* 0x0000040000047882 */ /* 0x000fe20000000000 */
[----:B------:R-:W-:Y:S01]  /*1ba50*/  ISETP.NE.U32.AND P3, PT, R5, RZ, PT ;  /* 0x000000ff0500720c */ /* 0x000fe20003f65070 */
[----:B------:R-:W-:-:S03]  /*1ba60*/  UIADD3 UR6, UPT, UPT, UR4, 0xa000, URZ ;  /* 0x0000a00004067890 */ /* 0x000fc6000fffe0ff */
[----:B---3--:R-:W3:Y:S01]  /*1ba70*/  MUFU.RCP R23, R23 ;  /* 0x0000001700177308 */ /* 0x008ee20000001000 */
[----:B----4-:R-:W-:Y:S02]  /*1ba80*/  ULEA UR6, UR12, UR6, 0x18 ;  /* 0x000000060c067291 */ /* 0x010fe4000f8ec0ff */
[----:B------:R-:W-:Y:S01]  /*1ba90*/  ULEA UR4, UR12, UR4, 0x18 ;  /* 0x000000040c047291 */ /* 0x000fe2000f8ec0ff */
[----:B---3--:R-:W-:Y:S02]  /*1baa0*/  VIADD R28, R23, 0xffffffe ;  /* 0x0ffffffe171c7836 */ /* 0x008fe40000000000 */
[----:B------:R-:W-:Y:S02]  /*1bab0*/  IMAD R23, R17, R15, R4 ;  /* 0x0000000f11177224 */ /* 0x000fe400078e0204 */
[----:B------:R3:W4:Y:S03]  /*1bac0*/  F2I.FTZ.U32.TRUNC.NTZ R29, R28 ;  /* 0x0000001c001d7305 */ /* 0x000726000021f000 */
[----:B------:R-:W-:Y:S01]  /*1bad0*/  LEA R23, R23, UR6, 0x2 ;  /* 0x0000000617177c11 */ /* 0x000fe2000f8e10ff */
[----:B---3--:R-:W-:-:S05]  /*1bae0*/  HFMA2 R28, -RZ, RZ, 0, 0 ;  /* 0x00000000ff1c7431 */ /* 0x008fca00000001ff */
[----:B------:R-:W3:Y:S01]  /*1baf0*/  LDS R23, [R23] ;  /* 0x0000000017177984 */ /* 0x000ee20000000800 */
[----:B----4-:R-:W-:-:S04]  /*1bb00*/  IMAD R25, R25, R29, RZ ;  /* 0x0000001d19197224 */ /* 0x010fc800078e02ff */
        /* <DEDUP_REMOVED lines=8> */
[----:B------:R-:W-:Y:S01]  /*1bb90*/  @P2 VIADD R30, R30, 0x1 ;  /* 0x000000011e1e2836 */ /* 0x000fe20000000000 */
[----:B------:R-:W-:-:S04]  /*1bba0*/  @!P3 LOP3.LUT R30, RZ, R5, RZ, 0x33, !PT ;  /* 0x00000005ff1eb212 */ /* 0x000fc800078e33ff */
[----:B------:R-:W-:Y:S01]  /*1bbb0*/  IADD3 R25, PT, PT, -R30, RZ, RZ ;  /* 0x000000ff1e197210 */ /* 0x000fe20007ffe1ff */
[----:B------:R-:W-:-:S04]  /*1bbc0*/  IMAD.IADD R30, R5, 0x1, R30 ;  /* 0x00000001051e7824 */ /* 0x000fc800078e021e */
[----:B------:R-:W-:-:S04]  /*1bbd0*/  IMAD R25, R5, R25, R4 ;  /* 0x0000001905197224 */ /* 0x000fc800078e0204 */
[----:B------:R-:W-:-:S05]  /*1bbe0*/  IMAD R25, R30, R0, R25 ;  /* 0x000000001e197224 */ /* 0x000fca00078e0219 */
[----:B------:R-:W-:-:S05]  /*1bbf0*/  LEA R28, R25, UR4, 0x2 ;  /* 0x00000004191c7c11 */ /* 0x000fca000f8e10ff */
[----:B---3--:R3:W-:Y:S02]  /*1bc00*/  STS [R28], R23 ;  /* 0x000000171c007388 */ /* 0x0087e40000000800 */
.L_x_379:
[----:B-12---:R-:W-:Y:S05]  /*1bc10*/  BSYNC.RECONVERGENT B0 ;  /* 0x0000000000007941 */ /* 0x006fea0003800200 */
.L_x_378:
[----:B------:R-:W1:Y:S01]  /*1bc20*/  LDCU UR6, c[0x0][0x3dc] ;  /* 0x00007b80ff0677ac */ /* 0x000e620008000800 */
[----:B------:R-:W-:Y:S01]  /*1bc30*/  R2UR UR4, R15 ;  /* 0x000000000f0472ca */ /* 0x000fe200000e0000 */
[----:B---3--:R-:W-:Y:S01]  /*1bc40*/  IMAD R23, R5, 0x2, R15 ;  /* 0x0000000205177824 */ /* 0x008fe200078e020f */
[----:B------:R-:W-:Y:S01]  /*1bc50*/  ISETP.LE.AND P0, PT, RZ, UR15, PT ;  /* 0x0000000fff007c0c */ /* 0x000fe2000bf03270 */
[----:B------:R-:W-:Y:S01]  /*1bc60*/  BSSY.RECONVERGENT B0, `(.L_x_380) ;  /* 0x000002d000007945 */ /* 0x000fe20003800200 */
[----:B0-----:R-:W-:Y:S02]  /*1bc70*/  ISETP.GT.AND P2, PT, R31, 0x1, PT ;  /* 0x000000011f00780c */ /* 0x001fe40003f44270 */
[----:B------:R-:W-:-:S07]  /*1bc80*/  ISETP.GE.U32.OR P3, PT, R4, R23, !P0 ;  /* 0x000000170400720c */ /* 0x000fce0004766470 */
[----:B------:R-:W-:-:S04]  /*1bc90*/  UIADD3 UR4, UPT, UPT, -UR4, URZ, URZ ;  /* 0x000000ff04047290 */ /* 0x000fc8000fffe1ff */
[----:B-1----:R-:W-:Y:S01]  /*1bca0*/  UIMAD UR6, UR14, UR4, UR6 ;  /* 0x000000040e0672a4 */ /* 0x002fe2000f8e0206 */
[----:B------:R-:W-:Y:S11]  /*1bcb0*/  @P1 BRA `(.L_x_381) ;  /* 0x00000000009c1947 */ /* 0x000ff60003800000 */
[----:B------:R-:W0:Y:S01]  /*1bcc0*/  I2F.U32.RP R25, R5 ;  /* 0x0000000500197306 */ /* 0x000e220000209000 */
[----:B------:R-:W-:Y:S01]  /*1bcd0*/  IMAD.MOV R31, RZ, RZ, -R5 ;  /* 0x000000ffff1f7224 */ /* 0x000fe200078e0a05 */
[----:B------:R-:W-:Y:S01]  /*1bce0*/  ISETP.NE.U32.AND P5, PT, R5, RZ, PT ;  /* 0x000000ff0500720c */ /* 0x000fe20003fa5070 */
[----:B------:R-:W1:Y:S05]  /*1bcf0*/  LDCU.64 UR16, c[0x0][0x380] ;  /* 0x00007000ff1077ac */ /* 0x000e6a0008000a00 */
[----:B0-----:R-:W0:Y:S02]  /*1bd00*/  MUFU.RCP R25, R25 ;  /* 0x0000001900197308 */ /* 0x001e240000001000 */
[----:B0-----:R-:W-:-:S06]  /*1bd10*/  VIADD R28, R25, 0xffffffe ;  /* 0x0ffffffe191c7836 */ /* 0x001fcc0000000000 */
[----:B------:R0:W2:Y:S02]  /*1bd20*/  F2I.FTZ.U32.TRUNC.NTZ R29, R28 ;  /* 0x0000001c001d7305 */ /* 0x0000a4000021f000 */
[----:B0-----:R-:W-:Y:S01]  /*1bd30*/  MOV R28, RZ ;  /* 0x000000ff001c7202 */ /* 0x001fe20000000f00 */
[----:B--2---:R-:W-:-:S04]  /*1bd40*/  IMAD R31, R31, R29, RZ ;  /* 0x0000001d1f1f7224 */ /* 0x004fc800078e02ff */
[----:B------:R-:W-:Y:S02]  /*1bd50*/  IMAD.HI.U32 R31, R29, R31, R28 ;  /* 0x0000001f1d1f7227 */ /* 0x000fe400078e001c */
[----:B------:R-:W0:Y:S04]  /*1bd60*/  LDC R28, c[0x0][0x3b0] ;  /* 0x0000ec00ff1c7b82 */ /* 0x000e280000000800 */
        /* <DEDUP_REMOVED lines=9> */
[C---:B------:R-:W-:Y:S01]  /*1be00*/  IADD3 R29, PT, PT, -R31.reuse, RZ, RZ ;  /* 0x000000ff1f1d7210 */ /* 0x040fe20007ffe1ff */
[----:B0-----:R-:W-:-:S04]  /*1be10*/  IMAD R25, R31, UR14, R28 ;  /* 0x0000000e1f197c24 */ /* 0x001fc8000f8e021c */
[----:B------:R-:W-:Y:S02]  /*1be20*/  IMAD R32, R5, R29, R4 ;  /* 0x0000001d05207224 */ /* 0x000fe400078e0204 */
[----:B------:R-:W-:Y:S02]  /*1be30*/  IMAD.U32 R29, RZ, RZ, UR6 ;  /* 0x00000006ff1d7e24 */ /* 0x000fe4000f8e00ff */
[----:B------:R-:W-:-:S05]  /*1be40*/  IMAD.IADD R25, R32, 0x1, R25 ;  /* 0x0000000120197824 */ /* 0x000fca00078e0219 */
[----:B------:R-:W-:Y:S02]  /*1be50*/  SHF.R.S32.HI R28, RZ, 0x1f, R25 ;  /* 0x0000001fff1c7819 */ /* 0x000fe40000011419 */
[----:B------:R-:W-:-:S04]  /*1be60*/  IADD3 R25, P1, PT, R25, UR6, RZ ;  /* 0x0000000619197c10 */ /* 0x000fc8000ff3e0ff */
[----:B------:R-:W-:Y:S02]  /*1be70*/  LEA.HI.X.SX32 R30, R29, R28, 0x1, P1 ;  /* 0x0000001c1d1e7211 */ /* 0x000fe400008f0eff */
[----:B-1----:R-:W-:-:S04]  /*1be80*/  LEA R28, P1, R25, UR16, 0x2 ;  /* 0x00000010191c7c11 */ /* 0x002fc8000f8210ff */
[----:B------:R-:W-:-:S05]  /*1be90*/  LEA.HI.X R29, R25, UR17, R30, 0x2, P1 ;  /* 0x00000011191d7c11 */ /* 0x000fca00088f141e */
[----:B------:R-:W2:Y:S01]  /*1bea0*/  LDG.E.STRONG.SYS R28, desc[UR10][R28.64] ;  /* 0x0000000a1c1c7981 */ /* 0x000ea2000c1f5900 */
[----:B------:R-:W0:Y:S01]  /*1beb0*/  S2UR UR12, SR_CgaCtaId ;  /* 0x00000000000c79c3 */ /* 0x000e220000008800 */
[----:B------:R-:W-:Y:S01]  /*1bec0*/  IADD3 R25, PT, PT, R15, R22, R0 ;  /* 0x000000160f197210 */ /* 0x000fe20007ffe000 */
[----:B------:R-:W-:-:S04]  /*1bed0*/  UMOV UR4, 0x400 ;  /* 0x0000040000047882 */ /* 0x000fc80000000000 */
[----:B------:R-:W-:-:S04]  /*1bee0*/  IMAD.IADD R25, R32, 0x1, R25 ;  /* 0x0000000120197824 */ /* 0x000fc800078e0219 */
[----:B------:R-:W-:Y:S01]  /*1bef0*/  IMAD R25, R31, R0, R25 ;  /* 0x000000001f197224 */ /* 0x000fe200078e0219 */
[----:B0-----:R-:W-:-:S06]  /*1bf00*/  ULEA UR4, UR12, UR4, 0x18 ;  /* 0x000000040c047291 */ /* 0x001fcc000f8ec0ff */
[----:B------:R-:W-:-:S05]  /*1bf10*/  LEA R25, R25, UR4, 0x2 ;  /* 0x0000000419197c11 */ /* 0x000fca000f8e10ff */
[----:B--2---:R0:W-:Y:S02]  /*1bf20*/  STS [R25+0x4], R28 ;  /* 0x0000041c19007388 */ /* 0x0041e40000000800 */
.L_x_381:
[----:B------:R-:W-:Y:S05]  /*1bf30*/  BSYNC.RECONVERGENT B0 ;  /* 0x0000000000007941 */ /* 0x000fea0003800200 */
.L_x_380:
[----:B------:R-:W-:Y:S01]  /*1bf40*/  BSSY.RECONVERGENT B0, `(.L_x_382) ;  /* 0x000012d000007945 */ /* 0x000fe20003800200 */
[----:B0-----:R-:W-:-:S03]  /*1bf50*/  SEL R25, R15, RZ, P2 ;  /* 0x000000ff0f197207 */ /* 0x001fc60001000000 */
[----:B------:R-:W-:Y:S05]  /*1bf60*/  @P3 BRA `(.L_x_383) ;  /* 0x0000001000a83947 */ /* 0x000fea0003800000 */
[----:B------:R-:W-:Y:S01]  /*1bf70*/  UISETP.GE.U32.AND UP0, UPT, UR15, 0xf, UPT ;  /* 0x0000000f0f00788c */ /* 0x000fe2000bf06070 */
[----:B------:R-:W-:Y:S01]  /*1bf80*/  ISETP.NE.AND P1, PT, R6, RZ, PT ;  /* 0x000000ff0600720c */ /* 0x000fe20003f25270 */
[----:B------:R-:W-:Y:S01]  /*1bf90*/  IMAD.IADD R34, R20, 0x1, -R25 ;  /* 0x0000000114227824 */ /* 0x000fe200078e0a19 */
[----:B------:R-:W-:Y:S01]  /*1bfa0*/  MOV R33, R4 ;  /* 0x0000000400217202 */ /* 0x000fe20000000f00 */
[----:B------:R-:W-:-:S05]  /*1bfb0*/  USHF.R.S32.HI UR16, URZ, 0x1f, UR6 ;  /* 0x0000001fff107899 */ /* 0x000fca0008011406 */
[----:B------:R-:W-:Y:S07]  /*1bfc0*/  BRA.U !UP0, `(.L_x_384) ;  /* 0x0000000908307547 */ /* 0x000fee000b800000 */
[----:B------:R-:W0:Y:S01]  /*1bfd0*/  LDC R32, c[0x0][0x38c] ;  /* 0x0000e300ff207b82 */ /* 0x000e220000000800 */
[----:B------:R-:W-:Y:S01]  /*1bfe0*/  UMOV UR4, 0x400 ;  /* 0x0000040000047882 */ /* 0x000fe20000000000 */
[----:B------:R-:W-:Y:S01]  /*1bff0*/  IMAD.MOV.U32 R33, RZ, RZ, R4 ;  /* 0x000000ffff217224 */ /* 0x000fe200078e0004 */
[----:B------:R-:W1:Y:S05]  /*1c000*/  LDCU.64 UR18, c[0x0][0x380] ;  /* 0x00007000ff1277ac */ /* 0x000e6a0008000a00 */
[----:B------:R-:W2:Y:S01]  /*1c010*/  S2UR UR12, SR_CgaCtaId ;  /* 0x00000000000c79c3 */ /* 0x000ea20000008800 */
[----:B0-----:R-:W-:Y:S01]  /*1c020*/  VIADD R32, R32, UR15 ;  /* 0x0000000f20207c36 */ /* 0x001fe20008000000 */
[----:B--2---:R-:W-:-:S03]  /*1c030*/  ULEA UR12, UR12, UR4, 0x18 ;  /* 0x000000040c0c7291 */ /* 0x004fc6000f8ec0ff */
[----:B-1----:R-:W-:-:S09]  /*1c040*/  UMOV UR4, URZ ;  /* 0x000000ff00047c82 */ /* 0x002fd20008000000 */
.L_x_385:
        /* <DEDUP_REMOVED lines=54> */
[----:B0-----:R-:W-:Y:S02]  /*1c3b0*/  IADD3 R34, P2, PT, R38, UR6, RZ ;  /* 0x0000000626227c10 */ /* 0x001fe4000ff5e0ff */
        /* <DEDUP_REMOVED lines=59> */
[----:B------:R-:W-:Y:S02]  /*1c770*/  LEA.HI.X R29, R34, UR19, R29, 0x2, P2 ;  /* 0x00000013221d7c11 */ /* 0x000fe400090f141d */
[----:B------:R-:W-:Y:S01]  /*1c780*/  IADD3 R34, PT, PT, R38, UR14, RZ ;  /* 0x0000000e26227c10 */ /* 0x000fe2000fffe0ff */
        /* <DEDUP_REMOVED lines=9> */
[C---:B------:R-:W-:Y:S01]  /*1c820*/  IMAD R37, R0.reuse, 0x4, R35 ;  /* 0x0000000400257824 */ /* 0x040fe200078e0223 */
[----:B------:R-:W-:Y:S01]  /*1c830*/  UIADD3 UR4, UPT, UPT, UR4, 0x10, URZ ;  /* 0x0000001004047890 */ /* 0x000fe2000fffe0ff */
[----:B------:R-:W-:Y:S02]  /*1c840*/  IMAD R33, R0, 0x10, R33 ;  /* 0x0000001000217824 */ /* 0x000fe400078e0221 */
[----:B------:R-:W-:-:S03]  /*1c850*/  VIADD R34, R34, UR14 ;  /* 0x0000000e22227c36 */ /* 0x000fc60008000000 */
[----:B------:R-:W-:Y:S01]  /*1c860*/  ISETP.NE.AND P2, PT, R10, UR4, PT ;  /* 0x000000040a007c0c */ /* 0x000fe2000bf45270 */
[----:B--2---:R1:W-:-:S12]  /*1c870*/  STS [R37+0x4], R30 ;  /* 0x0000041e25007388 */ /* 0x0043d80000000800 */
[----:B------:R-:W-:Y:S05]  /*1c880*/  @P2 BRA `(.L_x_385) ;  /* 0xfffffff400f02947 */ /* 0x000fea000383ffff */
.L_x_384:
[----:B------:R-:W-:Y:S05]  /*1c890*/  @!P1 BRA `(.L_x_383) ;  /* 0x00000008005c9947 */ /* 0x000fea0003800000 */
[----:B------:R-:W-:Y:S02]  /*1c8a0*/  ISETP.GE.U32.AND P2, PT, R18, 0x7, PT ;  /* 0x000000071200780c */ /* 0x000fe40003f46070 */
[----:B------:R-:W-:-:S11]  /*1c8b0*/  ISETP.NE.AND P1, PT, R8, RZ, PT ;  /* 0x000000ff0800720c */ /* 0x000fd60003f25270 */
[----:B------:R-:W-:Y:S05]  /*1c8c0*/  @!P2 BRA `(.L_x_386) ;  /* 0x00000004001ca947 */ /* 0x000fea0003800000 */
[----:B------:R-:W0:Y:S01]  /*1c8d0*/  LDCU.64 UR18, c[0x0][0x380] ;  /* 0x00007000ff1277ac */ /* 0x000e220008000a00 */
[C---:B-1----:R-:W-:Y:S01]  /*1c8e0*/  IADD3 R28, P2, PT, R34.reuse, UR6, RZ ;  /* 0x00000006221c7c10 */ /* 0x042fe2000ff5e0ff */
[----:B------:R-:W1:Y:S03]  /*1c8f0*/  S2UR UR12, SR_CgaCtaId ;  /* 0x00000000000c79c3 */ /* 0x000e660000008800 */
[----:B------:R-:W-:Y:S01]  /*1c900*/  LEA.HI.X.SX32 R29, R34, UR16, 0x1, P2 ;  /* 0x00000010221d7c11 */ /* 0x000fe200090f0eff */
[----:B------:R-:W-:-:S04]  /*1c910*/  UMOV UR4, 0x400 ;  /* 0x0000040000047882 */ /* 0x000fc80000000000 */
[----:B------:R-:W2:Y:S01]  /*1c920*/  LDC R37, c[0x0][0x38c] ;  /* 0x0000e300ff257b82 */ /* 0x000ea20000000800 */
[----:B0-----:R-:W-:-:S04]  /*1c930*/  LEA R30, P2, R28, UR18, 0x2 ;  /* 0x000000121c1e7c11 */ /* 0x001fc8000f8410ff */
[----:B------:R-:W-:-:S05]  /*1c940*/  LEA.HI.X R31, R28, UR19, R29, 0x2, P2 ;  /* 0x000000131c1f7c11 */ /* 0x000fca00090f141d */
[----:B------:R-:W3:Y:S01]  /*1c950*/  LDG.E.STRONG.SYS R32, desc[UR10][R30.64] ;  /* 0x0000000a1e207981 */ /* 0x000ee2000c1f5900 */
[----:B------:R-:W-:Y:S01]  /*1c960*/  IADD3 R34, PT, PT, R34, UR14, RZ ;  /* 0x0000000e22227c10 */ /* 0x000fe2000fffe0ff */
[----:B-1----:R-:W-:-:S03]  /*1c970*/  ULEA UR4, UR12, UR4, 0x18 ;  /* 0x000000040c047291 */ /* 0x002fc6000f8ec0ff */
[----:B------:R-:W-:-:S03]  /*1c980*/  IADD3 R29, P2, PT, R34, UR6, RZ ;  /* 0x00000006221d7c10 */ /* 0x000fc6000ff5e0ff */
[----:B------:R-:W-:Y:S02]  /*1c990*/  LEA R35, R33, UR4, 0x2 ;  /* 0x0000000421237c11 */ /* 0x000fe4000f8e10ff */
[----:B------:R-:W-:Y:S02]  /*1c9a0*/  LEA.HI.X.SX32 R36, R34, UR16, 0x1, P2 ;  /* 0x0000001022247c11 */ /* 0x000fe400090f0eff */
[----:B------:R-:W-:-:S04]  /*1c9b0*/  LEA R28, P2, R29, UR18, 0x2 ;  /* 0x000000121d1c7c11 */ /* 0x000fc8000f8410ff */
[----:B------:R-:W-:Y:S01]  /*1c9c0*/  LEA.HI.X R29, R29, UR19, R36, 0x2, P2 ;  /* 0x000000131d1d7c11 */ /* 0x000fe200090f1424 */
[----:B------:R-:W-:Y:S01]  /*1c9d0*/  VIADD R34, R34, UR14 ;  /* 0x0000000e22227c36 */ /* 0x000fe20008000000 */
[----:B---3--:R0:W-:Y:S04]  /*1c9e0*/  STS [R35], R32 ;  /* 0x0000002023007388 */ /* 0x0081e80000000800 */
[----:B------:R-:W3:Y:S01]  /*1c9f0*/  LDG.E.STRONG.SYS R36, desc[UR10][R28.64] ;  /* 0x0000000a1c247981 */ /* 0x000ee2000c1f5900 */
[----:B------:R-:W-:Y:S01]  /*1ca00*/  IADD3 R31, P2, PT, R34, UR6, RZ ;  /* 0x00000006221f7c10 */ /* 0x000fe2000ff5e0ff */
[----:B--2---:R-:W-:-:S03]  /*1ca10*/  VIADD R40, R37, UR15 ;  /* 0x0000000f25287c36 */ /* 0x004fc60008000000 */
[----:B------:R-:W-:Y:S01]  /*1ca20*/  LEA.HI.X.SX32 R38, R34, UR16, 0x1, P2 ;  /* 0x0000001022267c11 */ /* 0x000fe200090f0eff */
[----:B------:R-:W-:Y:S01]  /*1ca30*/  IMAD R37, R40, 0x4, R35 ;  /* 0x0000000428257824 */ /* 0x000fe200078e0223 */
[----:B------:R-:W-:-:S04]  /*1ca40*/  LEA R30, P2, R31, UR18, 0x2 ;  /* 0x000000121f1e7c11 */ /* 0x000fc8000f8410ff */
[----:B------:R-:W-:Y:S01]  /*1ca50*/  LEA.HI.X R31, R31, UR19, R38, 0x2, P2 ;  /* 0x000000131f1f7c11 */ /* 0x000fe200090f1426 */
[----:B------:R-:W-:Y:S01]  /*1ca60*/  VIADD R34, R34, UR14 ;  /* 0x0000000e22227c36 */ /* 0x000fe20008000000 */
[----:B---3--:R1:W-:Y:S04]  /*1ca70*/  STS [R37+0x4], R36 ;  /* 0x0000042425007388 */ /* 0x0083e80000000800 */
[----:B0-----:R-:W2:Y:S01]  /*1ca80*/  LDG.E.STRONG.SYS R32, desc[UR10][R30.64] ;  /* 0x0000000a1e207981 */ /* 0x001ea2000c1f5900 */
[----:B------:R-:W-:Y:S02]  /*1ca90*/  IADD3 R29, P2, PT, R34, UR6, RZ ;  /* 0x00000006221d7c10 */ /* 0x000fe4000ff5e0ff */
[----:B------:R-:W-:Y:S02]  /*1caa0*/  LEA R35, R0, R37, 0x2 ;  /* 0x0000002500237211 */ /* 0x000fe400078e10ff */
[----:B------:R-:W-:-:S02]  /*1cab0*/  LEA.HI.X.SX32 R38, R34, UR16, 0x1, P2 ;  /* 0x0000001022267c11 */ /* 0x000fc400090f0eff */
        /* <DEDUP_REMOVED lines=28> */
[----:B------:R-:W3:Y:S01]  /*1cc80*/  LDG.E.STRONG.SYS R30, desc[UR10][R30.64] ;  /* 0x0000000a1e1e7981 */ /* 0x000ee2000c1f5900 */
[----:B0-----:R-:W-:-:S04]  /*1cc90*/  IADD3 R35, P2, PT, R34, UR6, RZ ;  /* 0x0000000622237c10 */ /* 0x001fc8000ff5e0ff */
[----:B------:R-:W-:Y:S02]  /*1cca0*/  LEA.HI.X.SX32 R36, R34, UR16, 0x1, P2 ;  /* 0x0000001022247c11 */ /* 0x000fe400090f0eff */
[----:B------:R-:W-:-:S04]  /*1ccb0*/  LEA R28, P2, R35, UR18, 0x2 ;  /* 0x00000012231c7c11 */ /* 0x000fc8000f8410ff */
[----:B------:R-:W-:Y:S01]  /*1ccc0*/  LEA.HI.X R29, R35, UR19, R36, 0x2, P2 ;  /* 0x00000013231d7c11 */ /* 0x000fe200090f1424 */
[----:B------:R-:W-:-:S05]  /*1ccd0*/  IMAD R35, R0, 0x4, R37 ;  /* 0x0000000400237824 */ /* 0x000fca00078e0225 */
[----:B---3--:R2:W-:Y:S04]  /*1cce0*/  STS [R35+0x4], R30 ;  /* 0x0000041e23007388 */ /* 0x0085e80000000800 */
[----:B------:R-:W3:Y:S01]  /*1ccf0*/  LDG.E.STRONG.SYS R28, desc[UR10][R28.64] ;  /* 0x0000000a1c1c7981 */ /* 0x000ee2000c1f5900 */
[C---:B------:R-:W-:Y:S01]  /*1cd00*/  IMAD R39, R0.reuse, 0x4, R35 ;  /* 0x0000000400277824 */ /* 0x040fe200078e0223 */
[----:B------:R-:W-:Y:S01]  /*1cd10*/  LEA R33, R0, R33, 0x3 ;  /* 0x0000002100217211 */ /* 0x000fe200078e18ff */
[----:B------:R-:W-:-:S03]  /*1cd20*/  VIADD R34, R34, UR14 ;  /* 0x0000000e22227c36 */ /* 0x000fc60008000000 */
[----:B---3--:R2:W-:Y:S04]  /*1cd30*/  STS [R39+0x4], R28 ;  /* 0x0000041c27007388 */ /* 0x0085e80000000800 */
.L_x_386:
[----:B------:R-:W-:Y:S05]  /*1cd40*/  @!P1 BRA `(.L_x_383) ;  /* 0x0000000400309947 */ /* 0x000fea0003800000 */
[----:B------:R-:W-:Y:S02]  /*1cd50*/  ISETP.GE.U32.AND P2, PT, R19, 0x3, PT ;  /* 0x000000031300780c */ /* 0x000fe40003f46070 */
[----:B------:R-:W-:-:S11]  /*1cd60*/  ISETP.NE.AND P1, PT, R12, RZ, PT ;  /* 0x000000ff0c00720c */ /* 0x000fd60003f25270 */
[----:B------:R-:W-:Y:S05]  /*1cd70*/  @!P2 BRA `(.L_x_387) ;  /* 0x00000000009ca947 */ /* 0x000fea0003800000 */
[----:B------:R-:W0:Y:S01]  /*1cd80*/  LDCU.64 UR18, c[0x0][0x380] ;  /* 0x00007000ff1277ac */ /* 0x000e220008000a00 */
[----:B-12---:R-:W-:-:S04]  /*1cd90*/  IADD3 R28, P2, PT, R34, UR6, RZ ;  /* 0x00000006221c7c10 */ /* 0x006fc8000ff5e0ff */
[----:B------:R-:W-:Y:S02]  /*1cda0*/  LEA.HI.X.SX32 R29, R34, UR16, 0x1, P2 ;  /* 0x00000010221d7c11 */ /* 0x000fe400090f0eff */
[----:B0-----:R-:W-:-:S04]  /*1cdb0*/  LEA R30, P2, R28, UR18, 0x2 ;  /* 0x000000121c1e7c11 */ /* 0x001fc8000f8410ff */
[----:B------:R-:W-:-:S05]  /*1cdc0*/  LEA.HI.X R31, R28, UR19, R29, 0x2, P2 ;  /* 0x000000131c1f7c11 */ /* 0x000fca00090f141d */
[----:B------:R0:W2:Y:S01]  /*1cdd0*/  LDG.E.STRONG.SYS R32, desc[UR10][R30.64] ;  /* 0x0000000a1e207981 */ /* 0x0000a2000c1f5900 */
[----:B------:R-:W1:Y:S01]  /*1cde0*/  S2UR UR12, SR_CgaCtaId ;  /* 0x00000000000c79c3 */ /* 0x000e620000008800 */
[----:B------:R-:W-:Y:S01]  /*1cdf0*/  VIADD R36, R34, UR14 ;  /* 0x0000000e22247c36 */ /* 0x000fe20008000000 */
        /* <DEDUP_REMOVED lines=12> */
[----:B------:R-:W-:-:S04]  /*1cec0*/  IADD3 R37, P2, PT, R38, UR6, RZ ;  /* 0x0000000626257c10 */ /* 0x000fc8000ff5e0ff */
[----:B------:R-:W-:Y:S02]  /*1ced0*/  LEA.HI.X.SX32 R40, R38, UR16, 0x1, P2 ;  /* 0x0000001026287c11 */ /* 0x000fe400090f0eff */
[----:B------:R-:W-:-:S04]  /*1cee0*/  LEA R30, P2, R37, UR18, 0x2 ;  /* 0x00000012251e7c11 */ /* 0x000fc8000f8410ff */
[----:B------:R-:W-:Y:S02]  /*1cef0*/  LEA.HI.X R31, R37, UR19, R40, 0x2, P2 ;  /* 0x00000013251f7c11 */ /* 0x000fe400090f1428 */
[----:B------:R-:W-:-:S05]  /*1cf00*/  LEA R37, R36, R35, 0x2 ;  /* 0x0000002324257211 */ /* 0x000fca00078e10ff */
[----:B--2---:R0:W-:Y:S04]  /*1cf10*/  STS [R37+0x4], R34 ;  /* 0x0000042225007388 */ /* 0x0041e80000000800 */
[----:B------:R-:W2:Y:S01]  /*1cf20*/  LDG.E.STRONG.SYS R30, desc[UR10][R30.64] ;  /* 0x0000000a1e1e7981 */ /* 0x000ea2000c1f5900 */
[----:B------:R-:W-:Y:S02]  /*1cf30*/  VIADD R38, R38, UR14 ;  /* 0x0000000e26267c36 */ /* 0x000fe40008000000 */
[----:B-1----:R-:W-:-:S03]  /*1cf40*/  IMAD R35, R0, 0x4, R37 ;  /* 0x0000000400237824 */ /* 0x002fc600078e0225 */
[----:B------:R-:W-:-:S04]  /*1cf50*/  IADD3 R29, P2, PT, R38, UR6, RZ ;  /* 0x00000006261d7c10 */ /* 0x000fc8000ff5e0ff */
[----:B------:R-:W-:Y:S02]  /*1cf60*/  LEA.HI.X.SX32 R32, R38, UR16, 0x1, P2 ;  /* 0x0000001026207c11 */ /* 0x000fe400090f0eff */
[----:B------:R-:W-:-:S04]  /*1cf70*/  LEA R28, P2, R29, UR18, 0x2 ;  /* 0x000000121d1c7c11 */ /* 0x000fc8000f8410ff */
[----:B------:R-:W-:Y:S01]  /*1cf80*/  LEA.HI.X R29, R29, UR19, R32, 0x2, P2 ;  /* 0x000000131d1d7c11 */ /* 0x000fe200090f1420 */
[----:B--2---:R3:W-:Y:S04]  /*1cf90*/  STS [R35+0x4], R30 ;  /* 0x0000041e23007388 */ /* 0x0047e80000000800 */
[----:B------:R-:W2:Y:S01]  /*1cfa0*/  LDG.E.STRONG.SYS R28, desc[UR10][R28.64] ;  /* 0x0000000a1c1c7981 */ /* 0x000ea2000c1f5900 */
[----:B------:R-:W-:Y:S01]  /*1cfb0*/  IMAD R39, R0, 0x4, R35 ;  /* 0x0000000400277824 */ /* 0x000fe200078e0223 */
[----:B0-----:R-:W-:Y:S01]  /*1cfc0*/  IADD3 R34, PT, PT, R38, UR14, RZ ;  /* 0x0000000e26227c10 */ /* 0x001fe2000fffe0ff */
[----:B------:R-:W-:-:S03]  /*1cfd0*/  IMAD R33, R0, 0x4, R33 ;  /* 0x0000000400217824 */ /* 0x000fc600078e0221 */
[----:B--2---:R3:W-:Y:S04]  /*1cfe0*/  STS [R39+0x4], R28 ;  /* 0x0000041c27007388 */ /* 0x0047e80000000800 */
.L_x_387:
[----:B------:R-:W-:Y:S05]  /*1cff0*/  @!P1 BRA `(.L_x_383) ;  /* 0x0000000000849947 */ /* 0x000fea0003800000 */
[----:B------:R-:W0:Y:S01]  /*1d000*/  LDCU.64 UR18, c[0x0][0x380] ;  /* 0x00007000ff1277ac */ /* 0x000e220008000a00 */
[----:B------:R-:W-:-:S04]  /*1d010*/  IADD3 R29, P1, PT, R34, UR6, RZ ;  /* 0x00000006221d7c10 */ /* 0x000fc8000ff3e0ff */
[----:B-123--:R-:W-:Y:S02]  /*1d020*/  LEA.HI.X.SX32 R30, R34, UR16, 0x1, P1 ;  /* 0x00000010221e7c11 */ /* 0x00efe400088f0eff */
[----:B0-----:R-:W-:-:S04]  /*1d030*/  LEA R28, P1, R29, UR18, 0x2 ;  /* 0x000000121d1c7c11 */ /* 0x001fc8000f8210ff */
        /* <DEDUP_REMOVED lines=9> */
[----:B------:R-:W-:-:S05]  /*1d0d0*/  VIADD R34, R34, UR14 ;  /* 0x0000000e22227c36 */ /* 0x000fca0008000000 */
[----:B------:R-:W-:-:S04]  /*1d0e0*/  IADD3 R29, P1, PT, R34, UR6, RZ ;  /* 0x00000006221d7c10 */ /* 0x000fc8000ff3e0ff */
[----:B------:R-:W-:Y:S02]  /*1d0f0*/  LEA.HI.X.SX32 R30, R34, UR16, 0x1, P1 ;  /* 0x00000010221e7c11 */ /* 0x000fe400088f0eff */
[----:B0-----:R-:W-:-:S04]  /*1d100*/  LEA R28, P1, R29, UR18, 0x2 ;  /* 0x000000121d1c7c11 */ /* 0x001fc8000f8210ff */
        /* <DEDUP_REMOVED lines=8> */
[----:B----4-:R-:W-:-:S05]  /*1d190*/  VIADD R28, R34, UR14 ;  /* 0x0000000e221c7c36 */ /* 0x010fca0008000000 */
[----:B------:R-:W-:-:S04]  /*1d1a0*/  IADD3 R29, P1, PT, R28, UR6, RZ ;  /* 0x000000061c1d7c10 */ /* 0x000fc8000ff3e0ff */
[----:B------:R-:W-:Y:S02]  /*1d1b0*/  LEA.HI.X.SX32 R30, R28, UR16, 0x1, P1 ;  /* 0x000000101c1e7c11 */ /* 0x000fe400088f0eff */
[----:B------:R-:W-:-:S04]  /*1d1c0*/  LEA R28, P1, R29, UR18, 0x2 ;  /* 0x000000121d1c7c11 */ /* 0x000fc8000f8210ff */
[----:B------:R-:W-:-:S05]  /*1d1d0*/  LEA.HI.X R29, R29, UR19, R30, 0x2, P1 ;  /* 0x000000131d1d7c11 */ /* 0x000fca00088f141e */
[----:B------:R-:W2:Y:S01]  /*1d1e0*/  LDG.E.STRONG.SYS R28, desc[UR10][R28.64] ;  /* 0x0000000a1c1c7981 */ /* 0x000ea2000c1f5900 */
[----:B------:R-:W-:-:S05]  /*1d1f0*/  LEA R31, R0, R31, 0x2 ;  /* 0x0000001f001f7211 */ /* 0x000fca00078e10ff */
[----:B--2---:R0:W-:Y:S02]  /*1d200*/  STS [R31+0x4], R28 ;  /* 0x0000041c1f007388 */ /* 0x0041e40000000800 */
.L_x_383:
[----:B------:R-:W-:Y:S05]  /*1d210*/  BSYNC.RECONVERGENT B0 ;  /* 0x0000000000007941 */ /* 0x000fea0003800200 */
.L_x_382:
[----:B------:R-:W-:Y:S01]  /*1d220*/  IMAD.IADD R23, R23, 0x1, R3 ;  /* 0x0000000117177824 */ /* 0x000fe200078e0203 */
[----:B------:R-:W-:Y:S04]  /*1d230*/  BSSY.RECONVERGENT B0, `(.L_x_388) ;  /* 0x00000b9000007945 */ /* 0x000fe80003800200 */
[----:B------:R-:W-:-:S13]  /*1d240*/  ISETP.GE.U32.AND P1, PT, R4, R23, PT ;  /* 0x000000170400720c */ /* 0x000fda0003f26070 */
[----:B------:R-:W-:Y:S05]  /*1d250*/  @P1 BRA `(.L_x_389) ;  /* 0x0000000800d81947 */ /* 0x000fea0003800000 */
[----:B------:R-:W-:Y:S05]  /*1d260*/  @!P0 BRA `(.L_x_389) ;  /* 0x0000000800d48947 */ /* 0x000fea0003800000 */
[----:B01234-:R-:W0:Y:S01]  /*1d270*/  LDC R28, c[0x0][0x3bc] ;  /* 0x0000ef00ff1c7b82 */ /* 0x01fe220000000800 */
[----:B------:R-:W0:Y:S01]  /*1d280*/  LDCU UR4, c[0x0][0x3d4] ;  /* 0x00007a80ff0477ac */ /* 0x000e220008000800 */
[----:B------:R-:W-:Y:S01]  /*1d290*/  IMAD.IADD R25, R21, 0x1, -R25 ;  /* 0x0000000115197824 */ /* 0x000fe200078e0a19 */
[----:B------:R-:W-:Y:S01]  /*1d2a0*/  ISETP.NE.AND P1, PT, R6, RZ, PT ;  /* 0x000000ff0600720c */ /* 0x000fe20003f25270 */
[----:B------:R-:W-:Y:S01]  /*1d2b0*/  IMAD.MOV.U32 R39, RZ, RZ, R4 ;  /* 0x000000ffff277224 */ /* 0x000fe200078e0004 */
[----:B------:R-:W-:Y:S01]  /*1d2c0*/  UISETP.GE.U32.AND UP0, UPT, UR15, 0xf, UPT ;  /* 0x0000000f0f00788c */ /* 0x000fe2000bf06070 */
[----:B0-----:R-:W-:-:S04]  /*1d2d0*/  IMAD R37, R28, UR4, R15 ;  /* 0x000000041c257c24 */ /* 0x001fc8000f8e020f */
[----:B------:R-:W-:-:S04]  /*1d2e0*/  IMAD R37, R24, R37, R25 ;  /* 0x0000002518257224 */ /* 0x000fc800078e0219 */
[----:B------:R-:W-:Y:S05]  /*1d2f0*/  BRA.U !UP0, `(.L_x_390) ;  /* 0x0000000508347547 */ /* 0x000fea000b800000 */
[----:B------:R-:W0:Y:S01]  /*1d300*/  LDC R25, c[0x0][0x38c] ;  /* 0x0000e300ff197b82 */ /* 0x000e220000000800 */
[----:B------:R-:W-:Y:S01]  /*1d310*/  UMOV UR4, 0x400 ;  /* 0x0000040000047882 */ /* 0x000fe20000000000 */
[----:B------:R-:W-:-:S06]  /*1d320*/  IMAD.MOV.U32 R39, RZ, RZ, R4 ;  /* 0x000000ffff277224 */ /* 0x000fcc00078e0004 */
[----:B------:R-:W1:Y:S01]  /*1d330*/  S2UR UR6, SR_CgaCtaId ;  /* 0x00000000000679c3 */ /* 0x000e620000008800 */
[----:B0-----:R-:W-:Y:S01]  /*1d340*/  IADD3 R25, PT, PT, R25, UR15, RZ ;  /* 0x0000000f19197c10 */ /* 0x001fe2000fffe0ff */
[----:B-1----:R-:W-:-:S03]  /*1d350*/  ULEA UR6, UR6, UR4, 0x18 ;  /* 0x0000000406067291 */ /* 0x002fc6000f8ec0ff */
[----:B------:R-:W-:-:S09]  /*1d360*/  UMOV UR4, URZ ;  /* 0x000000ff00047c82 */ /* 0x000fd20008000000 */
.L_x_391:
[----:B------:R-:W0:Y:S02]  /*1d370*/  LDC.64 R28, c[0x0][0x3c8] ;  /* 0x0000f200ff1c7b82 */ /* 0x000e240000000a00 */
[----:B0--3--:R-:W-:-:S05]  /*1d380*/  IMAD.WIDE R34, R37, 0x4, R28 ;  /* 0x0000000425227825 */ /* 0x009fca00078e021c */
        /* <DEDUP_REMOVED lines=20> */
[----:B------:R-:W4:Y:S01]  /*1d4d0*/  LDG.E.STRONG.SYS R38, desc[UR10][R28.64] ;  /* 0x0000000a1c267981 */ /* 0x000f22000c1f5900 */
[----:B-1----:R-:W-:Y:S01]  /*1d4e0*/  LEA R41, R0, R47, 0x2 ;  /* 0x0000002f00297211 */ /* 0x002fe200078e10ff */
[----:B------:R-:W-:-:S04]  /*1d4f0*/  IMAD.WIDE R30, R16, 0x4, R28 ;  /* 0x00000004101e7825 */ /* 0x000fc800078e021c */
[----:B----4-:R1:W-:Y:S04]  /*1d500*/  STS [R41+0x4], R38 ;  /* 0x0000042629007388 */ /* 0x0103e80000000800 */
[----:B------:R-:W4:Y:S01]  /*1d510*/  LDG.E.STRONG.SYS R40, desc[UR10][R30.64] ;  /* 0x0000000a1e287981 */ /* 0x000f22000c1f5900 */
[----:B--2---:R-:W-:Y:S02]  /*1d520*/  IMAD R43, R0, 0x4, R41 ;  /* 0x00000004002b7824 */ /* 0x004fe400078e0229 */
[----:B------:R-:W-:-:S03]  /*1d530*/  IMAD.WIDE R32, R16, 0x4, R30 ;  /* 0x0000000410207825 */ /* 0x000fc600078e021e */
[----:B----4-:R2:W-:Y:S04]  /*1d540*/  STS [R43+0x4], R40 ;  /* 0x000004282b007388 */ /* 0x0105e80000000800 */
[----:B------:R-:W4:Y:S01]  /*1d550*/  LDG.E.STRONG.SYS R42, desc[UR10][R32.64] ;  /* 0x0000000a202a7981 */ /* 0x000f22000c1f5900 */
[----:B---3--:R-:W-:Y:S02]  /*1d560*/  IMAD R45, R0, 0x4, R43 ;  /* 0x00000004002d7824 */ /* 0x008fe400078e022b */
[----:B------:R-:W-:-:S03]  /*1d570*/  IMAD.WIDE R34, R16, 0x4, R32 ;  /* 0x0000000410227825 */ /* 0x000fc600078e0220 */
[----:B----4-:R3:W-:Y:S04]  /*1d580*/  STS [R45+0x4], R42 ;  /* 0x0000042a2d007388 */ /* 0x0107e80000000800 */
        /* <DEDUP_REMOVED lines=36> */
.L_x_390:
[----:B------:R-:W-:Y:S05]  /*1d7d0*/  @!P1 BRA `(.L_x_389) ;  /* 0x0000000400789947 */ /* 0x000fea0003800000 */
[----:B------:R-:W-:Y:S02]  /*1d7e0*/  ISETP.GE.U32.AND P0, PT, R18, 0x7, PT ;  /* 0x000000071200780c */ /* 0x000fe40003f06070 */
[----:B------:R-:W-:-:S11]  /*1d7f0*/  ISETP.NE.AND P1, PT, R8, RZ, PT ;  /* 0x000000ff0800720c */ /* 0x000fd60003f25270 */
[----:B------:R-:W-:Y:S05]  /*1d800*/  @!P0 BRA `(.L_x_392) ;  /* 0x0000000000a08947 */ /* 0x000fea0003800000 */
[----:B------:R-:W0:Y:S08]  /*1d810*/  LDC.64 R28, c[0x0][0x3c8] ;  /* 0x0000f200ff1c7b82 */ /* 0x000e300000000a00 */
[----:B------:R-:W1:Y:S01]  /*1d820*/  S2UR UR6, SR_CgaCtaId ;  /* 0x00000000000679c3 */ /* 0x000e620000008800 */
[----:B------:R-:W-:-:S07]  /*1d830*/  UMOV UR4, 0x400 ;  /* 0x0000040000047882 */ /* 0x000fce0000000000 */
[----:B------:R-:W2:Y:S01]  /*1d840*/  LDC R30, c[0x0][0x38c] ;  /* 0x0000e300ff1e7b82 */ /* 0x000ea20000000800 */
[----:B0-----:R-:W-:-:S05]  /*1d850*/  IMAD.WIDE R28, R37, 0x4, R28 ;  /* 0x00000004251c7825 */ /* 0x001fca00078e021c */
[----:B------:R-:W4:Y:S01]  /*1d860*/  LDG.E.STRONG.SYS R25, desc[UR10][R28.64] ;  /* 0x0000000a1c197981 */ /* 0x000f22000c1f5900 */
[----:B---3--:R-:W-:Y:S01]  /*1d870*/  IMAD.WIDE R32, R16, 0x4, R28 ;  /* 0x0000000410207825 */ /* 0x008fe200078e021c */
[----:B-1----:R-:W-:-:S06]  /*1d880*/  ULEA UR4, UR6, UR4, 0x18 ;  /* 0x0000000406047291 */ /* 0x002fcc000f8ec0ff */
[----:B------:R-:W-:-:S05]  /*1d890*/  LEA R34, R39, UR4, 0x2 ;  /* 0x0000000427227c11 */ /* 0x000fca000f8e10ff */
[----:B----4-:R0:W-:Y:S04]  /*1d8a0*/  STS [R34], R25 ;  /* 0x0000001922007388 */ /* 0x0101e80000000800 */
[----:B------:R-:W3:Y:S01]  /*1d8b0*/  LDG.E.STRONG.SYS R36, desc[UR10][R32.64] ;  /* 0x0000000a20247981 */ /* 0x000ee2000c1f5900 */
[----:B--2---:R-:W-:Y:S02]  /*1d8c0*/  VIADD R41, R30, UR15 ;  /* 0x0000000f1e297c36 */ /* 0x004fe40008000000 */
[----:B------:R-:W-:-:S04]  /*1d8d0*/  IMAD.WIDE R30, R16, 0x4, R32 ;  /* 0x00000004101e7825 */ /* 0x000fc800078e0220 */
[----:B------:R-:W-:-:S05]  /*1d8e0*/  IMAD R41, R41, 0x4, R34 ;  /* 0x0000000429297824 */ /* 0x000fca00078e0222 */
[----:B---3--:R1:W-:Y:S04]  /*1d8f0*/  STS [R41+0x4], R36 ;  /* 0x0000042429007388 */ /* 0x0083e80000000800 */
        /* <DEDUP_REMOVED lines=10> */
[----:B------:R-:W-:-:S03]  /*1d9a0*/  IMAD.WIDE R32, R16, 0x4, R34 ;  /* 0x0000000410207825 */ /* 0x000fc600078e0222 */
[----:B---3--:R4:W-:Y:S04]  /*1d9b0*/  STS [R45+0x4], R42 ;  /* 0x0000042a2d007388 */ /* 0x0089e80000000800 */
[----:B-1----:R-:W3:Y:S01]  /*1d9c0*/  LDG.E.STRONG.SYS R36, desc[UR10][R32.64] ;  /* 0x0000000a20247981 */ /* 0x002ee2000c1f5900 */
        /* <DEDUP_REMOVED lines=8> */
[----:B0-----:R-:W-:Y:S01]  /*1da50*/  LEA R25, R0, R43, 0x2 ;  /* 0x0000002b00197211 */ /* 0x001fe200078e10ff */
[----:B------:R-:W-:Y:S02]  /*1da60*/  IMAD R37, R16, 0x8, R37 ;  /* 0x0000000810257824 */ /* 0x000fe400078e0225 */
[----:B------:R-:W-:Y:S02]  /*1da70*/  IMAD R39, R0, 0x8, R39 ;  /* 0x0000000800277824 */ /* 0x000fe400078e0227 */
[----:B--2---:R4:W-:Y:S05]  /*1da80*/  STS [R25+0x4], R28 ;  /* 0x0000041c19007388 */ /* 0x0049ea0000000800 */
.L_x_392:
[----:B------:R-:W-:Y:S05]  /*1da90*/  @!P1 BRA `(.L_x_389) ;  /* 0x0000000000c89947 */ /* 0x000fea0003800000 */
[----:B------:R-:W-:Y:S02]  /*1daa0*/  ISETP.GE.U32.AND P0, PT, R19, 0x3, PT ;  /* 0x000000031300780c */ /* 0x000fe40003f06070 */
[----:B------:R-:W-:-:S11]  /*1dab0*/  ISETP.NE.AND P1, PT, R12, RZ, PT ;  /* 0x000000ff0c00720c */ /* 0x000fd60003f25270 */
[----:B------:R-:W-:Y:S05]  /*1dac0*/  @!P0 BRA `(.L_x_393) ;  /* 0x0000000000608947 */ /* 0x000fea0003800000 */
[----:B----4-:R-:W0:Y:S08]  /*1dad0*/  LDC.64 R28, c[0x0][0x3c8] ;  /* 0x0000f200ff1c7b82 */ /* 0x010e300000000a00 */
        /* <DEDUP_REMOVED lines=10> */
[----:B--2---:R-:W-:-:S04]  /*1db80*/  VIADD R31, R30, UR15 ;  /* 0x0000000f1e1f7c36 */ /* 0x004fc80008000000 */
[----:B------:R-:W-:Y:S02]  /*1db90*/  IMAD R41, R31, 0x4, R36 ;  /* 0x000000041f297824 */ /* 0x000fe400078e0224 */
[----:B------:R-:W-:-:S03]  /*1dba0*/  IMAD.WIDE R30, R16, 0x4, R32 ;  /* 0x00000004101e7825 */ /* 0x000fc600078e0220 */
[----:B---3--:R1:W-:Y:S04]  /*1dbb0*/  STS [R41+0x4], R34 ;  /* 0x0000042229007388 */ /* 0x0083e80000000800 */
[----:B------:R-:W2:Y:S01]  /*1dbc0*/  LDG.E.STRONG.SYS R35, desc[UR10][R30.64] ;  /* 0x0000000a1e237981 */ /* 0x000ea2000c1f5900 */
[----:B------:R-:W-:Y:S01]  /*1dbd0*/  LEA R38, R0, R41, 0x2 ;  /* 0x0000002900267211 */ /* 0x000fe200078e10ff */
[----:B------:R-:W-:-:S04]  /*1dbe0*/  IMAD.WIDE R28, R16, 0x4, R30 ;  /* 0x00000004101c7825 */ /* 0x000fc800078e021e */
[----:B--2---:R1:W-:Y:S04]  /*1dbf0*/  STS [R38+0x4], R35 ;  /* 0x0000042326007388 */ /* 0x0043e80000000800 */
[----:B------:R-:W2:Y:S01]  /*1dc00*/  LDG.E.STRONG.SYS R28, desc[UR10][R28.64] ;  /* 0x0000000a1c1c7981 */ /* 0x000ea2000c1f5900 */
[----:B0-----:R-:W-:Y:S02]  /*1dc10*/  IMAD R25, R0, 0x4, R38 ;  /* 0x0000000400197824 */ /* 0x001fe400078e0226 */
[----:B------:R-:W-:Y:S02]  /*1dc20*/  IMAD R37, R16, 0x4, R37 ;  /* 0x0000000410257824 */ /* 0x000fe400078e0225 */
[----:B------:R-:W-:Y:S01]  /*1dc30*/  IMAD R39, R0, 0x4, R39 ;  /* 0x0000000400277824 */ /* 0x000fe200078e0227 */
[----:B--2---:R1:W-:Y:S06]  /*1dc40*/  STS [R25+0x4], R28 ;  /* 0x0000041c19007388 */ /* 0x0043ec0000000800 */
.L_x_393:
[----:B------:R-:W-:Y:S05]  /*1dc50*/  @!P1 BRA `(.L_x_389) ;  /* 0x0000000000589947 */ /* 0x000fea0003800000 */
[----:B-1--4-:R-:W0:Y:S02]  /*1dc60*/  LDC.64 R28, c[0x0][0x3c8] ;  /* 0x0000f200ff1c7b82 */ /* 0x012e240000000a00 */
        /* <DEDUP_REMOVED lines=9> */
[----:B------:R-:W-:Y:S01]  /*1dd00*/  IMAD.WIDE R28, R16, 0x4, R28 ;  /* 0x00000004101c7825 */ /* 0x000fe200078e021c */
[----:B------:R-:W1:Y:S04]  /*1dd10*/  LDC R31, c[0x0][0x38c] ;  /* 0x0000e300ff1f7b82 */ /* 0x000e680000000800 */
[----:B0-----:R-:W2:Y:S01]  /*1dd20*/  LDG.E.STRONG.SYS R25, desc[UR10][R28.64] ;  /* 0x0000000a1c197981 */ /* 0x001ea2000c1f5900 */
[----:B------:R-:W-:Y:S01]  /*1dd30*/  ISETP.NE.AND P0, PT, R12, 0x2, PT ;  /* 0x000000020c00780c */ /* 0x000fe20003f05270 */
[----:B-1----:R-:W-:-:S05]  /*1dd40*/  VIADD R31, R31, UR15 ;  /* 0x0000000f1f1f7c36 */ /* 0x002fca0008000000 */
[----:B------:R-:W-:-:S05]  /*1dd50*/  LEA R30, R31, R30, 0x2 ;  /* 0x0000001e1f1e7211 */ /* 0x000fca00078e10ff */
[----:B--2---:R0:W-:Y:S02]  /*1dd60*/  STS [R30+0x4], R25 ;  /* 0x000004191e007388 */ /* 0x0041e40000000800 */
[----:B------:R-:W-:Y:S05]  /*1dd70*/  @!P0 BRA `(.L_x_389) ;  /* 0x0000000000108947 */ /* 0x000fea0003800000 */
[----:B------:R-:W-:-:S06]  /*1dd80*/  IMAD.WIDE R28, R16, 0x4, R28 ;  /* 0x00000004101c7825 */ /* 0x000fcc00078e021c */
[----:B------:R-:W2:Y:S01]  /*1dd90*/  LDG.E.STRONG.SYS R28, desc[UR10][R28.64] ;  /* 0x0000000a1c1c7981 */ /* 0x000ea2000c1f5900 */
[----:B0-----:R-:W-:-:S05]  /*1dda0*/  IMAD R25, R0, 0x4, R30 ;  /* 0x0000000400197824 */ /* 0x001fca00078e021e */
[----:B--2---:R0:W-:Y:S02]  /*1ddb0*/  STS [R25+0x4], R28 ;  /* 0x0000041c19007388 */ /* 0x0041e40000000800 */
.L_x_389:
[----:B------:R-:W-:Y:S05]  /*1ddc0*/  BSYNC.RECONVERGENT B0 ;  /* 0x0000000000007941 */ /* 0x000fea0003800200 */
.L_x_388:
[----:B01234-:R-:W0:Y:S01]  /*1ddd0*/  LDC R28, c[0x0][0x390] ;  /* 0x0000e400ff1c7b82 */ /* 0x01fe220000000800 */
[----:B------:R-:W1:Y:S01]  /*1dde0*/  LDCU UR12, c[0x0][0x398] ;  /* 0x00007300ff0c77ac */ /* 0x000e620008000800 */
[----:B------:R-:W-:Y:S01]  /*1ddf0*/  BSSY.RECONVERGENT B0, `(.L_x_394) ;  /* 0x0000056000007945 */ /* 0x000fe20003800200 */
[C---:B------:R-:W-:Y:S02]  /*1de00*/  VIADD R25, R15.reuse, 0x1 ;  /* 0x000000010f197836 */ /* 0x040fe40000000000 */
[----:B0-----:R-:W-:-:S03]  /*1de10*/  IMAD R31, R15, R28, R28 ;  /* 0x0000001c0f1f7224 */ /* 0x001fc600078e021c */
[----:B------:R-:W-:Y:S02]  /*1de20*/  BAR.SYNC.DEFER_BLOCKING 0x0 ;  /* 0x0000000000007b1d */ /* 0x000fe40000010000 */
[----:B------:R-:W-:-:S13]  /*1de30*/  ISETP.GE.AND P0, PT, R4, R31, PT ;  /* 0x0000001f0400720c */ /* 0x000fda0003f06270 */
[----:B-1----:R-:W-:Y:S05]  /*1de40*/  @P0 BRA `(.L_x_395) ;  /* 0x0000000400400947 */ /* 0x002fea0003800000 */
[----:B------:R-:W-:Y:S02]  /*1de50*/  IABS R30, R25 ;  /* 0x00000019001e7213 */ /* 0x000fe40000000000 */
[----:B------:R-:W-:Y:S02]  /*1de60*/  MOV R32, R4 ;  /* 0x0000000400207202 */ /* 0x000fe40000000f00 */
[----:B------:R-:W0:Y:S08]  /*1de70*/  I2F.RP R34, R30 ;  /* 0x0000001e00227306 */ /* 0x000e300000209400 */
[----:B0-----:R-:W0:Y:S02]  /*1de80*/  MUFU.RCP R34, R34 ;  /* 0x0000002200227308 */ /* 0x001e240000001000 */
[----:B0-----:R-:W-:-:S06]  /*1de90*/  VIADD R28, R34, 0xffffffe ;  /* 0x0ffffffe221c7836 */ /* 0x001fcc0000000000 */
[----:B------:R0:W1:Y:S02]  /*1dea0*/  F2I.FTZ.U32.TRUNC.NTZ R29, R28 ;  /* 0x0000001c001d7305 */ /* 0x000064000021f000 */
[----:B0-----:R-:W-:Y:S02]  /*1deb0*/  IMAD.MOV.U32 R28, RZ, RZ, RZ ;  /* 0x000000ffff1c7224 */ /* 0x001fe400078e00ff */
[----:B-1----:R-:W-:-:S04]  /*1dec0*/  IMAD.MOV R33, RZ, RZ, -R29 ;  /* 0x000000ffff217224 */ /* 0x002fc800078e0a1d */
[----:B------:R-:W-:-:S04]  /*1ded0*/  IMAD R33, R33, R30, RZ ;  /* 0x0000001e21217224 */ /* 0x000fc800078e02ff */
[----:B------:R-:W-:-:S07]  /*1dee0*/  IMAD.HI.U32 R33, R29, R33, R28 ;  /* 0x000000211d217227 */ /* 0x000fce00078e001c */
.L_x_398:
[-C--:B0-----:R-:W-:Y:S01]  /*1def0*/  IABS R28, R25.reuse ;  /* 0x00000019001c7213 */ /* 0x081fe20000000000 */
[----:B------:R-:W-:Y:S01]  /*1df00*/  BSSY.RECONVERGENT B1, `(.L_x_396) ;  /* 0x0000041000017945 */ /* 0x000fe20003800200 */
[----:B------:R-:W-:Y:S02]  /*1df10*/  IABS R35, R32 ;  /* 0x0000002000237213 */ /* 0x000fe40000000000 */
[----:B------:R-:W-:Y:S01]  /*1df20*/  IABS R38, R25 ;  /* 0x0000001900267213 */ /* 0x000fe20000000000 */
[----:B------:R-:W-:Y:S01]  /*1df30*/  IMAD.MOV R36, RZ, RZ, -R28 ;  /* 0x000000ffff247224 */ /* 0x000fe200078e0a1c */
[----:B------:R-:W-:Y:S01]  /*1df40*/  ISETP.GE.AND P1, PT, R32, RZ, PT ;  /* 0x000000ff2000720c */ /* 0x000fe20003f26270 */
[----:B------:R-:W-:Y:S01]  /*1df50*/  IMAD.HI.U32 R28, R33, R35, RZ ;  /* 0x00000023211c7227 */ /* 0x000fe200078e00ff */
[----:B------:R-:W-:-:S03]  /*1df60*/  LOP3.LUT R34, RZ, R25, RZ, 0x33, !PT ;  /* 0x00000019ff227212 */ /* 0x000fc600078e33ff */
[----:B------:R-:W-:-:S05]  /*1df70*/  IMAD R29, R28, R36, R35 ;  /* 0x000000241c1d7224 */ /* 0x000fca00078e0223 */
[----:B------:R-:W-:-:S13]  /*1df80*/  ISETP.GT.U32.AND P0, PT, R30, R29, PT ;  /* 0x0000001d1e00720c */ /* 0x000fda0003f04070 */
[----:B------:R-:W-:-:S05]  /*1df90*/  @!P0 IMAD.IADD R29, R29, 0x1, -R38 ;  /* 0x000000011d1d8824 */ /* 0x000fca00078e0a26 */
[----:B------:R-:W-:-:S13]  /*1dfa0*/  ISETP.GT.U32.AND P0, PT, R30, R29, PT ;  /* 0x0000001d1e00720c */ /* 0x000fda0003f04070 */
[----:B------:R-:W-:Y:S01]  /*1dfb0*/  @!P0 IMAD.IADD R29, R29, 0x1, -R38 ;  /* 0x000000011d1d8824 */ /* 0x000fe200078e0a26 */
[----:B------:R-:W-:-:S04]  /*1dfc0*/  ISETP.NE.AND P0, PT, R25, RZ, PT ;  /* 0x000000ff1900720c */ /* 0x000fc80003f05270 */
[----:B------:R-:W-:-:S04]  /*1dfd0*/  @!P1 IADD3 R29, PT, PT, -R29, RZ, RZ ;  /* 0x000000ff1d1d9210 */ /* 0x000fc80007ffe1ff */
[----:B------:R-:W-:-:S04]  /*1dfe0*/  SEL R37, R34, R29, !P0 ;  /* 0x0000001d22257207 */ /* 0x000fc80004000000 */
[----:B------:R-:W-:-:S13]  /*1dff0*/  ISETP.GT.AND P1, PT, R37, R15, PT ;  /* 0x0000000f2500720c */ /* 0x000fda0003f24270 */
[----:B------:R-:W-:Y:S05]  /*1e000*/  @P1 BRA `(.L_x_397) ;  /* 0x0000000000c01947 */ /* 0x000fea0003800000 */
[----:B------:R-:W0:Y:S01]  /*1e010*/  I2F.RP R39, R38 ;  /* 0x0000002600277306 */ /* 0x000e220000209400 */
[----:B------:R-:W-:Y:S01]  /*1e020*/  IMAD.MOV.U32 R28, RZ, RZ, RZ ;  /* 0x000000ffff1c7224 */ /* 0x000fe200078e00ff */
[----:B------:R-:W1:Y:S01]  /*1e030*/  S2UR UR6, SR_CgaCtaId ;  /* 0x00000000000679c3 */ /* 0x000e620000008800 */
[----:B------:R-:W-:Y:S01]  /*1e040*/  IMAD.IADD R37, R22, 0x1, R37 ;  /* 0x0000000116257824 */ /* 0x000fe200078e0225 */
[----:B------:R-:W-:-:S04]  /*1e050*/  UMOV UR4, 0x400 ;  /* 0x0000040000047882 */ /* 0x000fc80000000000 */
[----:B0-----:R-:W0:Y:S01]  /*1e060*/  MUFU.RCP R39, R39 ;  /* 0x0000002700277308 */ /* 0x001e220000001000 */
[----:B-1----:R-:W-:Y:S02]  /*1e070*/  ULEA UR14, UR6, UR4, 0x18 ;  /* 0x00000004060e7291 */ /* 0x002fe4000f8ec0ff */
[----:B------:R-:W-:Y:S01]  /*1e080*/  UIADD3 UR4, UPT, UPT, UR4, 0x5000, URZ ;  /* 0x0000500004047890 */ /* 0x000fe2000fffe0ff */
[----:B0-----:R-:W-:-:S03]  /*1e090*/  VIADD R40, R39, 0xffffffe ;  /* 0x0ffffffe27287836 */ /* 0x001fc60000000000 */
[----:B------:R-:W-:Y:S01]  /*1e0a0*/  ULEA UR4, UR6, UR4, 0x18 ;  /* 0x0000000406047291 */ /* 0x000fe2000f8ec0ff */
[----:B------:R-:W0:Y:S02]  /*1e0b0*/  F2I.FTZ.U32.TRUNC.NTZ R29, R40 ;  /* 0x00000028001d7305 */ /* 0x000e24000021f000 */
[----:B0-----:R-:W-:-:S04]  /*1e0c0*/  IMAD.MOV R41, RZ, RZ, -R29 ;  /* 0x000000ffff297224 */ /* 0x001fc800078e0a1d */
[----:B------:R-:W-:-:S04]  /*1e0d0*/  IMAD R41, R41, R38, RZ ;  /* 0x0000002629297224 */ /* 0x000fc800078e02ff */
[----:B------:R-:W-:-:S06]  /*1e0e0*/  IMAD.HI.U32 R28, R29, R41, R28 ;  /* 0x000000291d1c7227 */ /* 0x000fcc00078e001c */
[----:B------:R-:W-:-:S04]  /*1e0f0*/  IMAD.HI.U32 R28, R28, R35, RZ ;  /* 0x000000231c1c7227 */ /* 0x000fc800078e00ff */
[----:B------:R-:W-:Y:S02]  /*1e100*/  IMAD R29, R28, R36, R35 ;  /* 0x000000241c1d7224 */ /* 0x000fe400078e0223 */
[----:B------:R-:W0:Y:S03]  /*1e110*/  LDC R36, c[0x0][0x38c] ;  /* 0x0000e300ff247b82 */ /* 0x000e260000000800 */
[----:B------:R-:W-:-:S13]  /*1e120*/  ISETP.GT.U32.AND P2, PT, R38, R29, PT ;  /* 0x0000001d2600720c */ /* 0x000fda0003f44070 */
[----:B------:R-:W-:Y:S01]  /*1e130*/  @!P2 IMAD.IADD R29, R29, 0x1, -R38 ;  /* 0x000000011d1da824 */ /* 0x000fe200078e0a26 */
[----:B------:R-:W-:-:S04]  /*1e140*/  @!P2 IADD3 R28, PT, PT, R28, 0x1, RZ ;  /* 0x000000011c1ca810 */ /* 0x000fc80007ffe0ff */
[----:B------:R-:W-:Y:S02]  /*1e150*/  ISETP.GE.U32.AND P1, PT, R29, R38, PT ;  /* 0x000000261d00720c */ /* 0x000fe40003f26070 */
[----:B------:R-:W-:-:S04]  /*1e160*/  LOP3.LUT R29, R32, R25, RZ, 0x3c, !PT ;  /* 0x00000019201d7212 */ /* 0x000fc800078e3cff */
[----:B------:R-:W-:-:S07]  /*1e170*/  ISETP.GE.AND P3, PT, R29, RZ, PT ;  /* 0x000000ff1d00720c */ /* 0x000fce0003f66270 */
[----:B------:R-:W-:-:S06]  /*1e180*/  @P1 VIADD R28, R28, 0x1 ;  /* 0x000000011c1c1836 */ /* 0x000fcc0000000000 */
[----:B------:R-:W-:-:S05]  /*1e190*/  @!P3 IMAD.MOV R28, RZ, RZ, -R28 ;  /* 0x000000ffff1cb224 */ /* 0x000fca00078e0a1c */
[----:B------:R-:W-:-:S05]  /*1e1a0*/  SEL R29, R34, R28, !P0 ;  /* 0x0000001c221d7207 */ /* 0x000fca0004000000 */
[----:B------:R-:W-:-:S04]  /*1e1b0*/  IMAD R29, R29, R0, R37 ;  /* 0x000000001d1d7224 */ /* 0x000fc800078e0225 */
[C---:B------:R-:W-:Y:S01]  /*1e1c0*/  VIADD R28, R29.reuse, UR12 ;  /* 0x0000000c1d1c7c36 */ /* 0x040fe20008000000 */
[C---:B------:R-:W-:Y:S02]  /*1e1d0*/  IADD3 R35, PT, PT, R29.reuse, -UR12, RZ ;  /* 0x8000000c1d237c10 */ /* 0x040fe4000fffe0ff */
[----:B0-----:R-:W-:Y:S02]  /*1e1e0*/  IADD3 R38, PT, PT, R29, -UR12, -R36 ;  /* 0x8000000c1d267c10 */ /* 0x001fe4000fffe824 */
[----:B------:R-:W-:Y:S02]  /*1e1f0*/  LEA R28, R28, UR14, 0x2 ;  /* 0x0000000e1c1c7c11 */ /* 0x000fe4000f8e10ff */
[----:B------:R-:W-:Y:S02]  /*1e200*/  LEA R37, R35, UR14, 0x2 ;  /* 0x0000000e23257c11 */ /* 0x000fe4000f8e10ff */
[----:B------:R-:W-:Y:S01]  /*1e210*/  LEA R39, R38, UR14, 0x2 ;  /* 0x0000000e26277c11 */ /* 0x000fe2000f8e10ff */
[----:B------:R-:W-:Y:S01]  /*1e220*/  IMAD R34, R36, 0x4, R28 ;  /* 0x0000000424227824 */ /* 0x000fe200078e021c */
[C---:B------:R-:W-:Y:S01]  /*1e230*/  LEA R36, R29.reuse, UR14, 0x2 ;  /* 0x0000000e1d247c11 */ /* 0x040fe2000f8e10ff */
[----:B------:R-:W-:Y:S01]  /*1e240*/  LDS R28, [R28] ;  /* 0x000000001c1c7984 */ /* 0x000fe20000000800 */
[----:B------:R-:W-:-:S03]  /*1e250*/  IMAD.IADD R29, R29, 0x1, R0 ;  /* 0x000000011d1d7824 */ /* 0x000fc600078e0200 */
[----:B------:R-:W-:Y:S02]  /*1e260*/  LDS R35, [R34+0x4] ;  /* 0x0000040022237984 */ /* 0x000fe40000000800 */
[----:B------:R-:W-:Y:S02]  /*1e270*/  LEA R29, R29, UR4, 0x2 ;  /* 0x000000041d1d7c11 */ /* 0x000fe4000f8e10ff */
        /* <DEDUP_REMOVED lines=9> */
.L_x_397:
[----:B------:R-:W-:Y:S05]  /*1e310*/  BSYNC.RECONVERGENT B1 ;  /* 0x0000000000017941 */ /* 0x000fea0003800200 */
.L_x_396:
[----:B------:R-:W-:-:S05]  /*1e320*/  VIADD R32, R32, UR13 ;  /* 0x0000000d20207c36 */ /* 0x000fca0008000000 */
[----:B------:R-:W-:-:S13]  /*1e330*/  ISETP.GE.AND P0, PT, R32, R31, PT ;  /* 0x0000001f2000720c */ /* 0x000fda0003f06270 */
[----:B------:R-:W-:Y:S05]  /*1e340*/  @!P0 BRA `(.L_x_398) ;  /* 0xfffffff800e88947 */ /* 0x000fea000383ffff */
.L_x_395:
[----:B------:R-:W-:Y:S05]  /*1e350*/  BSYNC.RECONVERGENT B0 ;  /* 0x0000000000007941 */ /* 0x000fea0003800200 */
.L_x_394:
[----:B------:R-:W1:Y:S01]  /*1e360*/  LDC R30, c[0x0][0x38c] ;  /* 0x0000e300ff1e7b82 */ /* 0x000e620000000800 */
[----:B------:R-:W-:Y:S07]  /*1e370*/  BSSY.RECONVERGENT B0, `(.L_x_399) ;  /* 0x000008e000007945 */ /* 0x000fee0003800200 */
[----:B------:R-:W2:Y:S01]  /*1e380*/  LDC R34, c[0x0][0x3b0] ;  /* 0x0000ec00ff227b82 */ /* 0x000ea20000000800 */
[----:B-1----:R-:W-:-:S07]  /*1e390*/  IABS R31, R30 ;  /* 0x0000001e001f7213 */ /* 0x002fce0000000000 */
[----:B------:R-:W-:Y:S01]  /*1e3a0*/  BAR.SYNC.DEFER_BLOCKING 0x0 ;  /* 0x0000000000007b1d */ /* 0x000fe20000010000 */
[----:B------:R-:W-:-:S05]  /*1e3b0*/  ISETP.NE.AND P2, PT, R30, RZ, PT ;  /* 0x000000ff1e00720c */ /* 0x000fca0003f45270 */
[----:B------:R-:W1:Y:S01]  /*1e3c0*/  I2F.RP R32, R31 ;  /* 0x0000001f00207306 */ /* 0x000e620000209400 */
[----:B--2---:R-:W-:-:S07]  /*1e3d0*/  ISETP.GE.AND P1, PT, R34, RZ, PT ;  /* 0x000000ff2200720c */ /* 0x004fce0003f26270 */
[----:B-1----:R-:W0:Y:S02]  /*1e3e0*/  MUFU.RCP R32, R32 ;  /* 0x0000002000207308 */ /* 0x002e240000001000 */
[----:B0-----:R-:W-:-:S06]  /*1e3f0*/  VIADD R28, R32, 0xffffffe ;  /* 0x0ffffffe201c7836 */ /* 0x001fcc0000000000 */
[----:B------:R0:W1:Y:S02]  /*1e400*/  F2I.FTZ.U32.TRUNC.NTZ R29, R28 ;  /* 0x0000001c001d7305 */ /* 0x000064000021f000 */
[----:B0-----:R-:W-:Y:S01]  /*1e410*/  IMAD.MOV.U32 R28, RZ, RZ, RZ ;  /* 0x000000ffff1c7224 */ /* 0x001fe200078e00ff */
[----:B-1----:R-:W-:-:S05]  /*1e420*/  IADD3 R36, PT, PT, RZ, -R29, RZ ;  /* 0x8000001dff247210 */ /* 0x002fca0007ffe0ff */
[----:B------:R-:W-:Y:S01]  /*1e430*/  IMAD R33, R36, R31, RZ ;  /* 0x0000001f24217224 */ /* 0x000fe200078e02ff */
[----:B------:R-:W-:-:S03]  /*1e440*/  IABS R36, R34 ;  /* 0x0000002200247213 */ /* 0x000fc60000000000 */
[----:B------:R-:W-:-:S06]  /*1e450*/  IMAD.HI.U32 R33, R29, R33, R28 ;  /* 0x000000211d217227 */ /* 0x000fcc00078e001c */
[----:B------:R-:W-:-:S04]  /*1e460*/  IMAD.HI.U32 R33, R33, R36, RZ ;  /* 0x0000002421217227 */ /* 0x000fc800078e00ff */
[----:B------:R-:W-:-:S04]  /*1e470*/  IMAD.MOV R33, RZ, RZ, -R33 ;  /* 0x000000ffff217224 */ /* 0x000fc800078e0a21 */
[----:B------:R-:W-:-:S05]  /*1e480*/  IMAD R28, R31, R33, R36 ;  /* 0x000000211f1c7224 */ /* 0x000fca00078e0224 */
[----:B------:R-:W-:-:S13]  /*1e490*/  ISETP.GT.U32.AND P0, PT, R31, R28, PT ;  /* 0x0000001c1f00720c */ /* 0x000fda0003f04070 */
[----:B------:R-:W-:-:S05]  /*1e4a0*/  @!P0 IMAD.IADD R28, R28, 0x1, -R31 ;  /* 0x000000011c1c8824 */ /* 0x000fca00078e0a1f */
[----:B------:R-:W-:-:S13]  /*1e4b0*/  ISETP.GT.U32.AND P0, PT, R31, R28, PT ;  /* 0x0000001c1f00720c */ /* 0x000fda0003f04070 */
[----:B------:R-:W-:-:S05]  /*1e4c0*/  @!P0 IMAD.IADD R28, R28, 0x1, -R31 ;  /* 0x000000011c1c8824 */ /* 0x000fca00078e0a1f */
[----:B------:R-:W-:Y:S02]  /*1e4d0*/  @!P1 IADD3 R28, PT, PT, -R28, RZ, RZ ;  /* 0x000000ff1c1c9210 */ /* 0x000fe40007ffe1ff */
[----:B------:R-:W-:-:S05]  /*1e4e0*/  @!P2 LOP3.LUT R28, RZ, R30, RZ, 0x33, !PT ;  /* 0x0000001eff1ca212 */ /* 0x000fca00078e33ff */
[----:B------:R-:W-:-:S05]  /*1e4f0*/  IMAD.IADD R23, R23, 0x1, R28 ;  /* 0x0000000117177824 */ /* 0x000fca00078e021c */
[----:B------:R-:W-:-:S13]  /*1e500*/  ISETP.GE.U32.AND P0, PT, R4, R23, PT ;  /* 0x000000170400720c */ /* 0x000fda0003f06070 */
[----:B------:R-:W-:Y:S05]  /*1e510*/  @P0 BRA `(.L_x_400) ;  /* 0x0000000400cc0947 */ /* 0x000fea0003800000 */
[----:B------:R-:W0:Y:S02]  /*1e520*/  LDCU UR12, c[0x0][0x398] ;  /* 0x00007300ff0c77ac */ /* 0x000e240008000800 */
[----:B0-----:R-:W-:-:S09]  /*1e530*/  UISETP.GE.AND UP0, UPT, UR12, URZ, UPT ;  /* 0x000000ff0c00728c */ /* 0x001fd2000bf06270 */
[----:B------:R-:W-:Y:S05]  /*1e540*/  BRA.U !UP0, `(.L_x_400) ;  /* 0x0000000508c07547 */ /* 0x000fea000b800000 */
[----:B------:R-:W0:Y:S01]  /*1e550*/  LDC R28, c[0x0][0x3c0] ;  /* 0x0000f000ff1c7b82 */ /* 0x000e220000000800 */
[----:B------:R-:W0:Y:S01]  /*1e560*/  LDCU UR4, c[0x0][0x3d4] ;  /* 0x00007a80ff0477ac */ /* 0x000e220008000800 */
[----:B------:R-:W-:Y:S01]  /*1e570*/  IMAD R23, R30, UR5, -R15 ;  /* 0x000000051e177c24 */ /* 0x000fe2000f8e0a0f */
[----:B------:R-:W-:Y:S01]  /*1e580*/  ISETP.NE.AND P1, PT, R8, RZ, PT ;  /* 0x000000ff0800720c */ /* 0x000fe20003f25270 */
[----:B------:R-:W-:-:S04]  /*1e590*/  UISETP.GE.U32.AND UP0, UPT, UR12, 0x7, UPT ;  /* 0x000000070c00788c */ /* 0x000fc8000bf06070 */
[----:B------:R-:W1:Y:S01]  /*1e5a0*/  LDC R29, c[0x0][0x3a8] ;  /* 0x0000ea00ff1d7b82 */ /* 0x000e620000000800 */
[----:B0-----:R-:W-:-:S04]  /*1e5b0*/  IMAD R15, R28, UR4, R15 ;  /* 0x000000041c0f7c24 */ /* 0x001fc8000f8e020f */
[----:B------:R-:W-:Y:S01]  /*1e5c0*/  IMAD R15, R24, R15, R5 ;  /* 0x0000000f180f7224 */ /* 0x000fe200078e0205 */
[----:B-1----:R-:W-:-:S04]  /*1e5d0*/  ISETP.GT.AND P0, PT, R29, 0x1, PT ;  /* 0x000000011d00780c */ /* 0x002fc80003f04270 */
[----:B------:R-:W-:-:S04]  /*1e5e0*/  SEL R23, R23, RZ, P0 ;  /* 0x000000ff17177207 */ /* 0x000fc80000000000 */
[----:B------:R-:W-:Y:S01]  /*1e5f0*/  IADD3 R15, PT, PT, R4, R15, R23 ;  /* 0x0000000f040f7210 */ /* 0x000fe20007ffe017 */
[----:B------:R-:W-:Y:S01]  /*1e600*/  IMAD.MOV.U32 R23, RZ, RZ, R14 ;  /* 0x000000ffff177224 */ /* 0x000fe200078e000e */
[----:B------:R-:W-:Y:S06]  /*1e610*/  BRA.U !UP0, `(.L_x_401) ;  /* 0x0000000108b07547 */ /* 0x000fec000b800000 */
[----:B------:R-:W0:Y:S01]  /*1e620*/  S2UR UR6, SR_CgaCtaId ;  /* 0x00000000000679c3 */ /* 0x000e220000008800 */
[----:B------:R-:W-:Y:S01]  /*1e630*/  UMOV UR4, 0x400 ;  /* 0x0000040000047882 */ /* 0x000fe20000000000 */
[----:B------:R-:W-:Y:S02]  /*1e640*/  IMAD.MOV.U32 R23, RZ, RZ, R14 ;  /* 0x000000ffff177224 */ /* 0x000fe400078e000e */
[----:B------:R-:W-:Y:S01]  /*1e650*/  VIADD R31, R30, UR12 ;  /* 0x0000000c1e1f7c36 */ /* 0x000fe20008000000 */
[----:B0-----:R-:W-:-:S03]  /*1e660*/  ULEA UR6, UR6, UR4, 0x18 ;  /* 0x0000000406067291 */ /* 0x001fc6000f8ec0ff */
[----:B------:R-:W-:-:S09]  /*1e670*/  UMOV UR4, URZ ;  /* 0x000000ff00047c82 */ /* 0x000fd20008000000 */
.L_x_402:
[----:B------:R-:W-:Y:S01]  /*1e680*/  LEA R38, R23, UR6, 0x2 ;  /* 0x0000000617267c11 */ /* 0x000fe2000f8e10ff */
[----:B0-----:R-:W0:Y:S01]  /*1e690*/  LDC.64 R28, c[0x0][0x3c8] ;  /* 0x0000f200ff1c7b82 */ /* 0x001e220000000a00 */
[----:B------:R-:W-:Y:S01]  /*1e6a0*/  UIADD3 UR4, UPT, UPT, UR4, 0x8, URZ ;  /* 0x0000000804047890 */ /* 0x000fe2000fffe0ff */
[C---:B------:R-:W-:Y:S01]  /*1e6b0*/  IMAD R23, R0.reuse, 0x8, R23 ;  /* 0x0000000800177824 */ /* 0x040fe200078e0217 */
[----:B------:R-:W-:Y:S01]  /*1e6c0*/  LEA R41, R31, R38, 0x2 ;  /* 0x000000261f297211 */ /* 0x000fe200078e10ff */
[----:B------:R-:W1:Y:S03]  /*1e6d0*/  LDS R39, [R38] ;  /* 0x0000000026277984 */ /* 0x000e660000000800 */
[----:B------:R-:W-:Y:S01]  /*1e6e0*/  ISETP.NE.AND P0, PT, R13, UR4, PT ;  /* 0x000000040d007c0c */ /* 0x000fe2000bf05270 */
[----:B------:R-:W-:-:S04]  /*1e6f0*/  IMAD R45, R0, 0x4, R41 ;  /* 0x00000004002d7824 */ /* 0x000fc800078e0229 */
[----:B------:R-:W-:Y:S02]  /*1e700*/  IMAD R49, R0, 0x4, R45 ;  /* 0x0000000400317824 */ /* 0x000fe400078e022d */
[----:B0-----:R-:W-:-:S04]  /*1e710*/  IMAD.WIDE R32, R15, 0x4, R28 ;  /* 0x000000040f207825 */ /* 0x001fc800078e021c */
[C---:B------:R-:W-:Y:S02]  /*1e720*/  IMAD R15, R16.reuse, 0x8, R15 ;  /* 0x00000008100f7824 */ /* 0x040fe400078e020f */
[----:B------:R-:W-:-:S04]  /*1e730*/  IMAD.WIDE R34, R16, 0x4, R32 ;  /* 0x0000000410227825 */ /* 0x000fc800078e0220 */
[----:B------:R-:W-:-:S04]  /*1e740*/  IMAD.WIDE R36, R16, 0x4, R34 ;  /* 0x0000000410247825 */ /* 0x000fc800078e0222 */
[----:B------:R-:W-:Y:S01]  /*1e750*/  IMAD.WIDE R28, R16, 0x4, R36 ;  /* 0x00000004101c7825 */ /* 0x000fe200078e0224 */
[----:B-1----:R0:W-:Y:S04]  /*1e760*/  STG.E.STRONG.SYS desc[UR10][R32.64], R39 ;  /* 0x0000002720007986 */ /* 0x0021e8000c11590a */
        /* <DEDUP_REMOVED lines=9> */
[----:B0-----:R-:W-:Y:S01]  /*1e800*/  LEA R47, R0, R43, 0x2 ;  /* 0x0000002b002f7211 */ /* 0x001fe200078e10ff */
        /* <DEDUP_REMOVED lines=13> */
.L_x_401:
[----:B------:R-:W-:Y:S05]  /*1e8e0*/  @!P1 BRA `(.L_x_400) ;  /* 0x0000000000d89947 */ /* 0x000fea0003800000 */
[----:B------:R-:W-:Y:S02]  /*1e8f0*/  ISETP.GE.U32.AND P0, PT, R19, 0x3, PT ;  /* 0x000000031300780c */ /* 0x000fe40003f06070 */
[----:B------:R-:W-:-:S11]  /*1e900*/  ISETP.NE.AND P1, PT, R12, RZ, PT ;  /* 0x000000ff0c00720c */ /* 0x000fd60003f25270 */
[----:B------:R-:W-:Y:S05]  /*1e910*/  @!P0 BRA `(.L_x_403) ;  /* 0x00000000005c8947 */ /* 0x000fea0003800000 */
[----:B------:R-:W1:Y:S01]  /*1e920*/  S2UR UR6, SR_CgaCtaId ;  /* 0x00000000000679c3 */ /* 0x000e620000008800 */
[----:B------:R-:W-:Y:S01]  /*1e930*/  UMOV UR4, 0x400 ;  /* 0x0000040000047882 */ /* 0x000fe20000000000 */
[----:B------:R-:W-:-:S06]  /*1e940*/  VIADD R32, R30, UR12 ;  /* 0x0000000c1e207c36 */ /* 0x000fcc0008000000 */
[----:B0-----:R-:W0:Y:S01]  /*1e950*/  LDC.64 R28, c[0x0][0x3c8] ;  /* 0x0000f200ff1c7b82 */ /* 0x001e220000000a00 */
[----:B-1----:R-:W-:-:S06]  /*1e960*/  ULEA UR4, UR6, UR4, 0x18 ;  /* 0x0000000406047291 */ /* 0x002fcc000f8ec0ff */
[----:B------:R-:W-:Y:S01]  /*1e970*/  LEA R31, R23, UR4, 0x2 ;  /* 0x00000004171f7c11 */ /* 0x000fe2000f8e10ff */
[----:B------:R-:W-:Y:S02]  /*1e980*/  IMAD R23, R0, 0x4, R23 ;  /* 0x0000000400177824 */ /* 0x000fe400078e0217 */
[----:B0-----:R-:W-:Y:S01]  /*1e990*/  IMAD.WIDE R28, R15, 0x4, R28 ;  /* 0x000000040f1c7825 */ /* 0x001fe200078e021c */
[----:B------:R-:W-:Y:S01]  /*1e9a0*/  LEA R41, R32, R31, 0x2 ;  /* 0x0000001f20297211 */ /* 0x000fe200078e10ff */
[----:B------:R0:W1:Y:S02]  /*1e9b0*/  LDS R39, [R31] ;  /* 0x000000001f277984 */ /* 0x0000640000000800 */
[C---:B------:R-:W-:Y:S02]  /*1e9c0*/  IMAD R15, R16.reuse, 0x4, R15 ;  /* 0x00000004100f7824 */ /* 0x040fe400078e020f */
[----:B------:R-:W-:-:S04]  /*1e9d0*/  IMAD.WIDE R32, R16, 0x4, R28 ;  /* 0x0000000410207825 */ /* 0x000fc800078e021c */
[----:B------:R-:W-:Y:S02]  /*1e9e0*/  IMAD R45, R0, 0x4, R41 ;  /* 0x00000004002d7824 */ /* 0x000fe400078e0229 */
[----:B------:R-:W-:-:S04]  /*1e9f0*/  IMAD.WIDE R34, R16, 0x4, R32 ;  /* 0x0000000410227825 */ /* 0x000fc800078e0220 */
[----:B0-----:R-:W-:Y:S02]  /*1ea00*/  IMAD R31, R0, 0x4, R45 ;  /* 0x00000004001f7824 */ /* 0x001fe400078e022d */
        /* <DEDUP_REMOVED lines=8> */
.L_x_403:
[----:B------:R-:W-:Y:S05]  /*1ea90*/  @!P1 BRA `(.L_x_400) ;  /* 0x00000000006c9947 */ /* 0x000fea0003800000 */
[----:B------:R-:W-:Y:S02]  /*1eaa0*/  ULOP3.LUT UP0, URZ, UR12, 0x3, URZ, 0xc0, !UPT ;  /* 0x000000030cff7892 */ /* 0x000fe4000f80c0ff */
[----:B------:R-:W-:-:S07]  /*1eab0*/  ULOP3.LUT UP1, URZ, UR12, 0x1, URZ, 0xc0, !UPT ;  /* 0x000000010cff7892 */ /* 0x000fce000f82c0ff */
[----:B------:R-:W-:Y:S05]  /*1eac0*/  BRA.U !UP0, `(.L_x_404) ;  /* 0x00000001083c7547 */ /* 0x000fea000b800000 */
[----:B------:R-:W2:Y:S01]  /*1ead0*/  S2UR UR6, SR_CgaCtaId ;  /* 0x00000000000679c3 */ /* 0x000ea20000008800 */
[----:B------:R-:W-:Y:S01]  /*1eae0*/  UMOV UR4, 0x400 ;  /* 0x0000040000047882 */ /* 0x000fe20000000000 */
[----:B------:R-:W-:-:S06]  /*1eaf0*/  IADD3 R35, PT, PT, R30, UR12, RZ ;  /* 0x0000000c1e237c10 */ /* 0x000fcc000fffe0ff */
[----:B0-----:R-:W1:Y:S01]  /*1eb00*/  LDC.64 R28, c[0x0][0x3c8] ;  /* 0x0000f200ff1c7b82 */ /* 0x001e620000000a00 */
[----:B--2---:R-:W-:-:S06]  /*1eb10*/  ULEA UR4, UR6, UR4, 0x18 ;  /* 0x0000000406047291 */ /* 0x004fcc000f8ec0ff */
[----:B------:R-:W-:Y:S01]  /*1eb20*/  LEA R32, R23, UR4, 0x2 ;  /* 0x0000000417207c11 */ /* 0x000fe2000f8e10ff */
[----:B------:R-:W-:Y:S02]  /*1eb30*/  IMAD R23, R0, 0x2, R23 ;  /* 0x0000000200177824 */ /* 0x000fe400078e0217 */
[----:B-1----:R-:W-:Y:S02]  /*1eb40*/  IMAD.WIDE R30, R15, 0x4, R28 ;  /* 0x000000040f1e7825 */ /* 0x002fe400078e021c */
[----:B------:R-:W0:Y:S02]  /*1eb50*/  LDS R33, [R32] ;  /* 0x0000000020217984 */ /* 0x000e240000000800 */
[----:B------:R-:W-:Y:S02]  /*1eb60*/  IMAD R35, R35, 0x4, R32 ;  /* 0x0000000423237824 */ /* 0x000fe400078e0220 */
[----:B------:R-:W-:-:S04]  /*1eb70*/  IMAD.WIDE R28, R16, 0x4, R30 ;  /* 0x00000004101c7825 */ /* 0x000fc800078e021e */
[----:B------:R-:W-:Y:S01]  /*1eb80*/  IMAD R15, R16, 0x2, R15 ;  /* 0x00000002100f7824 */ /* 0x000fe200078e020f */
[----:B0-----:R-:W-:Y:S04]  /*1eb90*/  STG.E.STRONG.SYS desc[UR10][R30.64], R33 ;  /* 0x000000211e007986 */ /* 0x001fe8000c11590a */
[----:B------:R-:W0:Y:S04]  /*1eba0*/  LDS R35, [R35+0x4] ;  /* 0x0000040023237984 */ /* 0x000e280000000800 */
[----:B0-----:R2:W-:Y:S02]  /*1ebb0*/  STG.E.STRONG.SYS desc[UR10][R28.64], R35 ;  /* 0x000000231c007986 */ /* 0x0015e4000c11590a */
.L_x_404:
[----:B------:R-:W-:Y:S05]  /*1ebc0*/  BRA.U UP1, `(.L_x_400) ;  /* 0x0000000101207547 */ /* 0x000fea000b800000 */
[----:B------:R-:W3:Y:S01]  /*1ebd0*/  S2UR UR6, SR_CgaCtaId ;  /* 0x00000000000679c3 */ /* 0x000ee20000008800 */
[----:B------:R-:W-:-:S07]  /*1ebe0*/  UMOV UR4, 0x400 ;  /* 0x0000040000047882 */ /* 0x000fce0000000000 */
[----:B0-2---:R-:W0:Y:S01]  /*1ebf0*/  LDC.64 R28, c[0x0][0x3c8] ;  /* 0x0000f200ff1c7b82 */ /* 0x005e220000000a00 */
[----:B---3--:R-:W-:-:S06]  /*1ec00*/  ULEA UR4, UR6, UR4, 0x18 ;  /* 0x0000000406047291 */ /* 0x008fcc000f8ec0ff */
[----:B------:R-:W-:Y:S01]  /*1ec10*/  LEA R23, R23, UR4, 0x2 ;  /* 0x0000000417177c11 */ /* 0x000fe2000f8e10ff */
[----:B0-----:R-:W-:-:S05]  /*1ec20*/  IMAD.WIDE R28, R15, 0x4, R28 ;  /* 0x000000040f1c7825 */ /* 0x001fca00078e021c */
[----:B------:R-:W0:Y:S04]  /*1ec30*/  LDS R23, [R23] ;  /* 0x0000000017177984 */ /* 0x000e280000000800 */
[----:B0-----:R3:W-:Y:S02]  /*1ec40*/  STG.E.STRONG.SYS desc[UR10][R28.64], R23 ;  /* 0x000000171c007986 */ /* 0x0017e4000c11590a */
.L_x_400:
[----:B------:R-:W-:Y:S05]  /*1ec50*/  BSYNC.RECONVERGENT B0 ;  /* 0x0000000000007941 */ /* 0x000fea0003800200 */
.L_x_399:
        /* <DEDUP_REMOVED lines=8> */
[----:B------:R-:W-:Y:S01]  /*1ece0*/  IMAD.MOV.U32 R15, RZ, RZ, R2 ;  /* 0x000000ffff0f7224 */ /* 0x000fe200078e0002 */
[----:B---3--:R-:W-:-:S07]  /*1ecf0*/  MOV R23, R7 ;  /* 0x0000000700177202 */ /* 0x008fce0000000f00 */
.L_x_410:
[----:B---3--:R-:W3:Y:S01]  /*1ed00*/  LDC R34, c[0x0][0x3b8] ;  /* 0x0000ee00ff227b82 */ /* 0x008ee20000000800 */
[----:B------:R-:W-:Y:S01]  /*1ed10*/  ISETP.GE.AND P0, PT, R9, R0, PT ;  /* 0x000000000900720c */ /* 0x000fe20003f06270 */
[----:B------:R-:W-:Y:S01]  /*1ed20*/  BSSY.RECONVERGENT B1, `(.L_x_407) ;  /* 0x0000013000017945 */ /* 0x000fe20003800200 */
[----:B---3--:R-:W-:-:S05]  /*1ed30*/  IMAD.IADD R23, R23, 0x1, R34 ;  /* 0x0000000117177824 */ /* 0x008fca00078e0222 */
[----:B------:R-:W-:-:S06]  /*1ed40*/  ISETP.GE.AND P1, PT, R23, UR7, PT ;  /* 0x0000000717007c0c */ /* 0x000fcc000bf26270 */
[----:B------:R-:W-:Y:S07]  /*1ed50*/  @P0 BRA `(.L_x_408) ;  /* 0x00000000003c0947 */ /* 0x000fee0003800000 */
[----:B-1----:R-:W1:Y:S01]  /*1ed60*/  S2R R31, SR_CgaCtaId ;  /* 0x00000000001f7919 */ /* 0x002e620000008800 */
[----:B0-2---:R-:W-:Y:S01]  /*1ed70*/  MOV R29, 0x400 ;  /* 0x00000400001d7802 */ /* 0x005fe20000000f00 */
[----:B------:R-:W-:-:S04]  /*1ed80*/  IMAD.MOV.U32 R28, RZ, RZ, R9 ;  /* 0x000000ffff1c7224 */ /* 0x000fc800078e0009 */
[----:B------:R-:W-:Y:S01]  /*1ed90*/  VIADD R30, R29, 0x5000 ;  /* 0x000050001d1e7836 */ /* 0x000fe20000000000 */
[----:B-1----:R-:W-:-:S04]  /*1eda0*/  LEA R38, R31, R29, 0x18 ;  /* 0x0000001d1f267211 */ /* 0x002fc800078ec0ff */
[----:B------:R-:W-:-:S07]  /*1edb0*/  LEA R36, R31, R30, 0x18 ;  /* 0x0000001e1f247211 */ /* 0x000fce00078ec0ff */
.L_x_409:
[C---:B------:R-:W-:Y:S02]  /*1edc0*/  IMAD.IADD R29, R28.reuse, 0x1, R15 ;  /* 0x000000011c1d7824 */ /* 0x040fe400078e020f */
[----:B------:R-:W-:Y:S02]  /*1edd0*/  VIADD R28, R28, 0x20 ;  /* 0x000000201c1c7836 */ /* 0x000fe40000000000 */
[C---:B---3--:R-:W-:Y:S01]  /*1ede0*/  IMAD R32, R29.reuse, 0x4, R38 ;  /* 0x000000041d207824 */ /* 0x048fe200078e0226 */
[----:B------:R-:W-:Y:S02]  /*1edf0*/  LEA R30, R29, R36, 0x2 ;  /* 0x000000241d1e7211 */ /* 0x000fe400078e10ff */
[----:B------:R-:W-:-:S03]  /*1ee00*/  ISETP.GE.AND P0, PT, R28, R0, PT ;  /* 0x000000001c00720c */ /* 0x000fc60003f06270 */
[----:B------:R-:W0:Y:S04]  /*1ee10*/  LDS R31, [R30] ;  /* 0x000000001e1f7984 */ /* 0x000e280000000800 */
[----:B0-----:R3:W-:Y:S04]  /*1ee20*/  STS [R32], R31 ;  /* 0x0000001f20007388 */ /* 0x0017e80000000800 */
[----:B------:R3:W-:Y:S02]  /*1ee30*/  STS [R30], RZ ;  /* 0x000000ff1e007388 */ /* 0x0007e40000000800 */
[----:B------:R-:W-:Y:S05]  /*1ee40*/  @!P0 BRA `(.L_x_409) ;  /* 0xfffffffc00dc8947 */ /* 0x000fea000383ffff */
.L_x_408:
[----:B------:R-:W-:Y:S05]  /*1ee50*/  BSYNC.RECONVERGENT B1 ;  /* 0x0000000000017941 */ /* 0x000fea0003800200 */
.L_x_407:
[----:B------:R-:W-:Y:S01]  /*1ee60*/  IMAD R15, R0, R34, R15 ;  /* 0x00000022000f7224 */ /* 0x000fe200078e020f */
[----:B------:R-:W-:Y:S06]  /*1ee70*/  @!P1 BRA `(.L_x_410) ;  /* 0xfffffffc00a09947 */ /* 0x000fec000383ffff */
.L_x_406:
[----:B------:R-:W-:Y:S05]  /*1ee80*/  BSYNC.RECONVERGENT B0 ;  /* 0x0000000000007941 */ /* 0x000fea0003800200 */
.L_x_405:
[----:B------:R-:W0:Y:S01]  /*1ee90*/  LDCU UR4, c[0x0][0x3d4] ;  /* 0x00007a80ff0477ac */ /* 0x000e220008000800 */
[----:B------:R-:W-:Y:S02]  /*1eea0*/  IMAD.MOV.U32 R15, RZ, RZ, R25 ;  /* 0x000000ffff0f7224 */ /* 0x000fe400078e0019 */
[----:B0-23--:R-:W-:Y:S01]  /*1eeb0*/  IMAD.U32 R28, RZ, RZ, UR4 ;  /* 0x00000004ff1c7e24 */ /* 0x00dfe2000f8e00ff */
[----:B------:R-:W-:Y:S04]  /*1eec0*/  BAR.SYNC.DEFER_BLOCKING 0x0 ;  /* 0x0000000000007b1d */ /* 0x000fe80000010000 */
[----:B------:R-:W-:-:S13]  /*1eed0*/  ISETP.NE.AND P0, PT, R25, R28, PT ;  /* 0x0000001c1900720c */ /* 0x000fda0003f05270 */
[----:B------:R-:W-:Y:S05]  /*1eee0*/  @P0 BRA `(.L_x_411) ;  /* 0xffffffc800b00947 */ /* 0x000fea000383ffff */
.L_x_377:
[----:B------:R-:W-:Y:S01]  /*1eef0*/  ISETP.GE.AND P0, PT, R4, R11, PT ;  /* 0x0000000b0400720c */ /* 0x000fe20003f06270 */
[----:B------:R-:W2:Y:S01]  /*1ef00*/  LDCU UR13, c[0x0][0x3a4] ;  /* 0x00007480ff0d77ac */ /* 0x000ea20008000800 */
[----:B------:R-:W-:Y:S01]  /*1ef10*/  BSSY.RECONVERGENT B0, `(.L_x_412) ;  /* 0x000003e000007945 */ /* 0x000fe20003800200 */
[----:B------:R-:W3:Y:S01]  /*1ef20*/  LDCU UR14, c[0x0][0x398] ;  /* 0x00007300ff0e77ac */ /* 0x000ee20008000800 */
[----:B------:R-:W4:Y:S01]  /*1ef30*/  LDCU UR12, c[0x0][0x3d4] ;  /* 0x00007a80ff0c77ac */ /* 0x000f220008000800 */
[----:B------:R-:W0:Y:S08]  /*1ef40*/  LDCU UR7, c[0x0][0x390] ;  /* 0x00007200ff0777ac */ /* 0x000e300008000800 */
[----:B------:R-:W-:Y:S05]  /*1ef50*/  @P0 BRA `(.L_x_413) ;  /* 0x0000000000e40947 */ /* 0x000fea0003800000 */
[----:B------:R-:W5:Y:S01]  /*1ef60*/  LDC R9, c[0x0][0x38c] ;  /* 0x0000e300ff097b82 */ /* 0x000f620000000800 */
[----:B------:R-:W1:Y:S01]  /*1ef70*/  LDCU UR4, c[0x0][0x3a4] ;  /* 0x00007480ff0477ac */ /* 0x000e620008000800 */
[----:B------:R-:W2:Y:S06]  /*1ef80*/  LDCU UR6, c[0x0][0x3dc] ;  /* 0x00007b80ff0677ac */ /* 0x000eac0008000800 */
[----:B0-----:R-:W0:Y:S08]  /*1ef90*/  LDC R13, c[0x0][0x360] ;  /* 0x0000d800ff0d7b82 */ /* 0x001e300000000800 */
[----:B------:R-:W0:Y:S01]  /*1efa0*/  LDC R17, c[0x0][0x38c] ;  /* 0x0000e300ff117b82 */ /* 0x000e220000000800 */
[----:B-1----:R-:W-:Y:S01]  /*1efb0*/  IMAD R28, R28, UR4, R28 ;  /* 0x000000041c1c7c24 */ /* 0x002fe2000f8e021c */
[----:B-----5:R-:W-:-:S06]  /*1efc0*/  IABS R14, R9 ;  /* 0x00000009000e7213 */ /* 0x020fcc0000000000 */
[----:B------:R-:W1:Y:S01]  /*1efd0*/  LDC.64 R2, c[0x0][0x380] ;  /* 0x0000e000ff027b82 */ /* 0x000e620000000a00 */
[----:B------:R-:W-:Y:S01]  /*1efe0*/  IMAD R28, R9, UR5, -R28 ;  /* 0x00000005091c7c24 */ /* 0x000fe2000f8e0a1c */
[----:B------:R-:W5:Y:S08]  /*1eff0*/  I2F.RP R8, R14 ;  /* 0x0000000e00087306 */ /* 0x000f700000209400 */
[----:B-----5:R-:W5:Y:S02]  /*1f000*/  MUFU.RCP R8, R8 ;  /* 0x0000000800087308 */ /* 0x020f640000001000 */
[----:B-----5:R-:W-:Y:S01]  /*1f010*/  IADD3 R6, PT, PT, R8, 0xffffffe, RZ ;  /* 0x0ffffffe08067810 */ /* 0x020fe20007ffe0ff */
[----:B------:R-:W-:-:S05]  /*1f020*/  IMAD.MOV.U32 R8, RZ, RZ, R4 ;  /* 0x000000ffff087224 */ /* 0x000fca00078e0004 */
[----:B------:R5:W3:Y:S02]  /*1f030*/  F2I.FTZ.U32.TRUNC.NTZ R7, R6 ;  /* 0x0000000600077305 */ /* 0x000ae4000021f000 */
[----:B-----5:R-:W-:Y:S02]  /*1f040*/  IMAD.MOV.U32 R6, RZ, RZ, RZ ;  /* 0x000000ffff067224 */ /* 0x020fe400078e00ff */
[----:B---3--:R-:W-:-:S04]  /*1f050*/  IMAD.MOV R15, RZ, RZ, -R7 ;  /* 0x000000ffff0f7224 */ /* 0x008fc800078e0a07 */
[----:B------:R-:W-:-:S04]  /*1f060*/  IMAD R15, R15, R14, RZ ;  /* 0x0000000e0f0f7224 */ /* 0x000fc800078e02ff */
[----:B------:R-:W-:-:S04]  /*1f070*/  IMAD.HI.U32 R16, R7, R15, R6 ;  /* 0x0000000f07107227 */ /* 0x000fc800078e0006 */
[----:B012---:R-:W-:-:S07]  /*1f080*/  VIADD R15, R28, UR6 ;  /* 0x000000061c0f7c36 */ /* 0x007fce0008000000 */
.L_x_416:
[----:B0-----:R-:W-:Y:S01]  /*1f090*/  IABS R7, R8 ;  /* 0x0000000800077213 */ /* 0x001fe20000000000 */
[----:B------:R-:W-:Y:S01]  /*1f0a0*/  BSSY.RECONVERGENT B1, `(.L_x_414) ;  /* 0x0000023000017945 */ /* 0x000fe20003800200 */
[----:B------:R-:W-:-:S03]  /*1f0b0*/  IABS R12, R17 ;  /* 0x00000011000c7213 */ /* 0x000fc60000000000 */
[----:B------:R-:W-:-:S05]  /*1f0c0*/  IMAD.HI.U32 R6, R16, R7, RZ ;  /* 0x0000000710067227 */ /* 0x000fca00078e00ff */
[----:B------:R-:W-:-:S05]  /*1f0d0*/  IADD3 R10, PT, PT, -R6, RZ, RZ ;  /* 0x000000ff060a7210 */ /* 0x000fca0007ffe1ff */
[----:B------:R-:W-:-:S05]  /*1f0e0*/  IMAD R7, R12, R10, R7 ;  /* 0x0000000a0c077224 */ /* 0x000fca00078e0207 */
[----:B------:R-:W-:-:S13]  /*1f0f0*/  ISETP.GT.U32.AND P1, PT, R14, R7, PT ;  /* 0x000000070e00720c */ /* 0x000fda0003f24070 */
[----:B------:R-:W-:Y:S02]  /*1f100*/  @!P1 IMAD.IADD R7, R7, 0x1, -R12 ;  /* 0x0000000107079824 */ /* 0x000fe400078e0a0c */
[----:B------:R-:W-:Y:S01]  /*1f110*/  @!P1 VIADD R6, R6, 0x1 ;  /* 0x0000000106069836 */ /* 0x000fe20000000000 */
[----:B------:R-:W-:Y:S02]  /*1f120*/  ISETP.NE.AND P1, PT, R17, RZ, PT ;  /* 0x000000ff1100720c */ /* 0x000fe40003f25270 */
[----:B------:R-:W-:Y:S02]  /*1f130*/  ISETP.GE.U32.AND P0, PT, R7, R14, PT ;  /* 0x0000000e0700720c */ /* 0x000fe40003f06070 */
[----:B------:R-:W-:-:S04]  /*1f140*/  LOP3.LUT R7, R8, R17, RZ, 0x3c, !PT ;  /* 0x0000001108077212 */ /* 0x000fc800078e3cff */
[----:B------:R-:W-:-:S07]  /*1f150*/  ISETP.GE.AND P2, PT, R7, RZ, PT ;  /* 0x000000ff0700720c */ /* 0x000fce0003f46270 */
[----:B------:R-:W-:-:S04]  /*1f160*/  @P0 VIADD R6, R6, 0x1 ;  /* 0x0000000106060836 */ /* 0x000fc80000000000 */
[----:B------:R-:W-:-:S05]  /*1f170*/  IMAD.MOV.U32 R10, RZ, RZ, R6 ;  /* 0x000000ffff0a7224 */ /* 0x000fca00078e0006 */
[----:B------:R-:W-:Y:S02]  /*1f180*/  @!P2 IADD3 R10, PT, PT, -R10, RZ, RZ ;  /* 0x000000ff0a0aa210 */ /* 0x000fe40007ffe1ff */
[----:B------:R-:W-:-:S04]  /*1f190*/  @!P1 LOP3.LUT R10, RZ, R17, RZ, 0x33, !PT ;  /* 0x00000011ff0a9212 */ /* 0x000fc800078e33ff */
[----:B------:R-:W-:Y:S01]  /*1f1a0*/  ISETP.GE.AND P0, PT, R10, UR7, PT ;  /* 0x000000070a007c0c */ /* 0x000fe2000bf06270 */
[----:B------:R-:W-:-:S04]  /*1f1b0*/  IMAD.MOV R7, RZ, RZ, -R10 ;  /* 0x000000ffff077224 */ /* 0x000fc800078e0a0a */
[--C-:B------:R-:W-:Y:S02]  /*1f1c0*/  IMAD R12, R17, R7, R8.reuse ;  /* 0x00000007110c7224 */ /* 0x100fe400078e0208 */
[----:B------:R-:W-:-:S03]  /*1f1d0*/  IMAD.IADD R8, R13, 0x1, R8 ;  /* 0x000000010d087824 */ /* 0x000fc600078e0208 */
[----:B----4-:R-:W-:Y:S02]  /*1f1e0*/  ISETP.GE.OR P0, PT, R12, UR12, P0 ;  /* 0x0000000c0c007c0c */ /* 0x010fe40008706670 */
[----:B------:R-:W-:-:S11]  /*1f1f0*/  ISETP.GE.AND P1, PT, R8, R11, PT ;  /* 0x0000000b0800720c */ /* 0x000fd60003f26270 */
[----:B------:R-:W-:Y:S05]  /*1f200*/  @P0 BRA `(.L_x_415) ;  /* 0x0000000000300947 */ /* 0x000fea0003800000 */
[----:B------:R-:W0:Y:S01]  /*1f210*/  S2UR UR6, SR_CgaCtaId ;  /* 0x00000000000679c3 */ /* 0x000e220000008800 */
[----:B------:R-:W-:Y:S01]  /*1f220*/  IMAD.IADD R7, R5, 0x1, R10 ;  /* 0x0000000105077824 */ /* 0x000fe200078e020a */
[----:B------:R-:W-:Y:S01]  /*1f230*/  UMOV UR4, 0x400 ;  /* 0x0000040000047882 */ /* 0x000fe20000000000 */
[----:B------:R-:W-:-:S04]  /*1f240*/  VIADD R6, R12, UR14 ;  /* 0x0000000e0c067c36 */ /* 0x000fc80008000000 */
[----:B------:R-:W-:Y:S01]  /*1f250*/  IMAD R6, R7, R0, R6 ;  /* 0x0000000007067224 */ /* 0x000fe200078e0206 */
[----:B0-----:R-:W-:-:S06]  /*1f260*/  ULEA UR4, UR6, UR4, 0x18 ;  /* 0x0000000406047291 */ /* 0x001fcc000f8ec0ff */
[----:B------:R-:W-:Y:S02]  /*1f270*/  LEA R9, R6, UR4, 0x2 ;  /* 0x0000000406097c11 */ /* 0x000fe4000f8e10ff */
[----:B------:R-:W-:-:S04]  /*1f280*/  IADD3 R6, PT, PT, R15, R12, RZ ;  /* 0x0000000c0f067210 */ /* 0x000fc80007ffe0ff */
[----:B------:R-:W0:Y:S01]  /*1f290*/  LDS R9, [R9+0x4] ;  /* 0x0000040009097984 */ /* 0x000e220000000800 */
[----:B------:R-:W-:-:S04]  /*1f2a0*/  IMAD R7, R10, UR13, R6 ;  /* 0x0000000d0a077c24 */ /* 0x000fc8000f8e0206 */
[----:B------:R-:W-:-:S05]  /*1f2b0*/  IMAD.WIDE R6, R7, 0x4, R2 ;  /* 0x0000000407067825 */ /* 0x000fca00078e0202 */
[----:B0-----:R0:W-:Y:S02]  /*1f2c0*/  STG.E.STRONG.SYS desc[UR10][R6.64], R9 ;  /* 0x0000000906007986 */ /* 0x0011e4000c11590a */
.L_x_415:
[----:B------:R-:W-:Y:S05]  /*1f2d0*/  BSYNC.RECONVERGENT B1 ;  /* 0x0000000000017941 */ /* 0x000fea0003800200 */
.L_x_414:
[----:B------:R-:W-:Y:S05]  /*1f2e0*/  @!P1 BRA `(.L_x_416) ;  /* 0xfffffffc00689947 */ /* 0x000fea000383ffff */
.L_x_413:
[----:B0-234-:R-:W-:Y:S05]  /*1f2f0*/  BSYNC.RECONVERGENT B0 ;  /* 0x0000000000007941 */ /* 0x01dfea0003800200 */
.L_x_412:
[----:B------:R-:W-:Y:S01]  /*1f300*/  BAR.SYNC.DEFER_BLOCKING 0x0 ;  /* 0x0000000000007b1d */ /* 0x000fe20000010000 */
[----:B------:R-:W-:Y:S01]  /*1f310*/  ISETP.NE.AND P0, PT, R4, RZ, PT ;  /* 0x000000ff0400720c */ /* 0x000fe20003f05270 */
[----:B------:R-:W-:Y:S02]  /*1f320*/  IMAD.U32 R2, RZ, RZ, UR8 ;  /* 0x00000008ff027e24 */ /* 0x000fe4000f8e00ff */
[----:B------:R-:W-:Y:S02]  /*1f330*/  IMAD.U32 R3, RZ, RZ, UR9 ;  /* 0x00000009ff037e24 */ /* 0x000fe4000f8e00ff */
[----:B------:R-:W-:Y:S08]  /*1f340*/  BSSY.RECONVERGENT B0, `(.L_x_417) ;  /* 0x0000006000007945 */ /* 0x000ff00003800200 */
[----:B------:R-:W0:Y:S01]  /*1f350*/  @!P0 LDC R7, c[0x0][0x3a8] ;  /* 0x0000ea00ff078b82 */ /* 0x000e220000000800 */
[----:B------:R-:W-:Y:S05]  /*1f360*/  @P0 BRA `(.L_x_418) ;  /* 0x00000000000c0947 */ /* 0x000fea0003800000 */
[----:B------:R-:W2:Y:S02]  /*1f370*/  LDG.E.STRONG.SYS R0, desc[UR10][R26.64+0x4] ;  /* 0x0000040a1a007981 */ /* 0x000ea4000c1f5900 */
[----:B--2---:R-:W-:-:S05]  /*1f380*/  VIADD R5, R0, 0x1 ;  /* 0x0000000100057836 */ /* 0x004fca0000000000 */
[----:B------:R2:W-:Y:S02]  /*1f390*/  STG.E.STRONG.SYS desc[UR10][R26.64+0x4], R5 ;  /* 0x000004051a007986 */ /* 0x0005e4000c11590a */
.L_x_418:
[----:B------:R-:W-:Y:S05]  /*1f3a0*/  BSYNC.RECONVERGENT B0 ;  /* 0x0000000000007941 */ /* 0x000fea0003800200 */
.L_x_417:
        /* <DEDUP_REMOVED lines=9> */
.L_x_419:
[----:B------:R-:W-:-:S00]  /*1f440*/  BRA `(.L_x_419) ;  /* 0xfffffffc00fc7947 */ /* 0x000fc0000383ffff */
[----:B------:R-:W-:-:S00]  /*1f450*/  NOP ;  /* 0x0000000000007918 */ /* 0x000fc00000000000 */
        /* <DEDUP_REMOVED lines=10> */
.L_x_420:


//--------------------- .nv.shared._Z8GPU_TilePViiiiiiiiiiiiiiiiiS0_iiiiS0_S0_ --------------------------
	.section	.nv.shared._Z8GPU_TilePViiiiiiiiiiiiiiiiiS0_iiiiS0_S0_,"aw",@nobits
	.sectionflags	@""
	.align	4
.nv.shared._Z8GPU_TilePViiiiiiiiiiiiiiiiiS0_iiiiS0_S0_:
	.zero		50172


//--------------------- .nv.shared.reserved.0     --------------------------
	.section	.nv.shared.reserved.0,"aw",@nobits
	.weak		__nv_reservedSMEM_offset_0_alias
	.size		__nv_reservedSMEM_offset_0_alias, 0, 64
	.other		__nv_reservedSMEM_offset_0_alias,@"STO_CUDA_RESERVED_SHARED STV_DEFAULT"
__nv_reservedSMEM_offset_0_alias:
	.zero		0
	.zero		64


//--------------------- .nv.global                --------------------------
	.section	.nv.global,"aw",@nobits
	.align	4
.nv.global:
	.type		row,@object
	.size		row,(.L_0 - row)
row:
	.zero		4
.L_0:


//--------------------- .nv.constant0._Z8GPU_TilePViiiiiiiiiiiiiiiiiS0_iiiiS0_S0_ --------------------------
	.section	.nv.constant0._Z8GPU_TilePViiiiiiiiiiiiiiiiiS0_iiiiS0_S0_,"a",@progbits
	.sectionflags	@""
	.align	4
.nv.constant0._Z8GPU_TilePViiiiiiiiiiiiiiiiiS0_iiiiS0_S0_:
	.zero		1008


//--------------------- SYMBOLS --------------------------

	.type		.nv.reservedSmem.offset0,@object
	.size		.nv.reservedSmem.offset0,0x4
	.type		.nv.reservedSmem.cap,@object
	.size		.nv.reservedSmem.cap,0x4
